	.target	sm_100a

	.elftype	@"ET_EXEC"


//--------------------- .note.nv.tkinfo           --------------------------
	.section	.note.nv.tkinfo,"",@"SHT_NOTE"
	.sectionflags	@"SHF_NOTE_NV_TKINFO"
	.tkinfo
        /*0018*/ 	.word	0x00000002
        /*0030*/ 	.string	""
        /*0030*/ 	.string	"ptxas"
        /*0030*/ 	.string	"Cuda compilation tools, release 13.0, V13.0.88"
        /*0030*/ 	.string	"Build cuda_13.0.r13.0/compiler.36424714_0"
        /*0030*/ 	.string	"-arch sm_100a -m 64 "



//--------------------- .note.nv.cuinfo           --------------------------
	.section	.note.nv.cuinfo,"",@"SHT_NOTE"
	.sectionflags	@"SHF_NOTE_NV_CUINFO"
        /*0018*/ 	.short	0x0002
        /*001a*/ 	.short	0x0064
        /*001c*/ 	.short	0x0082
	.zero		2


//--------------------- .nv.info                  --------------------------
	.section	.nv.info,"",@"SHT_CUDA_INFO"
	.align	4


	//----- nvinfo : EIATTR_REGCOUNT
	.align		4
        /*0000*/ 	.byte	0x04, 0x2f
        /*0002*/ 	.short	(.L_19 - .L_18)
	.align		4
.L_18:
        /*0004*/ 	.word	index@(_ZN7cutlass13device_kernelINS_4gemm6kernel13GemmUniversalIN4cute5tupleIJiiiiEEENS1_10collective13CollectiveMmaINS1_46MainloopSm100TmaUmmaWarpSpecializedBlockScaledILi7ELi2ELi1ENS5_IJNS4_1CILi4EEENSA_ILi2EEENSA_ILi1EEEEEEEENS5_IJNSA_ILi128EEENSA_ILi256EEESG_EEENS5_IJNS_12float_e2m1_tENS_13float_ue8m0_tEEEENS5_IJNS5_IJlSD_lEEENS4_6LayoutINS5_IJNS5_IJNS5_IJNSA_ILi32EEESB_EEEiEEESQ_NS5_IJSD_iEEEEEENS5_IJNS5_IJNS5_IJNSA_ILi16EEESB_EEEiEEENS5_IJNS5_IJNSA_ILi0EEESD_EEENSA_ILi512EEEEEENS5_IJSW_iEEEEEEEEEEESL_S13_NS4_8TiledMMAINS4_8MMA_AtomIJNS4_17SM100_MMA_MXF4_SSISJ_SJ_fSK_Li128ELi256ELi32ELNS4_4UMMA5MajorE0ELS18_0ELNS17_7ScaleInE0ELS19_0EEEEEENSN_INS5_IJSD_SD_SD_EEENS5_IJSW_SW_SW_EEEEENS5_IJNS4_10UnderscoreES1F_S1F_EEEEENS5_IJNS4_23SM90_TMA_LOAD_MULTICASTES1I_EEENS5_IJNS4_14ComposedLayoutINS4_7SwizzleILi2ELi4ELi3EEENS4_18smem_ptr_flag_bitsILi4EEENSN_INS5_IJNSA_ILi8EEESG_EEENS5_IJSG_SD_EEEEEEENSN_INS5_IJNS5_IJNS5_IJSP_SD_EEENS5_IJSO_SC_EEEEEESD_NS5_IJSC_SD_EEEEEENS5_IJNS5_IJNS5_IJSU_SY_EEESX_EEESW_NS5_IJSC_SY_EEEEEEEEEEEvNS4_8identityES1J_NS5_IJS1T_NSN_INS5_IJNS5_IJNS5_IJSP_SC_EEES1V_EEESD_S1X_EEENS5_IJS20_SW_NS5_IJSC_NSA_ILi1024EEEEEEEEEEEEEEvS25_EENS_8epilogue10collective18CollectiveEpilogueINS2F_23Sm100TmaWarpSpecializedILi4ELi2ELi32ELb1ELb0EEEJNS5_IJNSA_ILi64EEESH_SG_EEENS5_IJNSN_IS2K_SD_EENSN_IS1V_NS5_IJSD_SG_EEEEEEEENS_10bfloat16_tESM_S2Q_SM_NS2F_6fusion15FusionCallbacksIS2J_NS2R_17LinearCombinationIS2Q_fS2Q_fLNS_15FloatRoundStyleE2EEES2L_S2P_JEEENS4_5SM1004TMEM4LOAD26SM100_TMEM_LOAD_32dp32b32xENS4_13SM90_TMA_LOADENS1K_IS1M_NS1N_ILi16EEENSN_INS5_IJS1P_SO_EEENS5_IJSO_SD_EEEEEEENS4_39AutoVectorizingCopyWithAssumedAlignmentILi128EEENS4_14SM90_TMA_STOREES36_S38_S38_EEEvvEEEEvNT_6ParamsE)
        /*0008*/ 	.word	0x000000de


	//----- nvinfo : EIATTR_FRAME_SIZE
	.align		4
.L_19:
        /*000c*/ 	.byte	0x04, 0x11
        /*000e*/ 	.short	(.L_21 - .L_20)
	.align		4
.L_20:
        /*0010*/ 	.word	index@($__internal_2_$__cuda_sm10x_tcgen05_guardrail_trap_unallocated_columns_being_dealloced)
        /*0014*/ 	.word	0x00000000


	//----- nvinfo : EIATTR_FRAME_SIZE
	.align		4
.L_21:
        /*0018*/ 	.byte	0x04, 0x11
        /*001a*/ 	.short	(.L_23 - .L_22)
	.align		4
.L_22:
        /*001c*/ 	.word	index@($__internal_1_$__cuda_sm10x_tcgen05_guardrail_trap_phase_invalid_during_alloc)
        /*0020*/ 	.word	0x00000000


	//----- nvinfo : EIATTR_FRAME_SIZE
	.align		4
.L_23:
        /*0024*/ 	.byte	0x04, 0x11
        /*0026*/ 	.short	(.L_25 - .L_24)
	.align		4
.L_24:
        /*0028*/ 	.word	index@($__internal_0_$__cuda_sm10x_tcgen05_guardrail_trap_col_being_dealloced_not_returned_by_alloc)
        /*002c*/ 	.word	0x00000000


	//----- nvinfo : EIATTR_FRAME_SIZE
	.align		4
.L_25:
        /*0030*/ 	.byte	0x04, 0x11
        /*0032*/ 	.short	(.L_27 - .L_26)
	.align		4
.L_26:
        /*0034*/ 	.word	index@(_ZN7cutlass13device_kernelINS_4gemm6kernel13GemmUniversalIN4cute5tupleIJiiiiEEENS1_10collective13CollectiveMmaINS1_46MainloopSm100TmaUmmaWarpSpecializedBlockScaledILi7ELi2ELi1ENS5_IJNS4_1CILi4EEENSA_ILi2EEENSA_ILi1EEEEEEEENS5_IJNSA_ILi128EEENSA_ILi256EEESG_EEENS5_IJNS_12float_e2m1_tENS_13float_ue8m0_tEEEENS5_IJNS5_IJlSD_lEEENS4_6LayoutINS5_IJNS5_IJNS5_IJNSA_ILi32EEESB_EEEiEEESQ_NS5_IJSD_iEEEEEENS5_IJNS5_IJNS5_IJNSA_ILi16EEESB_EEEiEEENS5_IJNS5_IJNSA_ILi0EEESD_EEENSA_ILi512EEEEEENS5_IJSW_iEEEEEEEEEEESL_S13_NS4_8TiledMMAINS4_8MMA_AtomIJNS4_17SM100_MMA_MXF4_SSISJ_SJ_fSK_Li128ELi256ELi32ELNS4_4UMMA5MajorE0ELS18_0ELNS17_7ScaleInE0ELS19_0EEEEEENSN_INS5_IJSD_SD_SD_EEENS5_IJSW_SW_SW_EEEEENS5_IJNS4_10UnderscoreES1F_S1F_EEEEENS5_IJNS4_23SM90_TMA_LOAD_MULTICASTES1I_EEENS5_IJNS4_14ComposedLayoutINS4_7SwizzleILi2ELi4ELi3EEENS4_18smem_ptr_flag_bitsILi4EEENSN_INS5_IJNSA_ILi8EEESG_EEENS5_IJSG_SD_EEEEEEENSN_INS5_IJNS5_IJNS5_IJSP_SD_EEENS5_IJSO_SC_EEEEEESD_NS5_IJSC_SD_EEEEEENS5_IJNS5_IJNS5_IJSU_SY_EEESX_EEESW_NS5_IJSC_SY_EEEEEEEEEEEvNS4_8identityES1J_NS5_IJS1T_NSN_INS5_IJNS5_IJNS5_IJSP_SC_EEES1V_EEESD_S1X_EEENS5_IJS20_SW_NS5_IJSC_NSA_ILi1024EEEEEEEEEEEEEEvS25_EENS_8epilogue10collective18CollectiveEpilogueINS2F_23Sm100TmaWarpSpecializedILi4ELi2ELi32ELb1ELb0EEEJNS5_IJNSA_ILi64EEESH_SG_EEENS5_IJNSN_IS2K_SD_EENSN_IS1V_NS5_IJSD_SG_EEEEEEEENS_10bfloat16_tESM_S2Q_SM_NS2F_6fusion15FusionCallbacksIS2J_NS2R_17LinearCombinationIS2Q_fS2Q_fLNS_15FloatRoundStyleE2EEES2L_S2P_JEEENS4_5SM1004TMEM4LOAD26SM100_TMEM_LOAD_32dp32b32xENS4_13SM90_TMA_LOADENS1K_IS1M_NS1N_ILi16EEENSN_INS5_IJS1P_SO_EEENS5_IJSO_SD_EEEEEEENS4_39AutoVectorizingCopyWithAssumedAlignmentILi128EEENS4_14SM90_TMA_STOREES36_S38_S38_EEEvvEEEEvNT_6ParamsE)
        /*0038*/ 	.word	0x00000000


	//----- nvinfo : EIATTR_MIN_STACK_SIZE
	.align		4
.L_27:
        /*003c*/ 	.byte	0x04, 0x12
        /*003e*/ 	.short	(.L_29 - .L_28)
	.align		4
.L_28:
        /*0040*/ 	.word	index@(_ZN7cutlass13device_kernelINS_4gemm6kernel13GemmUniversalIN4cute5tupleIJiiiiEEENS1_10collective13CollectiveMmaINS1_46MainloopSm100TmaUmmaWarpSpecializedBlockScaledILi7ELi2ELi1ENS5_IJNS4_1CILi4EEENSA_ILi2EEENSA_ILi1EEEEEEEENS5_IJNSA_ILi128EEENSA_ILi256EEESG_EEENS5_IJNS_12float_e2m1_tENS_13float_ue8m0_tEEEENS5_IJNS5_IJlSD_lEEENS4_6LayoutINS5_IJNS5_IJNS5_IJNSA_ILi32EEESB_EEEiEEESQ_NS5_IJSD_iEEEEEENS5_IJNS5_IJNS5_IJNSA_ILi16EEESB_EEEiEEENS5_IJNS5_IJNSA_ILi0EEESD_EEENSA_ILi512EEEEEENS5_IJSW_iEEEEEEEEEEESL_S13_NS4_8TiledMMAINS4_8MMA_AtomIJNS4_17SM100_MMA_MXF4_SSISJ_SJ_fSK_Li128ELi256ELi32ELNS4_4UMMA5MajorE0ELS18_0ELNS17_7ScaleInE0ELS19_0EEEEEENSN_INS5_IJSD_SD_SD_EEENS5_IJSW_SW_SW_EEEEENS5_IJNS4_10UnderscoreES1F_S1F_EEEEENS5_IJNS4_23SM90_TMA_LOAD_MULTICASTES1I_EEENS5_IJNS4_14ComposedLayoutINS4_7SwizzleILi2ELi4ELi3EEENS4_18smem_ptr_flag_bitsILi4EEENSN_INS5_IJNSA_ILi8EEESG_EEENS5_IJSG_SD_EEEEEEENSN_INS5_IJNS5_IJNS5_IJSP_SD_EEENS5_IJSO_SC_EEEEEESD_NS5_IJSC_SD_EEEEEENS5_IJNS5_IJNS5_IJSU_SY_EEESX_EEESW_NS5_IJSC_SY_EEEEEEEEEEEvNS4_8identityES1J_NS5_IJS1T_NSN_INS5_IJNS5_IJNS5_IJSP_SC_EEES1V_EEESD_S1X_EEENS5_IJS20_SW_NS5_IJSC_NSA_ILi1024EEEEEEEEEEEEEEvS25_EENS_8epilogue10collective18CollectiveEpilogueINS2F_23Sm100TmaWarpSpecializedILi4ELi2ELi32ELb1ELb0EEEJNS5_IJNSA_ILi64EEESH_SG_EEENS5_IJNSN_IS2K_SD_EENSN_IS1V_NS5_IJSD_SG_EEEEEEEENS_10bfloat16_tESM_S2Q_SM_NS2F_6fusion15FusionCallbacksIS2J_NS2R_17LinearCombinationIS2Q_fS2Q_fLNS_15FloatRoundStyleE2EEES2L_S2P_JEEENS4_5SM1004TMEM4LOAD26SM100_TMEM_LOAD_32dp32b32xENS4_13SM90_TMA_LOADENS1K_IS1M_NS1N_ILi16EEENSN_INS5_IJS1P_SO_EEENS5_IJSO_SD_EEEEEEENS4_39AutoVectorizingCopyWithAssumedAlignmentILi128EEENS4_14SM90_TMA_STOREES36_S38_S38_EEEvvEEEEvNT_6ParamsE)
        /*0044*/ 	.word	0x00000000
.L_29:


//--------------------- .nv.compat                --------------------------
	.section	.nv.compat,"",@"SHT_CUDA_COMPAT_INFO"
	.align	4
        /*0000*/ 	.byte	0x02, 0x09, 0x01, 0x00, 0x02, 0x02, 0x02, 0x00, 0x02, 0x05, 0x05, 0x00, 0x03, 0x07, 0x01, 0x01
        /*0010*/ 	.byte	0x02, 0x03, 0x01, 0x00, 0x02, 0x06, 0x01, 0x00, 0x04, 0x0b, 0x08, 0x00, 0x09, 0x00, 0x00, 0x00
        /*0020*/ 	.byte	0x00, 0x00, 0x00, 0x00


//--------------------- .nv.info._ZN7cutlass13device_kernelINS_4gemm6kernel13GemmUniversalIN4cute5tupleIJiiiiEEENS1_10collective13CollectiveMmaINS1_46MainloopSm100TmaUmmaWarpSpecializedBlockScaledILi7ELi2ELi1ENS5_IJNS4_1CILi4EEENSA_ILi2EEENSA_ILi1EEEEEEEENS5_IJNSA_ILi128EEENSA_ILi256EEESG_EEENS5_IJNS_12float_e2m1_tENS_13float_ue8m0_tEEEENS5_IJNS5_IJlSD_lEEENS4_6LayoutINS5_IJNS5_IJNS5_IJNSA_ILi32EEESB_EEEiEEESQ_NS5_IJSD_iEEEEEENS5_IJNS5_IJNS5_IJNSA_ILi16EEESB_EEEiEEENS5_IJNS5_IJNSA_ILi0EEESD_EEENSA_ILi512EEEEEENS5_IJSW_iEEEEEEEEEEESL_S13_NS4_8TiledMMAINS4_8MMA_AtomIJNS4_17SM100_MMA_MXF4_SSISJ_SJ_fSK_Li128ELi256ELi32ELNS4_4UMMA5MajorE0ELS18_0ELNS17_7ScaleInE0ELS19_0EEEEEENSN_INS5_IJSD_SD_SD_EEENS5_IJSW_SW_SW_EEEEENS5_IJNS4_10UnderscoreES1F_S1F_EEEEENS5_IJNS4_23SM90_TMA_LOAD_MULTICASTES1I_EEENS5_IJNS4_14ComposedLayoutINS4_7SwizzleILi2ELi4ELi3EEENS4_18smem_ptr_flag_bitsILi4EEENSN_INS5_IJNSA_ILi8EEESG_EEENS5_IJSG_SD_EEEEEEENSN_INS5_IJNS5_IJNS5_IJSP_SD_EEENS5_IJSO_SC_EEEEEESD_NS5_IJSC_SD_EEEEEENS5_IJNS5_IJNS5_IJSU_SY_EEESX_EEESW_NS5_IJSC_SY_EEEEEEEEEEEvNS4_8identityES1J_NS5_IJS1T_NSN_INS5_IJNS5_IJNS5_IJSP_SC_EEES1V_EEESD_S1X_EEENS5_IJS20_SW_NS5_IJSC_NSA_ILi1024EEEEEEEEEEEEEEvS25_EENS_8epilogue10collective18CollectiveEpilogueINS2F_23Sm100TmaWarpSpecializedILi4ELi2ELi32ELb1ELb0EEEJNS5_IJNSA_ILi64EEESH_SG_EEENS5_IJNSN_IS2K_SD_EENSN_IS1V_NS5_IJSD_SG_EEEEEEEENS_10bfloat16_tESM_S2Q_SM_NS2F_6fusion15FusionCallbacksIS2J_NS2R_17LinearCombinationIS2Q_fS2Q_fLNS_15FloatRoundStyleE2EEES2L_S2P_JEEENS4_5SM1004TMEM4LOAD26SM100_TMEM_LOAD_32dp32b32xENS4_13SM90_TMA_LOADENS1K_IS1M_NS1N_ILi16EEENSN_INS5_IJS1P_SO_EEENS5_IJSO_SD_EEEEEEENS4_39AutoVectorizingCopyWithAssumedAlignmentILi128EEENS4_14SM90_TMA_STOREES36_S38_S38_EEEvvEEEEvNT_6ParamsE --------------------------
	.section	.nv.info._ZN7cutlass13device_kernelINS_4gemm6kernel13GemmUniversalIN4cute5tupleIJiiiiEEENS1_10collective13CollectiveMmaINS1_46MainloopSm100TmaUmmaWarpSpecializedBlockScaledILi7ELi2ELi1ENS5_IJNS4_1CILi4EEENSA_ILi2EEENSA_ILi1EEEEEEEENS5_IJNSA_ILi128EEENSA_ILi256EEESG_EEENS5_IJNS_12float_e2m1_tENS_13float_ue8m0_tEEEENS5_IJNS5_IJlSD_lEEENS4_6LayoutINS5_IJNS5_IJNS5_IJNSA_ILi32EEESB_EEEiEEESQ_NS5_IJSD_iEEEEEENS5_IJNS5_IJNS5_IJNSA_ILi16EEESB_EEEiEEENS5_IJNS5_IJNSA_ILi0EEESD_EEENSA_ILi512EEEEEENS5_IJSW_iEEEEEEEEEEESL_S13_NS4_8TiledMMAINS4_8MMA_AtomIJNS4_17SM100_MMA_MXF4_SSISJ_SJ_fSK_Li128ELi256ELi32ELNS4_4UMMA5MajorE0ELS18_0ELNS17_7ScaleInE0ELS19_0EEEEEENSN_INS5_IJSD_SD_SD_EEENS5_IJSW_SW_SW_EEEEENS5_IJNS4_10UnderscoreES1F_S1F_EEEEENS5_IJNS4_23SM90_TMA_LOAD_MULTICASTES1I_EEENS5_IJNS4_14ComposedLayoutINS4_7SwizzleILi2ELi4ELi3EEENS4_18smem_ptr_flag_bitsILi4EEENSN_INS5_IJNSA_ILi8EEESG_EEENS5_IJSG_SD_EEEEEEENSN_INS5_IJNS5_IJNS5_IJSP_SD_EEENS5_IJSO_SC_EEEEEESD_NS5_IJSC_SD_EEEEEENS5_IJNS5_IJNS5_IJSU_SY_EEESX_EEESW_NS5_IJSC_SY_EEEEEEEEEEEvNS4_8identityES1J_NS5_IJS1T_NSN_INS5_IJNS5_IJNS5_IJSP_SC_EEES1V_EEESD_S1X_EEENS5_IJS20_SW_NS5_IJSC_NSA_ILi1024EEEEEEEEEEEEEEvS25_EENS_8epilogue10collective18CollectiveEpilogueINS2F_23Sm100TmaWarpSpecializedILi4ELi2ELi32ELb1ELb0EEEJNS5_IJNSA_ILi64EEESH_SG_EEENS5_IJNSN_IS2K_SD_EENSN_IS1V_NS5_IJSD_SG_EEEEEEEENS_10bfloat16_tESM_S2Q_SM_NS2F_6fusion15FusionCallbacksIS2J_NS2R_17LinearCombinationIS2Q_fS2Q_fLNS_15FloatRoundStyleE2EEES2L_S2P_JEEENS4_5SM1004TMEM4LOAD26SM100_TMEM_LOAD_32dp32b32xENS4_13SM90_TMA_LOADENS1K_IS1M_NS1N_ILi16EEENSN_INS5_IJS1P_SO_EEENS5_IJSO_SD_EEEEEEENS4_39AutoVectorizingCopyWithAssumedAlignmentILi128EEENS4_14SM90_TMA_STOREES36_S38_S38_EEEvvEEEEvNT_6ParamsE,"",@"SHT_CUDA_INFO"
	.sectionflags	@""
	.align	4


	//----- nvinfo : EIATTR_CUDA_API_VERSION
	.align		4
        /*0000*/ 	.byte	0x04, 0x37
        /*0002*/ 	.short	(.L_31 - .L_30)
.L_30:
        /*0004*/ 	.word	0x00000082


	//----- nvinfo : EIATTR_KPARAM_INFO
	.align		4
.L_31:
        /*0008*/ 	.byte	0x04, 0x17
        /*000a*/ 	.short	(.L_33 - .L_32)
.L_32:
        /*000c*/ 	.word	0x00000000
        /*0010*/ 	.short	0x0000
        /*0012*/ 	.short	0x0000
        /*0014*/ 	.byte	0x00, 0xf0, 0x01, 0x30


	//----- nvinfo : EIATTR_AT_ENTRY_FRAGMENTS
	.align		4
.L_33:
        /*0018*/ 	.byte	0x04, 0x4f
        /*001a*/ 	.short	(.L_35 - .L_34)


	//   ....[0]....
.L_34:
        /*001c*/ 	.word	0x00000006


	//----- nvinfo : EIATTR_RESERVED_SMEM_USED
	.align		4
.L_35:
        /*0020*/ 	.byte	0x01, 0x41
	.zero		2


	//----- nvinfo : EIATTR_SPARSE_MMA_MASK
	.align		4
        /*0024*/ 	.byte	0x03, 0x50
        /*0026*/ 	.short	0x0000


	//----- nvinfo : EIATTR_TCGEN05_1CTA_USED
	.align		4
        /*0028*/ 	.byte	0x01, 0x51
	.zero		2


	//----- nvinfo : EIATTR_MAXREG_COUNT
	.align		4
        /*002c*/ 	.byte	0x03, 0x1b
        /*002e*/ 	.short	0x00ff


	//----- nvinfo : EIATTR_NUM_BARRIERS
	.align		4
        /*0030*/ 	.byte	0x02, 0x4c
        /*0032*/ 	.byte	0x07
	.zero		1


	//----- nvinfo : EIATTR_EXTERNS
	.align		4
        /*0034*/ 	.byte	0x04, 0x0f
        /*0036*/ 	.short	(.L_37 - .L_36)


	//   ....[0]....
	.align		4
.L_36:
        /*0038*/ 	.word	index@(__assertfail)


	//----- nvinfo : EIATTR_MERCURY_ISA_VERSION
	.align		4
.L_37:
        /*003c*/ 	.byte	0x03, 0x5f
        /*003e*/ 	.short	0x0101


	//----- nvinfo : EIATTR_INT_WARP_WIDE_INSTR_OFFSETS
	.align		4
        /*0040*/ 	.byte	0x04, 0x31
        /*0042*/ 	.short	(.L_39 - .L_38)


	//   ....[0]....
.L_38:
        /*0044*/ 	.word	0x00000df0


	//   ....[1]....
        /*0048*/ 	.word	0x00000eb0


	//   ....[2]....
        /*004c*/ 	.word	0x00004b20


	//   ....[3]....
        /*0050*/ 	.word	0x00004b40


	//   ....[4]....
        /*0054*/ 	.word	0x00004b70


	//   ....[5]....
        /*0058*/ 	.word	0x00005720


	//   ....[6]....
        /*005c*/ 	.word	0x000057c0


	//   ....[7]....
        /*0060*/ 	.word	0x00005860


	//   ....[8]....
        /*0064*/ 	.word	0x000058e0


	//   ....[9]....
        /*0068*/ 	.word	0x000059a0


	//   ....[10]....
        /*006c*/ 	.word	0x00005a40


	//   ....[11]....
        /*0070*/ 	.word	0x00005ae0


	//   ....[12]....
        /*0074*/ 	.word	0x00005c00


	//   ....[13]....
        /*0078*/ 	.word	0x00005c20


	//   ....[14]....
        /*007c*/ 	.word	0x00005ca0


	//   ....[15]....
        /*0080*/ 	.word	0x00005d60


	//   ....[16]....
        /*0084*/ 	.word	0x00005e10


	//   ....[17]....
        /*0088*/ 	.word	0x00005e90


	//   ....[18]....
        /*008c*/ 	.word	0x00005f20


	//   ....[19]....
        /*0090*/ 	.word	0x00006000


	//   ....[20]....
        /*0094*/ 	.word	0x00006070


	//   ....[21]....
        /*0098*/ 	.word	0x00006130


	//   ....[22]....
        /*009c*/ 	.word	0x000061d0


	//   ....[23]....
        /*00a0*/ 	.word	0x00006260


	//   ....[24]....
        /*00a4*/ 	.word	0x00006300


	//   ....[25]....
        /*00a8*/ 	.word	0x000063c0


	//   ....[26]....
        /*00ac*/ 	.word	0x00006460


	//   ....[27]....
        /*00b0*/ 	.word	0x00006520


	//   ....[28]....
        /*00b4*/ 	.word	0x00006610


	//----- nvinfo : EIATTR_COOP_GROUP_MASK_REGIDS
	.align		4
.L_39:
        /*00b8*/ 	.byte	0x04, 0x29
        /*00ba*/ 	.short	(.L_41 - .L_40)


	//   ....[0]....
.L_40:
        /*00bc*/ 	.word	0xffffffff


	//   ....[1]....
        /*00c0*/ 	.word	0xffffffff


	//   ....[2]....
        /*00c4*/ 	.word	0xffffffff


	//   ....[3]....
        /*00c8*/ 	.word	0xffffffff


	//   ....[4]....
        /*00cc*/ 	.word	0xffffffff


	//   ....[5]....
        /*00d0*/ 	.word	0xffffffff


	//   ....[6]....
        /*00d4*/ 	.word	0xffffffff


	//   ....[7]....
        /*00d8*/ 	.word	0xffffffff


	//   ....[8]....
        /*00dc*/ 	.word	0xffffffff


	//   ....[9]....
        /*00e0*/ 	.word	0xffffffff


	//   ....[10]....
        /*00e4*/ 	.word	0xffffffff


	//   ....[11]....
        /*00e8*/ 	.word	0xffffffff


	//   ....[12]....
        /*00ec*/ 	.word	0xffffffff


	//   ....[13]....
        /*00f0*/ 	.word	0xffffffff


	//----- nvinfo : EIATTR_COOP_GROUP_INSTR_OFFSETS
	.align		4
.L_41:
        /*00f4*/ 	.byte	0x04, 0x28
        /*00f6*/ 	.short	(.L_43 - .L_42)


	//   ....[0]....
.L_42:
        /*00f8*/ 	.word	0x00000080


	//   ....[1]....
        /*00fc*/ 	.word	0x00000550


	//   ....[2]....
        /*0100*/ 	.word	0x00000760


	//   ....[3]....
        /*0104*/ 	.word	0x00000900


	//   ....[4]....
        /*0108*/ 	.word	0x00000a00


	//   ....[5]....
        /*010c*/ 	.word	0x00000b70


	//   ....[6]....
        /*0110*/ 	.word	0x00000cb0


	//   ....[7]....
        /*0114*/ 	.word	0x00000f20


	//   ....[8]....
        /*0118*/ 	.word	0x00002690


	//   ....[9]....
        /*011c*/ 	.word	0x00003730


	//   ....[10]....
        /*0120*/ 	.word	0x00003940


	//   ....[11]....
        /*0124*/ 	.word	0x00003970


	//   ....[12]....
        /*0128*/ 	.word	0x00004a00


	//   ....[13]....
        /*012c*/ 	.word	0x00004c30


	//----- nvinfo : EIATTR_VRC_CTA_INIT_COUNT
	.align		4
.L_43:
        /*0130*/ 	.byte	0x02, 0x4a
        /*0132*/ 	.byte	0x80
	.zero		1


	//----- nvinfo : EIATTR_SYSCALL_OFFSETS
	.align		4
        /*0134*/ 	.byte	0x04, 0x46
        /*0136*/ 	.short	(.L_45 - .L_44)


	//   ....[0]....
.L_44:
        /*0138*/ 	.word	0x00007210


	//   ....[1]....
        /*013c*/ 	.word	0x00007300


	//   ....[2]....
        /*0140*/ 	.word	0x00007ed0


	//   ....[3]....
        /*0144*/ 	.word	0x00008040


	//   ....[4]....
        /*0148*/ 	.word	0x00009500


	//   ....[5]....
        /*014c*/ 	.word	0x00009670


	//   ....[6]....
        /*0150*/ 	.word	0x0000ab90


	//   ....[7]....
        /*0154*/ 	.word	0x0000ad00


	//   ....[8]....
        /*0158*/ 	.word	0x0000c1b0


	//   ....[9]....
        /*015c*/ 	.word	0x0000c320


	//   ....[10]....
        /*0160*/ 	.word	0x0000d830


	//   ....[11]....
        /*0164*/ 	.word	0x0000d9a0


	//   ....[12]....
        /*0168*/ 	.word	0x0000ee70


	//   ....[13]....
        /*016c*/ 	.word	0x0000efe0


	//   ....[14]....
        /*0170*/ 	.word	0x000104e0


	//   ....[15]....
        /*0174*/ 	.word	0x00010650


	//   ....[16]....
        /*0178*/ 	.word	0x00011ab0


	//   ....[17]....
        /*017c*/ 	.word	0x00011c20


	//----- nvinfo : EIATTR_MBARRIER_INSTR_OFFSETS
	.align		4
.L_45:
        /*0180*/ 	.byte	0x04, 0x39
        /*0182*/ 	.short	(.L_47 - .L_46)


	//   ....[0]....
.L_46:
        /*0184*/ 	.word	0x00000670
        /*0188*/ 	.word	0x000000ff
        /*018c*/ 	.word	0x00000000
        /*0190*/ 	.short	0x0100
        /*0192*/ 	.byte	0x04
	.zero		1


	//   ....[1]....
        /*0194*/ 	.word	0x00000680
        /*0198*/ 	.word	0x000000ff
        /*019c*/ 	.word	0x00000038
        /*01a0*/ 	.short	0x0100
        /*01a2*/ 	.byte	0x04
	.zero		1


	//   ....[2]....
        /*01a4*/ 	.word	0x00000690
        /*01a8*/ 	.word	0x000000ff
        /*01ac*/ 	.word	0x00000008
        /*01b0*/ 	.short	0x0100
        /*01b2*/ 	.byte	0x04
	.zero		1


	//   ....[3]....
        /*01b4*/ 	.word	0x000006a0
        /*01b8*/ 	.word	0x000000ff
        /*01bc*/ 	.word	0x00000040
        /*01c0*/ 	.short	0x0100
        /*01c2*/ 	.byte	0x04
	.zero		1


	//   ....[4]....
        /*01c4*/ 	.word	0x000006b0
        /*01c8*/ 	.word	0x000000ff
        /*01cc*/ 	.word	0x00000010
        /*01d0*/ 	.short	0x0100
        /*01d2*/ 	.byte	0x04
	.zero		1


	//   ....[5]....
        /*01d4*/ 	.word	0x000006c0
        /*01d8*/ 	.word	0x000000ff
        /*01dc*/ 	.word	0x00000048
        /*01e0*/ 	.short	0x0100
        /*01e2*/ 	.byte	0x04
	.zero		1


	//   ....[6]....
        /*01e4*/ 	.word	0x000006d0
        /*01e8*/ 	.word	0x000000ff
        /*01ec*/ 	.word	0x00000018
        /*01f0*/ 	.short	0x0100
        /*01f2*/ 	.byte	0x04
	.zero		1


	//   ....[7]....
        /*01f4*/ 	.word	0x000006e0
        /*01f8*/ 	.word	0x000000ff
        /*01fc*/ 	.word	0x00000050
        /*0200*/ 	.short	0x0100
        /*0202*/ 	.byte	0x04
	.zero		1


	//   ....[8]....
        /*0204*/ 	.word	0x000006f0
        /*0208*/ 	.word	0x000000ff
        /*020c*/ 	.word	0x00000020
        /*0210*/ 	.short	0x0100
        /*0212*/ 	.byte	0x04
	.zero		1


	//   ....[9]....
        /*0214*/ 	.word	0x00000700
        /*0218*/ 	.word	0x000000ff
        /*021c*/ 	.word	0x00000058
        /*0220*/ 	.short	0x0100
        /*0222*/ 	.byte	0x04
	.zero		1


	//   ....[10]....
        /*0224*/ 	.word	0x00000710
        /*0228*/ 	.word	0x000000ff
        /*022c*/ 	.word	0x00000028
        /*0230*/ 	.short	0x0100
        /*0232*/ 	.byte	0x04
	.zero		1


	//   ....[11]....
        /*0234*/ 	.word	0x00000720
        /*0238*/ 	.word	0x000000ff
        /*023c*/ 	.word	0x00000060
        /*0240*/ 	.short	0x0100
        /*0242*/ 	.byte	0x04
	.zero		1


	//   ....[12]....
        /*0244*/ 	.word	0x00000730
        /*0248*/ 	.word	0x000000ff
        /*024c*/ 	.word	0x00000030
        /*0250*/ 	.short	0x0100
        /*0252*/ 	.byte	0x04
	.zero		1


	//   ....[13]....
        /*0254*/ 	.word	0x00000740
        /*0258*/ 	.word	0x000000ff
        /*025c*/ 	.word	0x00000068
        /*0260*/ 	.short	0x0100
        /*0262*/ 	.byte	0x04
	.zero		1


	//   ....[14]....
        /*0264*/ 	.word	0x00000870
        /*0268*/ 	.word	0x000000ff
        /*026c*/ 	.word	0x00000070
        /*0270*/ 	.short	0x0100
        /*0272*/ 	.byte	0x04
	.zero		1


	//   ....[15]....
        /*0274*/ 	.word	0x00000880
        /*0278*/ 	.word	0x000000ff
        /*027c*/ 	.word	0x00000090
        /*0280*/ 	.short	0x0100
        /*0282*/ 	.byte	0x04
	.zero		1


	//   ....[16]....
        /*0284*/ 	.word	0x00000890
        /*0288*/ 	.word	0x000000ff
        /*028c*/ 	.word	0x00000078
        /*0290*/ 	.short	0x0100
        /*0292*/ 	.byte	0x04
	.zero		1


	//   ....[17]....
        /*0294*/ 	.word	0x000008a0
        /*0298*/ 	.word	0x000000ff
        /*029c*/ 	.word	0x00000098
        /*02a0*/ 	.short	0x0100
        /*02a2*/ 	.byte	0x04
	.zero		1


	//   ....[18]....
        /*02a4*/ 	.word	0x000008b0
        /*02a8*/ 	.word	0x000000ff
        /*02ac*/ 	.word	0x00000080
        /*02b0*/ 	.short	0x0100
        /*02b2*/ 	.byte	0x04
	.zero		1


	//   ....[19]....
        /*02b4*/ 	.word	0x000008c0
        /*02b8*/ 	.word	0x000000ff
        /*02bc*/ 	.word	0x000000a0
        /*02c0*/ 	.short	0x0100
        /*02c2*/ 	.byte	0x04
	.zero		1


	//   ....[20]....
        /*02c4*/ 	.word	0x000008d0
        /*02c8*/ 	.word	0x000000ff
        /*02cc*/ 	.word	0x00000088
        /*02d0*/ 	.short	0x0100
        /*02d2*/ 	.byte	0x04
	.zero		1


	//   ....[21]....
        /*02d4*/ 	.word	0x000008e0
        /*02d8*/ 	.word	0x000000ff
        /*02dc*/ 	.word	0x000000a8
        /*02e0*/ 	.short	0x0100
        /*02e2*/ 	.byte	0x04
	.zero		1


	//   ....[22]....
        /*02e4*/ 	.word	0x000009d0
        /*02e8*/ 	.word	0x000000ff
        /*02ec*/ 	.word	0x000000b0
        /*02f0*/ 	.short	0x0100
        /*02f2*/ 	.byte	0x06
	.zero		1


	//   ....[23]....
        /*02f4*/ 	.word	0x000009e0
        /*02f8*/ 	.word	0x000000ff
        /*02fc*/ 	.word	0x000000b8
        /*0300*/ 	.short	0x0100
        /*0302*/ 	.byte	0x06
	.zero		1


	//   ....[24]....
        /*0304*/ 	.word	0x00000b20
        /*0308*/ 	.word	0x000000ff
        /*030c*/ 	.word	0x000000c0
        /*0310*/ 	.short	0x0100
        /*0312*/ 	.byte	0x06
	.zero		1


	//   ....[25]....
        /*0314*/ 	.word	0x00000b30
        /*0318*/ 	.word	0x000000ff
        /*031c*/ 	.word	0x000000d0
        /*0320*/ 	.short	0x0100
        /*0322*/ 	.byte	0x06
	.zero		1


	//   ....[26]....
        /*0324*/ 	.word	0x00000b40
        /*0328*/ 	.word	0x000000ff
        /*032c*/ 	.word	0x000000c8
        /*0330*/ 	.short	0x0100
        /*0332*/ 	.byte	0x06
	.zero		1


	//   ....[27]....
        /*0334*/ 	.word	0x00000b50
        /*0338*/ 	.word	0x000000ff
        /*033c*/ 	.word	0x000000d8
        /*0340*/ 	.short	0x0100
        /*0342*/ 	.byte	0x06
	.zero		1


	//   ....[28]....
        /*0344*/ 	.word	0x00000c80
        /*0348*/ 	.word	0x000000ff
        /*034c*/ 	.word	0x000000e0
        /*0350*/ 	.short	0x0100
        /*0352*/ 	.byte	0x04
	.zero		1


	//   ....[29]....
        /*0354*/ 	.word	0x00000c90
        /*0358*/ 	.word	0x000000ff
        /*035c*/ 	.word	0x000000e8
        /*0360*/ 	.short	0x0100
        /*0362*/ 	.byte	0x04
	.zero		1


	//   ....[30]....
        /*0364*/ 	.word	0x00000d90
        /*0368*/ 	.word	0x000000ff
        /*036c*/ 	.word	0x000000f0
        /*0370*/ 	.short	0x0100
        /*0372*/ 	.byte	0x04
	.zero		1


	//   ....[31]....
        /*0374*/ 	.word	0x00000da0
        /*0378*/ 	.word	0x000000ff
        /*037c*/ 	.word	0x00000100
        /*0380*/ 	.short	0x0100
        /*0382*/ 	.byte	0x04
	.zero		1


	//   ....[32]....
        /*0384*/ 	.word	0x00000db0
        /*0388*/ 	.word	0x000000ff
        /*038c*/ 	.word	0x000000f8
        /*0390*/ 	.short	0x0100
        /*0392*/ 	.byte	0x04
	.zero		1


	//   ....[33]....
        /*0394*/ 	.word	0x00000dc0
        /*0398*/ 	.word	0x000000ff
        /*039c*/ 	.word	0x00000108
        /*03a0*/ 	.short	0x0100
        /*03a2*/ 	.byte	0x04
	.zero		1


	//   ....[34]....
        /*03a4*/ 	.word	0x00000ed0
        /*03a8*/ 	.word	0x000000ff
        /*03ac*/ 	.word	0x00000110
        /*03b0*/ 	.short	0x0100
        /*03b2*/ 	.byte	0x06
	.zero		1


	//   ....[35]....
        /*03b4*/ 	.word	0x00001c90
        /*03b8*/ 	.word	0x00000000
        /*03bc*/ 	.word	0x00000100
        /*03c0*/ 	.short	0x010a
        /*03c2*/ 	.byte	0xff
	.zero		1


	//   ....[36]....
        /*03c4*/ 	.word	0x00001cb0
        /*03c8*/ 	.word	0x00000000
        /*03cc*/ 	.word	0x000000f0
        /*03d0*/ 	.short	0x0101
        /*03d2*/ 	.byte	0xff
	.zero		1


	//   ....[37]....
        /*03d4*/ 	.word	0x00001d70
        /*03d8*/ 	.word	0x000000ff
        /*03dc*/ 	.word	0x00000038
        /*03e0*/ 	.short	0x010a
        /*03e2*/ 	.byte	0x04
	.zero		1


	//   ....[38]....
        /*03e4*/ 	.word	0x00001e10
        /*03e8*/ 	.word	0x000000ff
        /*03ec*/ 	.word	0x00000038
        /*03f0*/ 	.short	0x010a
        /*03f2*/ 	.byte	0x29
	.zero		1


	//   ....[39]....
        /*03f4*/ 	.word	0x00001f50
        /*03f8*/ 	.word	0x000000ff
        /*03fc*/ 	.word	0x00000038
        /*0400*/ 	.short	0x010a
        /*0402*/ 	.byte	0x05
	.zero		1


	//   ....[40]....
        /*0404*/ 	.word	0x00002210
        /*0408*/ 	.word	0x000000ff
        /*040c*/ 	.word	0x000000b8
        /*0410*/ 	.short	0x0101
        /*0412*/ 	.byte	0x06
	.zero		1


	//   ....[41]....
        /*0414*/ 	.word	0x00002230
        /*0418*/ 	.word	0x000000ff
        /*041c*/ 	.word	0x00000038
        /*0420*/ 	.short	0x010a
        /*0422*/ 	.byte	0x04
	.zero		1


	//   ....[42]....
        /*0424*/ 	.word	0x000022b0
        /*0428*/ 	.word	0x000000ff
        /*042c*/ 	.word	0x00000038
        /*0430*/ 	.short	0x010a
        /*0432*/ 	.byte	0x29
	.zero		1


	//   ....[43]....
        /*0434*/ 	.word	0x000023f0
        /*0438*/ 	.word	0x000000ff
        /*043c*/ 	.word	0x00000038
        /*0440*/ 	.short	0x010a
        /*0442*/ 	.byte	0x05
	.zero		1


	//   ....[44]....
        /*0444*/ 	.word	0x000026c0
        /*0448*/ 	.word	0x00000003
        /*044c*/ 	.word	0x000000c0
        /*0450*/ 	.short	0x010a
        /*0452*/ 	.byte	0xff
	.zero		1


	//   ....[45]....
        /*0454*/ 	.word	0x00002810
        /*0458*/ 	.word	0x00000000
        /*045c*/ 	.word	0x00000000
        /*0460*/ 	.short	0x0101
        /*0462*/ 	.byte	0xff
	.zero		1


	//   ....[46]....
        /*0464*/ 	.word	0x00002dd0
        /*0468*/ 	.word	0x000000ff
        /*046c*/ 	.word	0x00000000
        /*0470*/ 	.short	0x010a
        /*0472*/ 	.byte	0x04
	.zero		1


	//   ....[47]....
        /*0474*/ 	.word	0x00002e60
        /*0478*/ 	.word	0x000000ff
        /*047c*/ 	.word	0x00000000
        /*0480*/ 	.short	0x010a
        /*0482*/ 	.byte	0x05
	.zero		1


	//   ....[48]....
        /*0484*/ 	.word	0x00002ef0
        /*0488*/ 	.word	0x000000ff
        /*048c*/ 	.word	0x00000000
        /*0490*/ 	.short	0x010a
        /*0492*/ 	.byte	0x05
	.zero		1


	//   ....[49]....
        /*0494*/ 	.word	0x00002f80
        /*0498*/ 	.word	0x000000ff
        /*049c*/ 	.word	0x00000000
        /*04a0*/ 	.short	0x010a
        /*04a2*/ 	.byte	0x05
	.zero		1


	//   ....[50]....
        /*04a4*/ 	.word	0x00003010
        /*04a8*/ 	.word	0x000000ff
        /*04ac*/ 	.word	0x00000000
        /*04b0*/ 	.short	0x010a
        /*04b2*/ 	.byte	0x05
	.zero		1


	//   ....[51]....
        /*04b4*/ 	.word	0x000030a0
        /*04b8*/ 	.word	0x000000ff
        /*04bc*/ 	.word	0x00000000
        /*04c0*/ 	.short	0x010a
        /*04c2*/ 	.byte	0x05
	.zero		1


	//   ....[52]....
        /*04c4*/ 	.word	0x00003140
        /*04c8*/ 	.word	0x00000000
        /*04cc*/ 	.word	0x00000000
        /*04d0*/ 	.short	0x010a
        /*04d2*/ 	.byte	0xff
	.zero		1


	//   ....[53]....
        /*04d4*/ 	.word	0x00003280
        /*04d8*/ 	.word	0x00000000
        /*04dc*/ 	.word	0x000000f0
        /*04e0*/ 	.short	0x010a
        /*04e2*/ 	.byte	0xff
	.zero		1


	//   ....[54]....
        /*04e4*/ 	.word	0x000032e0
        /*04e8*/ 	.word	0x00000004
        /*04ec*/ 	.word	0x00000000
        /*04f0*/ 	.short	0x0101
        /*04f2*/ 	.byte	0xff
	.zero		1


	//   ....[55]....
        /*04f4*/ 	.word	0x00003300
        /*04f8*/ 	.word	0x000000ff
        /*04fc*/ 	.word	0x000000d0
        /*0500*/ 	.short	0x010a
        /*0502*/ 	.byte	0x04
	.zero		1


	//   ....[56]....
        /*0504*/ 	.word	0x00003420
        /*0508*/ 	.word	0x00000000
        /*050c*/ 	.word	0x000000c0
        /*0510*/ 	.short	0x010a
        /*0512*/ 	.byte	0xff
	.zero		1


	//   ....[57]....
        /*0514*/ 	.word	0x00003530
        /*0518*/ 	.word	0x00000000
        /*051c*/ 	.word	0x00000000
        /*0520*/ 	.short	0x0101
        /*0522*/ 	.byte	0xff
	.zero		1


	//   ....[58]....
        /*0524*/ 	.word	0x000035c0
        /*0528*/ 	.word	0x000000ff
        /*052c*/ 	.word	0x000000d0
        /*0530*/ 	.short	0x0106
        /*0532*/ 	.byte	0x04
	.zero		1


	//   ....[59]....
        /*0534*/ 	.word	0x000035e0
        /*0538*/ 	.word	0x000000ff
        /*053c*/ 	.word	0x000000d0
        /*0540*/ 	.short	0x010a
        /*0542*/ 	.byte	0x04
	.zero		1


	//   ....[60]....
        /*0544*/ 	.word	0x00003670
        /*0548*/ 	.word	0x000000ff
        /*054c*/ 	.word	0x000000d0
        /*0550*/ 	.short	0x0106
        /*0552*/ 	.byte	0x07
	.zero		1


	//   ....[61]....
        /*0554*/ 	.word	0x000036b0
        /*0558*/ 	.word	0x00000000
        /*055c*/ 	.word	0x000000d0
        /*0560*/ 	.short	0x010a
        /*0562*/ 	.byte	0xff
	.zero		1


	//   ....[62]....
        /*0564*/ 	.word	0x00003d10
        /*0568*/ 	.word	0x00000010
        /*056c*/ 	.word	0x000000c0
        /*0570*/ 	.short	0x010a
        /*0572*/ 	.byte	0xff
	.zero		1


	//   ....[63]....
        /*0574*/ 	.word	0x00003e10
        /*0578*/ 	.word	0x00000010
        /*057c*/ 	.word	0x00000000
        /*0580*/ 	.short	0x0101
        /*0582*/ 	.byte	0xff
	.zero		1


	//   ....[64]....
        /*0584*/ 	.word	0x00003e90
        /*0588*/ 	.word	0x00000004
        /*058c*/ 	.word	0x00000000
        /*0590*/ 	.short	0x010a
        /*0592*/ 	.byte	0xff
	.zero		1


	//   ....[65]....
        /*0594*/ 	.word	0x00003eb0
        /*0598*/ 	.word	0x00000004
        /*059c*/ 	.word	0x00000000
        /*05a0*/ 	.short	0x010a
        /*05a2*/ 	.byte	0xff
	.zero		1


	//   ....[66]....
        /*05a4*/ 	.word	0x000040b0
        /*05a8*/ 	.word	0x00000012
        /*05ac*/ 	.word	0x00000000
        /*05b0*/ 	.short	0x010a
        /*05b2*/ 	.byte	0xff
	.zero		1


	//   ....[67]....
        /*05b4*/ 	.word	0x00004100
        /*05b8*/ 	.word	0x00000003
        /*05bc*/ 	.word	0x000000e8
        /*05c0*/ 	.short	0x010a
        /*05c2*/ 	.byte	0xff
	.zero		1


	//   ....[68]....
        /*05c4*/ 	.word	0x00004450
        /*05c8*/ 	.word	0x00000007
        /*05cc*/ 	.word	0x00000000
        /*05d0*/ 	.short	0x010a
        /*05d2*/ 	.byte	0xff
	.zero		1


	//   ....[69]....
        /*05d4*/ 	.word	0x00004500
        /*05d8*/ 	.word	0x00000014
        /*05dc*/ 	.word	0x00000000
        /*05e0*/ 	.short	0x010a
        /*05e2*/ 	.byte	0xff
	.zero		1


	//   ....[70]....
        /*05e4*/ 	.word	0x000049e0
        /*05e8*/ 	.word	0x00000003
        /*05ec*/ 	.word	0x00000110
        /*05f0*/ 	.short	0x010a
        /*05f2*/ 	.byte	0xff
	.zero		1


	//   ....[71]....
        /*05f4*/ 	.word	0x00004ef0
        /*05f8*/ 	.word	0x0000000c
        /*05fc*/ 	.word	0x000000c0
        /*0600*/ 	.short	0x010a
        /*0602*/ 	.byte	0xff
	.zero		1


	//   ....[72]....
        /*0604*/ 	.word	0x00005060
        /*0608*/ 	.word	0x00000000
        /*060c*/ 	.word	0x00000000
        /*0610*/ 	.short	0x0101
        /*0612*/ 	.byte	0xff
	.zero		1


	//   ....[73]....
        /*0614*/ 	.word	0x000054f0
        /*0618*/ 	.word	0x000000ff
        /*061c*/ 	.word	0x000000b8
        /*0620*/ 	.short	0x010a
        /*0622*/ 	.byte	0x15
	.zero		1


	//   ....[74]....
        /*0624*/ 	.word	0x00005670
        /*0628*/ 	.word	0x000000ff
        /*062c*/ 	.word	0x00000090
        /*0630*/ 	.short	0x010a
        /*0632*/ 	.byte	0x15
	.zero		1


	//   ....[75]....
        /*0634*/ 	.word	0x00005880
        /*0638*/ 	.word	0x000000ff
        /*063c*/ 	.word	0x00000070
        /*0640*/ 	.short	0x010b
        /*0642*/ 	.byte	0x15
	.zero		1


	//   ....[76]....
        /*0644*/ 	.word	0x00005890
        /*0648*/ 	.word	0x000000ff
        /*064c*/ 	.word	0x00000000
        /*0650*/ 	.short	0x0101
        /*0652*/ 	.byte	0x2e
	.zero		1


	//   ....[77]....
        /*0654*/ 	.word	0x000058b0
        /*0658*/ 	.word	0x000000ff
        /*065c*/ 	.word	0x00000098
        /*0660*/ 	.short	0x010a
        /*0662*/ 	.byte	0x15
	.zero		1


	//   ....[78]....
        /*0664*/ 	.word	0x00005a60
        /*0668*/ 	.word	0x000000ff
        /*066c*/ 	.word	0x00000078
        /*0670*/ 	.short	0x010b
        /*0672*/ 	.byte	0x15
	.zero		1


	//   ....[79]....
        /*0674*/ 	.word	0x00005a70
        /*0678*/ 	.word	0x000000ff
        /*067c*/ 	.word	0x00000000
        /*0680*/ 	.short	0x0101
        /*0682*/ 	.byte	0x2d
	.zero		1


	//   ....[80]....
        /*0684*/ 	.word	0x00005a90
        /*0688*/ 	.word	0x000000ff
        /*068c*/ 	.word	0x000000a0
        /*0690*/ 	.short	0x010a
        /*0692*/ 	.byte	0x15
	.zero		1


	//   ....[81]....
        /*0694*/ 	.word	0x00005c40
        /*0698*/ 	.word	0x000000ff
        /*069c*/ 	.word	0x00000080
        /*06a0*/ 	.short	0x010b
        /*06a2*/ 	.byte	0x15
	.zero		1


	//   ....[82]....
        /*06a4*/ 	.word	0x00005c50
        /*06a8*/ 	.word	0x000000ff
        /*06ac*/ 	.word	0x00000000
        /*06b0*/ 	.short	0x0101
        /*06b2*/ 	.byte	0x26
	.zero		1


	//   ....[83]....
        /*06b4*/ 	.word	0x00005c70
        /*06b8*/ 	.word	0x000000ff
        /*06bc*/ 	.word	0x000000a8
        /*06c0*/ 	.short	0x010a
        /*06c2*/ 	.byte	0x15
	.zero		1


	//   ....[84]....
        /*06c4*/ 	.word	0x00005e30
        /*06c8*/ 	.word	0x000000ff
        /*06cc*/ 	.word	0x00000088
        /*06d0*/ 	.short	0x010b
        /*06d2*/ 	.byte	0x15
	.zero		1


	//   ....[85]....
        /*06d4*/ 	.word	0x00005e40
        /*06d8*/ 	.word	0x000000ff
        /*06dc*/ 	.word	0x00000000
        /*06e0*/ 	.short	0x0101
        /*06e2*/ 	.byte	0x25
	.zero		1


	//   ....[86]....
        /*06e4*/ 	.word	0x00005e50
        /*06e8*/ 	.word	0x000000ff
        /*06ec*/ 	.word	0x00000090
        /*06f0*/ 	.short	0x010a
        /*06f2*/ 	.byte	0x15
	.zero		1


	//   ....[87]....
        /*06f4*/ 	.word	0x00006020
        /*06f8*/ 	.word	0x000000ff
        /*06fc*/ 	.word	0x00000070
        /*0700*/ 	.short	0x010b
        /*0702*/ 	.byte	0x15
	.zero		1


	//   ....[88]....
        /*0704*/ 	.word	0x00006030
        /*0708*/ 	.word	0x000000ff
        /*070c*/ 	.word	0x00000000
        /*0710*/ 	.short	0x0101
        /*0712*/ 	.byte	0x2e
	.zero		1


	//   ....[89]....
        /*0714*/ 	.word	0x00006040
        /*0718*/ 	.word	0x000000ff
        /*071c*/ 	.word	0x00000098
        /*0720*/ 	.short	0x010a
        /*0722*/ 	.byte	0x15
	.zero		1


	//   ....[90]....
        /*0724*/ 	.word	0x000061f0
        /*0728*/ 	.word	0x000000ff
        /*072c*/ 	.word	0x00000078
        /*0730*/ 	.short	0x010b
        /*0732*/ 	.byte	0x15
	.zero		1


	//   ....[91]....
        /*0734*/ 	.word	0x00006220
        /*0738*/ 	.word	0x000000ff
        /*073c*/ 	.word	0x00000000
        /*0740*/ 	.short	0x0101
        /*0742*/ 	.byte	0x2d
	.zero		1


	//   ....[92]....
        /*0744*/ 	.word	0x00006230
        /*0748*/ 	.word	0x000000ff
        /*074c*/ 	.word	0x000000a0
        /*0750*/ 	.short	0x010a
        /*0752*/ 	.byte	0x15
	.zero		1


	//   ....[93]....
        /*0754*/ 	.word	0x000063e0
        /*0758*/ 	.word	0x000000ff
        /*075c*/ 	.word	0x00000080
        /*0760*/ 	.short	0x010b
        /*0762*/ 	.byte	0x15
	.zero		1


	//   ....[94]....
        /*0764*/ 	.word	0x000063f0
        /*0768*/ 	.word	0x000000ff
        /*076c*/ 	.word	0x00000000
        /*0770*/ 	.short	0x0101
        /*0772*/ 	.byte	0x26
	.zero		1


	//   ....[95]....
        /*0774*/ 	.word	0x00006400
        /*0778*/ 	.word	0x000000ff
        /*077c*/ 	.word	0x000000a8
        /*0780*/ 	.short	0x010a
        /*0782*/ 	.byte	0x15
	.zero		1


	//   ....[96]....
        /*0784*/ 	.word	0x00006630
        /*0788*/ 	.word	0x000000ff
        /*078c*/ 	.word	0x00000088
        /*0790*/ 	.short	0x010b
        /*0792*/ 	.byte	0x15
	.zero		1


	//   ....[97]....
        /*0794*/ 	.word	0x00006640
        /*0798*/ 	.word	0x000000ff
        /*079c*/ 	.word	0x00000000
        /*07a0*/ 	.short	0x0101
        /*07a2*/ 	.byte	0x25
	.zero		1


	//   ....[98]....
        /*07a4*/ 	.word	0x00006680
        /*07a8*/ 	.word	0x000000ff
        /*07ac*/ 	.word	0x00000090
        /*07b0*/ 	.short	0x010a
        /*07b2*/ 	.byte	0x15
	.zero		1


	//   ....[99]....
        /*07b4*/ 	.word	0x000066a0
        /*07b8*/ 	.word	0x000000ff
        /*07bc*/ 	.word	0x00000098
        /*07c0*/ 	.short	0x010a
        /*07c2*/ 	.byte	0x15
	.zero		1


	//   ....[100]....
        /*07c4*/ 	.word	0x000066c0
        /*07c8*/ 	.word	0x000000ff
        /*07cc*/ 	.word	0x000000a0
        /*07d0*/ 	.short	0x010a
        /*07d2*/ 	.byte	0x15
	.zero		1


	//   ....[101]....
        /*07d4*/ 	.word	0x00006710
        /*07d8*/ 	.word	0x00000002
        /*07dc*/ 	.word	0x000000a8
        /*07e0*/ 	.short	0x010a
        /*07e2*/ 	.byte	0xff
	.zero		1


	//   ....[102]....
        /*07e4*/ 	.word	0x00006a80
        /*07e8*/ 	.word	0x00000000
        /*07ec*/ 	.word	0x000000c0
        /*07f0*/ 	.short	0x010a
        /*07f2*/ 	.byte	0xff
	.zero		1


	//   ....[103]....
        /*07f4*/ 	.word	0x00006b50
        /*07f8*/ 	.word	0x00000000
        /*07fc*/ 	.word	0x00000000
        /*0800*/ 	.short	0x0101
        /*0802*/ 	.byte	0xff
	.zero		1


	//   ....[104]....
        /*0804*/ 	.word	0x00007800
        /*0808*/ 	.word	0x000000ff
        /*080c*/ 	.word	0x00000070
        /*0810*/ 	.short	0x010a
        /*0812*/ 	.byte	0x2d
	.zero		1


	//   ....[105]....
        /*0814*/ 	.word	0x000078e0
        /*0818*/ 	.word	0x000000ff
        /*081c*/ 	.word	0x000000e0
        /*0820*/ 	.short	0x010a
        /*0822*/ 	.byte	0x2d
	.zero		1


	//   ....[106]....
        /*0824*/ 	.word	0x00007a60
        /*0828*/ 	.word	0x000000ff
        /*082c*/ 	.word	0x00000070
        /*0830*/ 	.short	0x010a
        /*0832*/ 	.byte	0x2d
	.zero		1


	//   ....[107]....
        /*0834*/ 	.word	0x00007b80
        /*0838*/ 	.word	0x000000ff
        /*083c*/ 	.word	0x000000e0
        /*0840*/ 	.short	0x010a
        /*0842*/ 	.byte	0x2d
	.zero		1


	//   ....[108]....
        /*0844*/ 	.word	0x000091c0
        /*0848*/ 	.word	0x00000000
        /*084c*/ 	.word	0x00000000
        /*0850*/ 	.short	0x0101
        /*0852*/ 	.byte	0xff
	.zero		1


	//   ....[109]....
        /*0854*/ 	.word	0x000091d0
        /*0858*/ 	.word	0x00000003
        /*085c*/ 	.word	0x00000070
        /*0860*/ 	.short	0x010a
        /*0862*/ 	.byte	0xff
	.zero		1


	//   ....[110]....
        /*0864*/ 	.word	0x000092a0
        /*0868*/ 	.word	0x00000003
        /*086c*/ 	.word	0x00000070
        /*0870*/ 	.short	0x010a
        /*0872*/ 	.byte	0xff
	.zero		1


	//   ....[111]....
        /*0874*/ 	.word	0x000099d0
        /*0878*/ 	.word	0x000000ff
        /*087c*/ 	.word	0x00000000
        /*0880*/ 	.short	0x0101
        /*0882*/ 	.byte	0x04
	.zero		1


	//   ....[112]....
        /*0884*/ 	.word	0x0000a800
        /*0888*/ 	.word	0x0000000d
        /*088c*/ 	.word	0x00000000
        /*0890*/ 	.short	0x0101
        /*0892*/ 	.byte	0xff
	.zero		1


	//   ....[113]....
        /*0894*/ 	.word	0x0000a860
        /*0898*/ 	.word	0x0000000b
        /*089c*/ 	.word	0x00000070
        /*08a0*/ 	.short	0x010a
        /*08a2*/ 	.byte	0xff
	.zero		1


	//   ....[114]....
        /*08a4*/ 	.word	0x0000a960
        /*08a8*/ 	.word	0x0000000b
        /*08ac*/ 	.word	0x00000070
        /*08b0*/ 	.short	0x010a
        /*08b2*/ 	.byte	0xff
	.zero		1


	//   ....[115]....
        /*08b4*/ 	.word	0x0000be30
        /*08b8*/ 	.word	0x00000003
        /*08bc*/ 	.word	0x00000000
        /*08c0*/ 	.short	0x0101
        /*08c2*/ 	.byte	0xff
	.zero		1


	//   ....[116]....
        /*08c4*/ 	.word	0x0000be50
        /*08c8*/ 	.word	0x00000000
        /*08cc*/ 	.word	0x00000070
        /*08d0*/ 	.short	0x010a
        /*08d2*/ 	.byte	0xff
	.zero		1


	//   ....[117]....
        /*08d4*/ 	.word	0x0000bf10
        /*08d8*/ 	.word	0x00000000
        /*08dc*/ 	.word	0x00000070
        /*08e0*/ 	.short	0x010a
        /*08e2*/ 	.byte	0xff
	.zero		1


	//   ....[118]....
        /*08e4*/ 	.word	0x0000d450
        /*08e8*/ 	.word	0x00000003
        /*08ec*/ 	.word	0x00000000
        /*08f0*/ 	.short	0x0101
        /*08f2*/ 	.byte	0xff
	.zero		1


	//   ....[119]....
        /*08f4*/ 	.word	0x0000d4b0
        /*08f8*/ 	.word	0x00000008
        /*08fc*/ 	.word	0x00000070
        /*0900*/ 	.short	0x010a
        /*0902*/ 	.byte	0xff
	.zero		1


	//   ....[120]....
        /*0904*/ 	.word	0x0000d5b0
        /*0908*/ 	.word	0x00000008
        /*090c*/ 	.word	0x00000070
        /*0910*/ 	.short	0x010a
        /*0912*/ 	.byte	0xff
	.zero		1


	//   ....[121]....
        /*0914*/ 	.word	0x0000eae0
        /*0918*/ 	.word	0x00000003
        /*091c*/ 	.word	0x00000000
        /*0920*/ 	.short	0x0101
        /*0922*/ 	.byte	0xff
	.zero		1


	//   ....[122]....
        /*0924*/ 	.word	0x0000eb00
        /*0928*/ 	.word	0x00000008
        /*092c*/ 	.word	0x00000070
        /*0930*/ 	.short	0x010a
        /*0932*/ 	.byte	0xff
	.zero		1


	//   ....[123]....
        /*0934*/ 	.word	0x0000ebc0
        /*0938*/ 	.word	0x00000008
        /*093c*/ 	.word	0x00000070
        /*0940*/ 	.short	0x010a
        /*0942*/ 	.byte	0xff
	.zero		1


	//   ....[124]....
        /*0944*/ 	.word	0x00010180
        /*0948*/ 	.word	0x00000003
        /*094c*/ 	.word	0x00000000
        /*0950*/ 	.short	0x0101
        /*0952*/ 	.byte	0xff
	.zero		1


	//   ....[125]....
        /*0954*/ 	.word	0x000101a0
        /*0958*/ 	.word	0x00000000
        /*095c*/ 	.word	0x00000070
        /*0960*/ 	.short	0x010a
        /*0962*/ 	.byte	0xff
	.zero		1


	//   ....[126]....
        /*0964*/ 	.word	0x00010260
        /*0968*/ 	.word	0x00000000
        /*096c*/ 	.word	0x00000070
        /*0970*/ 	.short	0x010a
        /*0972*/ 	.byte	0xff
	.zero		1


	//   ....[127]....
        /*0974*/ 	.word	0x00011770
        /*0978*/ 	.word	0x00000003
        /*097c*/ 	.word	0x00000000
        /*0980*/ 	.short	0x0101
        /*0982*/ 	.byte	0xff
	.zero		1


	//   ....[128]....
        /*0984*/ 	.word	0x00011790
        /*0988*/ 	.word	0x00000000
        /*098c*/ 	.word	0x00000070
        /*0990*/ 	.short	0x010a
        /*0992*/ 	.byte	0xff
	.zero		1


	//   ....[129]....
        /*0994*/ 	.word	0x00011840
        /*0998*/ 	.word	0x00000000
        /*099c*/ 	.word	0x00000070
        /*09a0*/ 	.short	0x010a
        /*09a2*/ 	.byte	0xff
	.zero		1


	//   ....[130]....
        /*09a4*/ 	.word	0x00012d60
        /*09a8*/ 	.word	0x00000003
        /*09ac*/ 	.word	0x00000000
        /*09b0*/ 	.short	0x0101
        /*09b2*/ 	.byte	0xff
	.zero		1


	//   ....[131]....
        /*09b4*/ 	.word	0x00012e60
        /*09b8*/ 	.word	0x000000ff
        /*09bc*/ 	.word	0x00000110
        /*09c0*/ 	.short	0x0101
        /*09c2*/ 	.byte	0x2d
	.zero		1


	//   ....[132]....
        /*09c4*/ 	.word	0x00013000
        /*09c8*/ 	.word	0x000000ff
        /*09cc*/ 	.word	0x00000000
        /*09d0*/ 	.short	0x0101
        /*09d2*/ 	.byte	0x04
	.zero		1


	//   ....[133]....
        /*09d4*/ 	.word	0x00013020
        /*09d8*/ 	.word	0x00000000
        /*09dc*/ 	.word	0x00000100
        /*09e0*/ 	.short	0x010a
        /*09e2*/ 	.byte	0xff
	.zero		1


	//   ....[134]....
        /*09e4*/ 	.word	0x00013080
        /*09e8*/ 	.word	0x00000000
        /*09ec*/ 	.word	0x00000038
        /*09f0*/ 	.short	0x010a
        /*09f2*/ 	.byte	0xff
	.zero		1


	//   ....[135]....
        /*09f4*/ 	.word	0x000130e0
        /*09f8*/ 	.word	0x00000000
        /*09fc*/ 	.word	0x00000038
        /*0a00*/ 	.short	0x010a
        /*0a02*/ 	.byte	0xff
	.zero		1


	//   ....[136]....
        /*0a04*/ 	.word	0x00013130
        /*0a08*/ 	.word	0x00000003
        /*0a0c*/ 	.word	0x000000c0
        /*0a10*/ 	.short	0x010a
        /*0a12*/ 	.byte	0xff
	.zero		1


	//   ....[137]....
        /*0a14*/ 	.word	0x00013190
        /*0a18*/ 	.word	0x00000000
        /*0a1c*/ 	.word	0x00000000
        /*0a20*/ 	.short	0x010a
        /*0a22*/ 	.byte	0xff
	.zero		1


	//   ....[138]....
        /*0a24*/ 	.word	0x000131f0
        /*0a28*/ 	.word	0x00000000
        /*0a2c*/ 	.word	0x00000000
        /*0a30*/ 	.short	0x010a
        /*0a32*/ 	.byte	0xff
	.zero		1


	//   ....[139]....
        /*0a34*/ 	.word	0x00013250
        /*0a38*/ 	.word	0x00000000
        /*0a3c*/ 	.word	0x00000000
        /*0a40*/ 	.short	0x010a
        /*0a42*/ 	.byte	0xff
	.zero		1


	//   ....[140]....
        /*0a44*/ 	.word	0x000132b0
        /*0a48*/ 	.word	0x00000000
        /*0a4c*/ 	.word	0x00000000
        /*0a50*/ 	.short	0x010a
        /*0a52*/ 	.byte	0xff
	.zero		1


	//   ....[141]....
        /*0a54*/ 	.word	0x00013310
        /*0a58*/ 	.word	0x00000000
        /*0a5c*/ 	.word	0x00000000
        /*0a60*/ 	.short	0x010a
        /*0a62*/ 	.byte	0xff
	.zero		1


	//   ....[142]....
        /*0a64*/ 	.word	0x00013370
        /*0a68*/ 	.word	0x00000000
        /*0a6c*/ 	.word	0x00000000
        /*0a70*/ 	.short	0x010a
        /*0a72*/ 	.byte	0xff
	.zero		1


	//   ....[143]....
        /*0a74*/ 	.word	0x000133c0
        /*0a78*/ 	.word	0x00000000
        /*0a7c*/ 	.word	0x000000f0
        /*0a80*/ 	.short	0x010a
        /*0a82*/ 	.byte	0xff
	.zero		1


	//   ....[144]....
        /*0a84*/ 	.word	0x00013420
        /*0a88*/ 	.word	0x00000000
        /*0a8c*/ 	.word	0x000000d0
        /*0a90*/ 	.short	0x010a
        /*0a92*/ 	.byte	0xff
	.zero		1


	//   ....[145]....
        /*0a94*/ 	.word	0x00013470
        /*0a98*/ 	.word	0x00000000
        /*0a9c*/ 	.word	0x000000c0
        /*0aa0*/ 	.short	0x010a
        /*0aa2*/ 	.byte	0xff
	.zero		1


	//   ....[146]....
        /*0aa4*/ 	.word	0x000134d0
        /*0aa8*/ 	.word	0x00000000
        /*0aac*/ 	.word	0x000000d0
        /*0ab0*/ 	.short	0x010a
        /*0ab2*/ 	.byte	0xff
	.zero		1


	//   ....[147]....
        /*0ab4*/ 	.word	0x00013520
        /*0ab8*/ 	.word	0x00000010
        /*0abc*/ 	.word	0x000000c0
        /*0ac0*/ 	.short	0x010a
        /*0ac2*/ 	.byte	0xff
	.zero		1


	//   ....[148]....
        /*0ac4*/ 	.word	0x00013570
        /*0ac8*/ 	.word	0x00000004
        /*0acc*/ 	.word	0x00000000
        /*0ad0*/ 	.short	0x010a
        /*0ad2*/ 	.byte	0xff
	.zero		1


	//   ....[149]....
        /*0ad4*/ 	.word	0x000135c0
        /*0ad8*/ 	.word	0x00000003
        /*0adc*/ 	.word	0x000000e8
        /*0ae0*/ 	.short	0x010a
        /*0ae2*/ 	.byte	0xff
	.zero		1


	//   ....[150]....
        /*0ae4*/ 	.word	0x00013610
        /*0ae8*/ 	.word	0x00000007
        /*0aec*/ 	.word	0x00000000
        /*0af0*/ 	.short	0x010a
        /*0af2*/ 	.byte	0xff
	.zero		1


	//   ....[151]....
        /*0af4*/ 	.word	0x00013660
        /*0af8*/ 	.word	0x00000003
        /*0afc*/ 	.word	0x00000110
        /*0b00*/ 	.short	0x010a
        /*0b02*/ 	.byte	0xff
	.zero		1


	//   ....[152]....
        /*0b04*/ 	.word	0x000136b0
        /*0b08*/ 	.word	0x0000000c
        /*0b0c*/ 	.word	0x000000c0
        /*0b10*/ 	.short	0x010a
        /*0b12*/ 	.byte	0xff
	.zero		1


	//   ....[153]....
        /*0b14*/ 	.word	0x00013710
        /*0b18*/ 	.word	0x00000000
        /*0b1c*/ 	.word	0x000000b8
        /*0b20*/ 	.short	0x010a
        /*0b22*/ 	.byte	0xff
	.zero		1


	//   ....[154]....
        /*0b24*/ 	.word	0x00013770
        /*0b28*/ 	.word	0x00000009
        /*0b2c*/ 	.word	0x00000090
        /*0b30*/ 	.short	0x010a
        /*0b32*/ 	.byte	0xff
	.zero		1


	//   ....[155]....
        /*0b34*/ 	.word	0x000137d0
        /*0b38*/ 	.word	0x00000009
        /*0b3c*/ 	.word	0x00000098
        /*0b40*/ 	.short	0x010a
        /*0b42*/ 	.byte	0xff
	.zero		1


	//   ....[156]....
        /*0b44*/ 	.word	0x00013830
        /*0b48*/ 	.word	0x00000009
        /*0b4c*/ 	.word	0x000000a0
        /*0b50*/ 	.short	0x010a
        /*0b52*/ 	.byte	0xff
	.zero		1


	//   ....[157]....
        /*0b54*/ 	.word	0x00013890
        /*0b58*/ 	.word	0x00000009
        /*0b5c*/ 	.word	0x000000a8
        /*0b60*/ 	.short	0x010a
        /*0b62*/ 	.byte	0xff
	.zero		1


	//   ....[158]....
        /*0b64*/ 	.word	0x000138f0
        /*0b68*/ 	.word	0x00000000
        /*0b6c*/ 	.word	0x00000090
        /*0b70*/ 	.short	0x010a
        /*0b72*/ 	.byte	0xff
	.zero		1


	//   ....[159]....
        /*0b74*/ 	.word	0x00013950
        /*0b78*/ 	.word	0x00000000
        /*0b7c*/ 	.word	0x00000098
        /*0b80*/ 	.short	0x010a
        /*0b82*/ 	.byte	0xff
	.zero		1


	//   ....[160]....
        /*0b84*/ 	.word	0x000139b0
        /*0b88*/ 	.word	0x00000000
        /*0b8c*/ 	.word	0x000000a0
        /*0b90*/ 	.short	0x010a
        /*0b92*/ 	.byte	0xff
	.zero		1


	//   ....[161]....
        /*0b94*/ 	.word	0x00013a10
        /*0b98*/ 	.word	0x00000000
        /*0b9c*/ 	.word	0x000000a8
        /*0ba0*/ 	.short	0x010a
        /*0ba2*/ 	.byte	0xff
	.zero		1


	//   ....[162]....
        /*0ba4*/ 	.word	0x00013a70
        /*0ba8*/ 	.word	0x00000003
        /*0bac*/ 	.word	0x00000090
        /*0bb0*/ 	.short	0x010a
        /*0bb2*/ 	.byte	0xff
	.zero		1


	//   ....[163]....
        /*0bb4*/ 	.word	0x00013ad0
        /*0bb8*/ 	.word	0x00000003
        /*0bbc*/ 	.word	0x00000098
        /*0bc0*/ 	.short	0x010a
        /*0bc2*/ 	.byte	0xff
	.zero		1


	//   ....[164]....
        /*0bc4*/ 	.word	0x00013b30
        /*0bc8*/ 	.word	0x00000003
        /*0bcc*/ 	.word	0x000000a0
        /*0bd0*/ 	.short	0x010a
        /*0bd2*/ 	.byte	0xff
	.zero		1


	//   ....[165]....
        /*0bd4*/ 	.word	0x00013b80
        /*0bd8*/ 	.word	0x00000000
        /*0bdc*/ 	.word	0x000000c0
        /*0be0*/ 	.short	0x010a
        /*0be2*/ 	.byte	0xff
	.zero		1


	//   ....[166]....
        /*0be4*/ 	.word	0x00013be0
        /*0be8*/ 	.word	0x00000003
        /*0bec*/ 	.word	0x00000070
        /*0bf0*/ 	.short	0x010a
        /*0bf2*/ 	.byte	0xff
	.zero		1


	//   ....[167]....
        /*0bf4*/ 	.word	0x00013c40
        /*0bf8*/ 	.word	0x00000003
        /*0bfc*/ 	.word	0x000000e0
        /*0c00*/ 	.short	0x010a
        /*0c02*/ 	.byte	0xff
	.zero		1


	//   ....[168]....
        /*0c04*/ 	.word	0x00013c90
        /*0c08*/ 	.word	0x00000003
        /*0c0c*/ 	.word	0x00000070
        /*0c10*/ 	.short	0x010a
        /*0c12*/ 	.byte	0xff
	.zero		1


	//   ....[169]....
        /*0c14*/ 	.word	0x00013ce0
        /*0c18*/ 	.word	0x0000000b
        /*0c1c*/ 	.word	0x00000070
        /*0c20*/ 	.short	0x010a
        /*0c22*/ 	.byte	0xff
	.zero		1


	//   ....[170]....
        /*0c24*/ 	.word	0x00013d30
        /*0c28*/ 	.word	0x00000000
        /*0c2c*/ 	.word	0x00000070
        /*0c30*/ 	.short	0x010a
        /*0c32*/ 	.byte	0xff
	.zero		1


	//   ....[171]....
        /*0c34*/ 	.word	0x00013d80
        /*0c38*/ 	.word	0x00000008
        /*0c3c*/ 	.word	0x00000070
        /*0c40*/ 	.short	0x010a
        /*0c42*/ 	.byte	0xff
	.zero		1


	//   ....[172]....
        /*0c44*/ 	.word	0x00013dd0
        /*0c48*/ 	.word	0x00000008
        /*0c4c*/ 	.word	0x00000070
        /*0c50*/ 	.short	0x010a
        /*0c52*/ 	.byte	0xff
	.zero		1


	//   ....[173]....
        /*0c54*/ 	.word	0x00013e20
        /*0c58*/ 	.word	0x00000000
        /*0c5c*/ 	.word	0x00000070
        /*0c60*/ 	.short	0x010a
        /*0c62*/ 	.byte	0xff
	.zero		1


	//   ....[174]....
        /*0c64*/ 	.word	0x00013e70
        /*0c68*/ 	.word	0x00000000
        /*0c6c*/ 	.word	0x00000070
        /*0c70*/ 	.short	0x010a
        /*0c72*/ 	.byte	0xff
	.zero		1


	//----- nvinfo : EIATTR_NUM_MBARRIERS
	.align		4
.L_47:
        /*0c74*/ 	.byte	0x03, 0x38
        /*0c76*/ 	.short	0x0023


	//----- nvinfo : EIATTR_EXIT_INSTR_OFFSETS
	.align		4
        /*0c78*/ 	.byte	0x04, 0x1c
        /*0c7a*/ 	.short	(.L_49 - .L_48)


	//   ....[0]....
.L_48:
        /*0c7c*/ 	.word	0x00003170


	//   ....[1]....
        /*0c80*/ 	.word	0x00003680


	//   ....[2]....
        /*0c84*/ 	.word	0x000036e0


	//   ....[3]....
        /*0c88*/ 	.word	0x00004c40


	//   ....[4]....
        /*0c8c*/ 	.word	0x00006740


	//   ....[5]....
        /*0c90*/ 	.word	0x00006780


	//   ....[6]....
        /*0c94*/ 	.word	0x00012ee0


	//   ....[7]....
        /*0c98*/ 	.word	0x00012f60


	//   ....[8]....
        /*0c9c*/ 	.word	0x00012f90


	//   ....[9]....
        /*0ca0*/ 	.word	0x00013010


	//----- nvinfo : EIATTR_MAX_THREADS
	.align		4
.L_49:
        /*0ca4*/ 	.byte	0x04, 0x05
        /*0ca6*/ 	.short	(.L_51 - .L_50)
.L_50:
        /*0ca8*/ 	.word	0x00000100
        /*0cac*/ 	.word	0x00000001
        /*0cb0*/ 	.word	0x00000001


	//----- nvinfo : EIATTR_CRS_STACK_SIZE
	.align		4
.L_51:
        /*0cb4*/ 	.byte	0x04, 0x1e
        /*0cb6*/ 	.short	(.L_53 - .L_52)
.L_52:
        /*0cb8*/ 	.word	0x00000000


	//----- nvinfo : EIATTR_CBANK_PARAM_SIZE
	.align		4
.L_53:
        /*0cbc*/ 	.byte	0x03, 0x19
        /*0cbe*/ 	.short	0x0c00


	//----- nvinfo : EIATTR_PARAM_CBANK
	.align		4
        /*0cc0*/ 	.byte	0x04, 0x0a
        /*0cc2*/ 	.short	(.L_55 - .L_54)
	.align		4
.L_54:
        /*0cc4*/ 	.word	index@(.nv.constant0._ZN7cutlass13device_kernelINS_4gemm6kernel13GemmUniversalIN4cute5tupleIJiiiiEEENS1_10collective13CollectiveMmaINS1_46MainloopSm100TmaUmmaWarpSpecializedBlockScaledILi7ELi2ELi1ENS5_IJNS4_1CILi4EEENSA_ILi2EEENSA_ILi1EEEEEEEENS5_IJNSA_ILi128EEENSA_ILi256EEESG_EEENS5_IJNS_12float_e2m1_tENS_13float_ue8m0_tEEEENS5_IJNS5_IJlSD_lEEENS4_6LayoutINS5_IJNS5_IJNS5_IJNSA_ILi32EEESB_EEEiEEESQ_NS5_IJSD_iEEEEEENS5_IJNS5_IJNS5_IJNSA_ILi16EEESB_EEEiEEENS5_IJNS5_IJNSA_ILi0EEESD_EEENSA_ILi512EEEEEENS5_IJSW_iEEEEEEEEEEESL_S13_NS4_8TiledMMAINS4_8MMA_AtomIJNS4_17SM100_MMA_MXF4_SSISJ_SJ_fSK_Li128ELi256ELi32ELNS4_4UMMA5MajorE0ELS18_0ELNS17_7ScaleInE0ELS19_0EEEEEENSN_INS5_IJSD_SD_SD_EEENS5_IJSW_SW_SW_EEEEENS5_IJNS4_10UnderscoreES1F_S1F_EEEEENS5_IJNS4_23SM90_TMA_LOAD_MULTICASTES1I_EEENS5_IJNS4_14ComposedLayoutINS4_7SwizzleILi2ELi4ELi3EEENS4_18smem_ptr_flag_bitsILi4EEENSN_INS5_IJNSA_ILi8EEESG_EEENS5_IJSG_SD_EEEEEEENSN_INS5_IJNS5_IJNS5_IJSP_SD_EEENS5_IJSO_SC_EEEEEESD_NS5_IJSC_SD_EEEEEENS5_IJNS5_IJNS5_IJSU_SY_EEESX_EEESW_NS5_IJSC_SY_EEEEEEEEEEEvNS4_8identityES1J_NS5_IJS1T_NSN_INS5_IJNS5_IJNS5_IJSP_SC_EEES1V_EEESD_S1X_EEENS5_IJS20_SW_NS5_IJSC_NSA_ILi1024EEEEEEEEEEEEEEvS25_EENS_8epilogue10collective18CollectiveEpilogueINS2F_23Sm100TmaWarpSpecializedILi4ELi2ELi32ELb1ELb0EEEJNS5_IJNSA_ILi64EEESH_SG_EEENS5_IJNSN_IS2K_SD_EENSN_IS1V_NS5_IJSD_SG_EEEEEEEENS_10bfloat16_tESM_S2Q_SM_NS2F_6fusion15FusionCallbacksIS2J_NS2R_17LinearCombinationIS2Q_fS2Q_fLNS_15FloatRoundStyleE2EEES2L_S2P_JEEENS4_5SM1004TMEM4LOAD26SM100_TMEM_LOAD_32dp32b32xENS4_13SM90_TMA_LOADENS1K_IS1M_NS1N_ILi16EEENSN_INS5_IJS1P_SO_EEENS5_IJSO_SD_EEEEEEENS4_39AutoVectorizingCopyWithAssumedAlignmentILi128EEENS4_14SM90_TMA_STOREES36_S38_S38_EEEvvEEEEvNT_6ParamsE)
        /*0cc8*/ 	.short	0x0380
        /*0cca*/ 	.short	0x0c00


	//----- nvinfo : EIATTR_SW_WAR
	.align		4
.L_55:
        /*0ccc*/ 	.byte	0x04, 0x36
        /*0cce*/ 	.short	(.L_57 - .L_56)
.L_56:
        /*0cd0*/ 	.word	0x00000008
.L_57:


//--------------------- .nv.callgraph             --------------------------
	.section	.nv.callgraph,"",@"SHT_CUDA_CALLGRAPH"
	.align	4
	.sectionentsize	8
	.align		4
        /*0000*/ 	.word	0x00000000
	.align		4
        /*0004*/ 	.word	0xffffffff
	.align		4
        /*0008*/ 	.word	index@(_ZN7cutlass13device_kernelINS_4gemm6kernel13GemmUniversalIN4cute5tupleIJiiiiEEENS1_10collective13CollectiveMmaINS1_46MainloopSm100TmaUmmaWarpSpecializedBlockScaledILi7ELi2ELi1ENS5_IJNS4_1CILi4EEENSA_ILi2EEENSA_ILi1EEEEEEEENS5_IJNSA_ILi128EEENSA_ILi256EEESG_EEENS5_IJNS_12float_e2m1_tENS_13float_ue8m0_tEEEENS5_IJNS5_IJlSD_lEEENS4_6LayoutINS5_IJNS5_IJNS5_IJNSA_ILi32EEESB_EEEiEEESQ_NS5_IJSD_iEEEEEENS5_IJNS5_IJNS5_IJNSA_ILi16EEESB_EEEiEEENS5_IJNS5_IJNSA_ILi0EEESD_EEENSA_ILi512EEEEEENS5_IJSW_iEEEEEEEEEEESL_S13_NS4_8TiledMMAINS4_8MMA_AtomIJNS4_17SM100_MMA_MXF4_SSISJ_SJ_fSK_Li128ELi256ELi32ELNS4_4UMMA5MajorE0ELS18_0ELNS17_7ScaleInE0ELS19_0EEEEEENSN_INS5_IJSD_SD_SD_EEENS5_IJSW_SW_SW_EEEEENS5_IJNS4_10UnderscoreES1F_S1F_EEEEENS5_IJNS4_23SM90_TMA_LOAD_MULTICASTES1I_EEENS5_IJNS4_14ComposedLayoutINS4_7SwizzleILi2ELi4ELi3EEENS4_18smem_ptr_flag_bitsILi4EEENSN_INS5_IJNSA_ILi8EEESG_EEENS5_IJSG_SD_EEEEEEENSN_INS5_IJNS5_IJNS5_IJSP_SD_EEENS5_IJSO_SC_EEEEEESD_NS5_IJSC_SD_EEEEEENS5_IJNS5_IJNS5_IJSU_SY_EEESX_EEESW_NS5_IJSC_SY_EEEEEEEEEEEvNS4_8identityES1J_NS5_IJS1T_NSN_INS5_IJNS5_IJNS5_IJSP_SC_EEES1V_EEESD_S1X_EEENS5_IJS20_SW_NS5_IJSC_NSA_ILi1024EEEEEEEEEEEEEEvS25_EENS_8epilogue10collective18CollectiveEpilogueINS2F_23Sm100TmaWarpSpecializedILi4ELi2ELi32ELb1ELb0EEEJNS5_IJNSA_ILi64EEESH_SG_EEENS5_IJNSN_IS2K_SD_EENSN_IS1V_NS5_IJSD_SG_EEEEEEEENS_10bfloat16_tESM_S2Q_SM_NS2F_6fusion15FusionCallbacksIS2J_NS2R_17LinearCombinationIS2Q_fS2Q_fLNS_15FloatRoundStyleE2EEES2L_S2P_JEEENS4_5SM1004TMEM4LOAD26SM100_TMEM_LOAD_32dp32b32xENS4_13SM90_TMA_LOADENS1K_IS1M_NS1N_ILi16EEENSN_INS5_IJS1P_SO_EEENS5_IJSO_SD_EEEEEEENS4_39AutoVectorizingCopyWithAssumedAlignmentILi128EEENS4_14SM90_TMA_STOREES36_S38_S38_EEEvvEEEEvNT_6ParamsE)
	.align		4
        /*000c*/ 	.word	index@(__assertfail)
	.align		4
        /*0010*/ 	.word	0x00000000
	.align		4
        /*0014*/ 	.word	0xfffffffe
	.align		4
        /*0018*/ 	.word	0x00000000
	.align		4
        /*001c*/ 	.word	0xfffffffd
	.align		4
        /*0020*/ 	.word	0x00000000
	.align		4
        /*0024*/ 	.word	0xfffffffc


//--------------------- .nv.constant4             --------------------------
	.section	.nv.constant4,"a",@progbits
	.align	8
	.align		8
.nv.constant4:
        /*0000*/ 	.dword	__assertfail
	.align		8
        /*0008*/ 	.dword	__unnamed_1
	.align		8
        /*0010*/ 	.dword	__unnamed_2
	.align		8
        /*0018*/ 	.dword	_ZN40_INTERNAL_5046fd47_4_k_cu_dae8bc52_289494cuda3std3__45__cpo5beginE
	.align		8
        /*0020*/ 	.dword	_ZN40_INTERNAL_5046fd47_4_k_cu_dae8bc52_289494cuda3std3__45__cpo3endE
	.align		8
        /*0028*/ 	.dword	_ZN40_INTERNAL_5046fd47_4_k_cu_dae8bc52_289494cuda3std3__45__cpo6cbeginE
	.align		8
        /*0030*/ 	.dword	_ZN40_INTERNAL_5046fd47_4_k_cu_dae8bc52_289494cuda3std3__45__cpo4cendE
	.align		8
        /*0038*/ 	.dword	_ZN40_INTERNAL_5046fd47_4_k_cu_dae8bc52_289494cuda3std3__442_GLOBAL__N__5046fd47_4_k_cu_dae8bc52_289496ignoreE
	.align		8
        /*0040*/ 	.dword	_ZN40_INTERNAL_5046fd47_4_k_cu_dae8bc52_289494cuda3std3__419piecewise_constructE
	.align		8
        /*0048*/ 	.dword	_ZN40_INTERNAL_5046fd47_4_k_cu_dae8bc52_289494cuda3std3__48in_placeE
	.align		8
        /*0050*/ 	.dword	_ZN40_INTERNAL_5046fd47_4_k_cu_dae8bc52_289494cuda3std6ranges3__45__cpo4swapE
	.align		8
        /*0058*/ 	.dword	_ZN40_INTERNAL_5046fd47_4_k_cu_dae8bc52_289494cuda3std6ranges3__45__cpo9iter_moveE
	.align		8
        /*0060*/ 	.dword	_ZN40_INTERNAL_5046fd47_4_k_cu_dae8bc52_289494cute7productE
	.align		8
        /*0068*/ 	.dword	_ZN40_INTERNAL_5046fd47_4_k_cu_dae8bc52_289494cute1_E
	.align		8
        /*0070*/ 	.dword	$str$25
	.align		8
        /*0078*/ 	.dword	$str$26
	.align		8
        /*0080*/ 	.dword	$str$29
	.align		8
        /*0088*/ 	.dword	$str$30


//--------------------- .text._ZN7cutlass13device_kernelINS_4gemm6kernel13GemmUniversalIN4cute5tupleIJiiiiEEENS1_10collective13CollectiveMmaINS1_46MainloopSm100TmaUmmaWarpSpecializedBlockScaledILi7ELi2ELi1ENS5_IJNS4_1CILi4EEENSA_ILi2EEENSA_ILi1EEEEEEEENS5_IJNSA_ILi128EEENSA_ILi256EEESG_EEENS5_IJNS_12float_e2m1_tENS_13float_ue8m0_tEEEENS5_IJNS5_IJlSD_lEEENS4_6LayoutINS5_IJNS5_IJNS5_IJNSA_ILi32EEESB_EEEiEEESQ_NS5_IJSD_iEEEEEENS5_IJNS5_IJNS5_IJNSA_ILi16EEESB_EEEiEEENS5_IJNS5_IJNSA_ILi0EEESD_EEENSA_ILi512EEEEEENS5_IJSW_iEEEEEEEEEEESL_S13_NS4_8TiledMMAINS4_8MMA_AtomIJNS4_17SM100_MMA_MXF4_SSISJ_SJ_fSK_Li128ELi256ELi32ELNS4_4UMMA5MajorE0ELS18_0ELNS17_7ScaleInE0ELS19_0EEEEEENSN_INS5_IJSD_SD_SD_EEENS5_IJSW_SW_SW_EEEEENS5_IJNS4_10UnderscoreES1F_S1F_EEEEENS5_IJNS4_23SM90_TMA_LOAD_MULTICASTES1I_EEENS5_IJNS4_14ComposedLayoutINS4_7SwizzleILi2ELi4ELi3EEENS4_18smem_ptr_flag_bitsILi4EEENSN_INS5_IJNSA_ILi8EEESG_EEENS5_IJSG_SD_EEEEEEENSN_INS5_IJNS5_IJNS5_IJSP_SD_EEENS5_IJSO_SC_EEEEEESD_NS5_IJSC_SD_EEEEEENS5_IJNS5_IJNS5_IJSU_SY_EEESX_EEESW_NS5_IJSC_SY_EEEEEEEEEEEvNS4_8identityES1J_NS5_IJS1T_NSN_INS5_IJNS5_IJNS5_IJSP_SC_EEES1V_EEESD_S1X_EEENS5_IJS20_SW_NS5_IJSC_NSA_ILi1024EEEEEEEEEEEEEEvS25_EENS_8epilogue10collective18CollectiveEpilogueINS2F_23Sm100TmaWarpSpecializedILi4ELi2ELi32ELb1ELb0EEEJNS5_IJNSA_ILi64EEESH_SG_EEENS5_IJNSN_IS2K_SD_EENSN_IS1V_NS5_IJSD_SG_EEEEEEEENS_10bfloat16_tESM_S2Q_SM_NS2F_6fusion15FusionCallbacksIS2J_NS2R_17LinearCombinationIS2Q_fS2Q_fLNS_15FloatRoundStyleE2EEES2L_S2P_JEEENS4_5SM1004TMEM4LOAD26SM100_TMEM_LOAD_32dp32b32xENS4_13SM90_TMA_LOADENS1K_IS1M_NS1N_ILi16EEENSN_INS5_IJS1P_SO_EEENS5_IJSO_SD_EEEEEEENS4_39AutoVectorizingCopyWithAssumedAlignmentILi128EEENS4_14SM90_TMA_STOREES36_S38_S38_EEEvvEEEEvNT_6ParamsE --------------------------
	.section	.text._ZN7cutlass13device_kernelINS_4gemm6kernel13GemmUniversalIN4cute5tupleIJiiiiEEENS1_10collective13CollectiveMmaINS1_46MainloopSm100TmaUmmaWarpSpecializedBlockScaledILi7ELi2ELi1ENS5_IJNS4_1CILi4EEENSA_ILi2EEENSA_ILi1EEEEEEEENS5_IJNSA_ILi128EEENSA_ILi256EEESG_EEENS5_IJNS_12float_e2m1_tENS_13float_ue8m0_tEEEENS5_IJNS5_IJlSD_lEEENS4_6LayoutINS5_IJNS5_IJNS5_IJNSA_ILi32EEESB_EEEiEEESQ_NS5_IJSD_iEEEEEENS5_IJNS5_IJNS5_IJNSA_ILi16EEESB_EEEiEEENS5_IJNS5_IJNSA_ILi0EEESD_EEENSA_ILi512EEEEEENS5_IJSW_iEEEEEEEEEEESL_S13_NS4_8TiledMMAINS4_8MMA_AtomIJNS4_17SM100_MMA_MXF4_SSISJ_SJ_fSK_Li128ELi256ELi32ELNS4_4UMMA5MajorE0ELS18_0ELNS17_7ScaleInE0ELS19_0EEEEEENSN_INS5_IJSD_SD_SD_EEENS5_IJSW_SW_SW_EEEEENS5_IJNS4_10UnderscoreES1F_S1F_EEEEENS5_IJNS4_23SM90_TMA_LOAD_MULTICASTES1I_EEENS5_IJNS4_14ComposedLayoutINS4_7SwizzleILi2ELi4ELi3EEENS4_18smem_ptr_flag_bitsILi4EEENSN_INS5_IJNSA_ILi8EEESG_EEENS5_IJSG_SD_EEEEEEENSN_INS5_IJNS5_IJNS5_IJSP_SD_EEENS5_IJSO_SC_EEEEEESD_NS5_IJSC_SD_EEEEEENS5_IJNS5_IJNS5_IJSU_SY_EEESX_EEESW_NS5_IJSC_SY_EEEEEEEEEEEvNS4_8identityES1J_NS5_IJS1T_NSN_INS5_IJNS5_IJNS5_IJSP_SC_EEES1V_EEESD_S1X_EEENS5_IJS20_SW_NS5_IJSC_NSA_ILi1024EEEEEEEEEEEEEEvS25_EENS_8epilogue10collective18CollectiveEpilogueINS2F_23Sm100TmaWarpSpecializedILi4ELi2ELi32ELb1ELb0EEEJNS5_IJNSA_ILi64EEESH_SG_EEENS5_IJNSN_IS2K_SD_EENSN_IS1V_NS5_IJSD_SG_EEEEEEEENS_10bfloat16_tESM_S2Q_SM_NS2F_6fusion15FusionCallbacksIS2J_NS2R_17LinearCombinationIS2Q_fS2Q_fLNS_15FloatRoundStyleE2EEES2L_S2P_JEEENS4_5SM1004TMEM4LOAD26SM100_TMEM_LOAD_32dp32b32xENS4_13SM90_TMA_LOADENS1K_IS1M_NS1N_ILi16EEENSN_INS5_IJS1P_SO_EEENS5_IJSO_SD_EEEEEEENS4_39AutoVectorizingCopyWithAssumedAlignmentILi128EEENS4_14SM90_TMA_STOREES36_S38_S38_EEEvvEEEEvNT_6ParamsE,"ax",@progbits
	.align	128
.text._ZN7cutlass13device_kernelINS_4gemm6kernel13GemmUniversalIN4cute5tupleIJiiiiEEENS1_10collective13CollectiveMmaINS1_46MainloopSm100TmaUmmaWarpSpecializedBlockScaledILi7ELi2ELi1ENS5_IJNS4_1CILi4EEENSA_ILi2EEENSA_ILi1EEEEEEEENS5_IJNSA_ILi128EEENSA_ILi256EEESG_EEENS5_IJNS_12float_e2m1_tENS_13float_ue8m0_tEEEENS5_IJNS5_IJlSD_lEEENS4_6LayoutINS5_IJNS5_IJNS5_IJNSA_ILi32EEESB_EEEiEEESQ_NS5_IJSD_iEEEEEENS5_IJNS5_IJNS5_IJNSA_ILi16EEESB_EEEiEEENS5_IJNS5_IJNSA_ILi0EEESD_EEENSA_ILi512EEEEEENS5_IJSW_iEEEEEEEEEEESL_S13_NS4_8TiledMMAINS4_8MMA_AtomIJNS4_17SM100_MMA_MXF4_SSISJ_SJ_fSK_Li128ELi256ELi32ELNS4_4UMMA5MajorE0ELS18_0ELNS17_7ScaleInE0ELS19_0EEEEEENSN_INS5_IJSD_SD_SD_EEENS5_IJSW_SW_SW_EEEEENS5_IJNS4_10UnderscoreES1F_S1F_EEEEENS5_IJNS4_23SM90_TMA_LOAD_MULTICASTES1I_EEENS5_IJNS4_14ComposedLayoutINS4_7SwizzleILi2ELi4ELi3EEENS4_18smem_ptr_flag_bitsILi4EEENSN_INS5_IJNSA_ILi8EEESG_EEENS5_IJSG_SD_EEEEEEENSN_INS5_IJNS5_IJNS5_IJSP_SD_EEENS5_IJSO_SC_EEEEEESD_NS5_IJSC_SD_EEEEEENS5_IJNS5_IJNS5_IJSU_SY_EEESX_EEESW_NS5_IJSC_SY_EEEEEEEEEEEvNS4_8identityES1J_NS5_IJS1T_NSN_INS5_IJNS5_IJNS5_IJSP_SC_EEES1V_EEESD_S1X_EEENS5_IJS20_SW_NS5_IJSC_NSA_ILi1024EEEEEEEEEEEEEEvS25_EENS_8epilogue10collective18CollectiveEpilogueINS2F_23Sm100TmaWarpSpecializedILi4ELi2ELi32ELb1ELb0EEEJNS5_IJNSA_ILi64EEESH_SG_EEENS5_IJNSN_IS2K_SD_EENSN_IS1V_NS5_IJSD_SG_EEEEEEEENS_10bfloat16_tESM_S2Q_SM_NS2F_6fusion15FusionCallbacksIS2J_NS2R_17LinearCombinationIS2Q_fS2Q_fLNS_15FloatRoundStyleE2EEES2L_S2P_JEEENS4_5SM1004TMEM4LOAD26SM100_TMEM_LOAD_32dp32b32xENS4_13SM90_TMA_LOADENS1K_IS1M_NS1N_ILi16EEENSN_INS5_IJS1P_SO_EEENS5_IJSO_SD_EEEEEEENS4_39AutoVectorizingCopyWithAssumedAlignmentILi128EEENS4_14SM90_TMA_STOREES36_S38_S38_EEEvvEEEEvNT_6ParamsE:
        .type           _ZN7cutlass13device_kernelINS_4gemm6kernel13GemmUniversalIN4cute5tupleIJiiiiEEENS1_10collective13CollectiveMmaINS1_46MainloopSm100TmaUmmaWarpSpecializedBlockScaledILi7ELi2ELi1ENS5_IJNS4_1CILi4EEENSA_ILi2EEENSA_ILi1EEEEEEEENS5_IJNSA_ILi128EEENSA_ILi256EEESG_EEENS5_IJNS_12float_e2m1_tENS_13float_ue8m0_tEEEENS5_IJNS5_IJlSD_lEEENS4_6LayoutINS5_IJNS5_IJNS5_IJNSA_ILi32EEESB_EEEiEEESQ_NS5_IJSD_iEEEEEENS5_IJNS5_IJNS5_IJNSA_ILi16EEESB_EEEiEEENS5_IJNS5_IJNSA_ILi0EEESD_EEENSA_ILi512EEEEEENS5_IJSW_iEEEEEEEEEEESL_S13_NS4_8TiledMMAINS4_8MMA_AtomIJNS4_17SM100_MMA_MXF4_SSISJ_SJ_fSK_Li128ELi256ELi32ELNS4_4UMMA5MajorE0ELS18_0ELNS17_7ScaleInE0ELS19_0EEEEEENSN_INS5_IJSD_SD_SD_EEENS5_IJSW_SW_SW_EEEEENS5_IJNS4_10UnderscoreES1F_S1F_EEEEENS5_IJNS4_23SM90_TMA_LOAD_MULTICASTES1I_EEENS5_IJNS4_14ComposedLayoutINS4_7SwizzleILi2ELi4ELi3EEENS4_18smem_ptr_flag_bitsILi4EEENSN_INS5_IJNSA_ILi8EEESG_EEENS5_IJSG_SD_EEEEEEENSN_INS5_IJNS5_IJNS5_IJSP_SD_EEENS5_IJSO_SC_EEEEEESD_NS5_IJSC_SD_EEEEEENS5_IJNS5_IJNS5_IJSU_SY_EEESX_EEESW_NS5_IJSC_SY_EEEEEEEEEEEvNS4_8identityES1J_NS5_IJS1T_NSN_INS5_IJNS5_IJNS5_IJSP_SC_EEES1V_EEESD_S1X_EEENS5_IJS20_SW_NS5_IJSC_NSA_ILi1024EEEEEEEEEEEEEEvS25_EENS_8epilogue10collective18CollectiveEpilogueINS2F_23Sm100TmaWarpSpecializedILi4ELi2ELi32ELb1ELb0EEEJNS5_IJNSA_ILi64EEESH_SG_EEENS5_IJNSN_IS2K_SD_EENSN_IS1V_NS5_IJSD_SG_EEEEEEEENS_10bfloat16_tESM_S2Q_SM_NS2F_6fusion15FusionCallbacksIS2J_NS2R_17LinearCombinationIS2Q_fS2Q_fLNS_15FloatRoundStyleE2EEES2L_S2P_JEEENS4_5SM1004TMEM4LOAD26SM100_TMEM_LOAD_32dp32b32xENS4_13SM90_TMA_LOADENS1K_IS1M_NS1N_ILi16EEENSN_INS5_IJS1P_SO_EEENS5_IJSO_SD_EEEEEEENS4_39AutoVectorizingCopyWithAssumedAlignmentILi128EEENS4_14SM90_TMA_STOREES36_S38_S38_EEEvvEEEEvNT_6ParamsE,@function
        .size           _ZN7cutlass13device_kernelINS_4gemm6kernel13GemmUniversalIN4cute5tupleIJiiiiEEENS1_10collective13CollectiveMmaINS1_46MainloopSm100TmaUmmaWarpSpecializedBlockScaledILi7ELi2ELi1ENS5_IJNS4_1CILi4EEENSA_ILi2EEENSA_ILi1EEEEEEEENS5_IJNSA_ILi128EEENSA_ILi256EEESG_EEENS5_IJNS_12float_e2m1_tENS_13float_ue8m0_tEEEENS5_IJNS5_IJlSD_lEEENS4_6LayoutINS5_IJNS5_IJNS5_IJNSA_ILi32EEESB_EEEiEEESQ_NS5_IJSD_iEEEEEENS5_IJNS5_IJNS5_IJNSA_ILi16EEESB_EEEiEEENS5_IJNS5_IJNSA_ILi0EEESD_EEENSA_ILi512EEEEEENS5_IJSW_iEEEEEEEEEEESL_S13_NS4_8TiledMMAINS4_8MMA_AtomIJNS4_17SM100_MMA_MXF4_SSISJ_SJ_fSK_Li128ELi256ELi32ELNS4_4UMMA5MajorE0ELS18_0ELNS17_7ScaleInE0ELS19_0EEEEEENSN_INS5_IJSD_SD_SD_EEENS5_IJSW_SW_SW_EEEEENS5_IJNS4_10UnderscoreES1F_S1F_EEEEENS5_IJNS4_23SM90_TMA_LOAD_MULTICASTES1I_EEENS5_IJNS4_14ComposedLayoutINS4_7SwizzleILi2ELi4ELi3EEENS4_18smem_ptr_flag_bitsILi4EEENSN_INS5_IJNSA_ILi8EEESG_EEENS5_IJSG_SD_EEEEEEENSN_INS5_IJNS5_IJNS5_IJSP_SD_EEENS5_IJSO_SC_EEEEEESD_NS5_IJSC_SD_EEEEEENS5_IJNS5_IJNS5_IJSU_SY_EEESX_EEESW_NS5_IJSC_SY_EEEEEEEEEEEvNS4_8identityES1J_NS5_IJS1T_NSN_INS5_IJNS5_IJNS5_IJSP_SC_EEES1V_EEESD_S1X_EEENS5_IJS20_SW_NS5_IJSC_NSA_ILi1024EEEEEEEEEEEEEEvS25_EENS_8epilogue10collective18CollectiveEpilogueINS2F_23Sm100TmaWarpSpecializedILi4ELi2ELi32ELb1ELb0EEEJNS5_IJNSA_ILi64EEESH_SG_EEENS5_IJNSN_IS2K_SD_EENSN_IS1V_NS5_IJSD_SG_EEEEEEEENS_10bfloat16_tESM_S2Q_SM_NS2F_6fusion15FusionCallbacksIS2J_NS2R_17LinearCombinationIS2Q_fS2Q_fLNS_15FloatRoundStyleE2EEES2L_S2P_JEEENS4_5SM1004TMEM4LOAD26SM100_TMEM_LOAD_32dp32b32xENS4_13SM90_TMA_LOADENS1K_IS1M_NS1N_ILi16EEENSN_INS5_IJS1P_SO_EEENS5_IJSO_SD_EEEEEEENS4_39AutoVectorizingCopyWithAssumedAlignmentILi128EEENS4_14SM90_TMA_STOREES36_S38_S38_EEEvvEEEEvNT_6ParamsE,(.L_x_247 - _ZN7cutlass13device_kernelINS_4gemm6kernel13GemmUniversalIN4cute5tupleIJiiiiEEENS1_10collective13CollectiveMmaINS1_46MainloopSm100TmaUmmaWarpSpecializedBlockScaledILi7ELi2ELi1ENS5_IJNS4_1CILi4EEENSA_ILi2EEENSA_ILi1EEEEEEEENS5_IJNSA_ILi128EEENSA_ILi256EEESG_EEENS5_IJNS_12float_e2m1_tENS_13float_ue8m0_tEEEENS5_IJNS5_IJlSD_lEEENS4_6LayoutINS5_IJNS5_IJNS5_IJNSA_ILi32EEESB_EEEiEEESQ_NS5_IJSD_iEEEEEENS5_IJNS5_IJNS5_IJNSA_ILi16EEESB_EEEiEEENS5_IJNS5_IJNSA_ILi0EEESD_EEENSA_ILi512EEEEEENS5_IJSW_iEEEEEEEEEEESL_S13_NS4_8TiledMMAINS4_8MMA_AtomIJNS4_17SM100_MMA_MXF4_SSISJ_SJ_fSK_Li128ELi256ELi32ELNS4_4UMMA5MajorE0ELS18_0ELNS17_7ScaleInE0ELS19_0EEEEEENSN_INS5_IJSD_SD_SD_EEENS5_IJSW_SW_SW_EEEEENS5_IJNS4_10UnderscoreES1F_S1F_EEEEENS5_IJNS4_23SM90_TMA_LOAD_MULTICASTES1I_EEENS5_IJNS4_14ComposedLayoutINS4_7SwizzleILi2ELi4ELi3EEENS4_18smem_ptr_flag_bitsILi4EEENSN_INS5_IJNSA_ILi8EEESG_EEENS5_IJSG_SD_EEEEEEENSN_INS5_IJNS5_IJNS5_IJSP_SD_EEENS5_IJSO_SC_EEEEEESD_NS5_IJSC_SD_EEEEEENS5_IJNS5_IJNS5_IJSU_SY_EEESX_EEESW_NS5_IJSC_SY_EEEEEEEEEEEvNS4_8identityES1J_NS5_IJS1T_NSN_INS5_IJNS5_IJNS5_IJSP_SC_EEES1V_EEESD_S1X_EEENS5_IJS20_SW_NS5_IJSC_NSA_ILi1024EEEEEEEEEEEEEEvS25_EENS_8epilogue10collective18CollectiveEpilogueINS2F_23Sm100TmaWarpSpecializedILi4ELi2ELi32ELb1ELb0EEEJNS5_IJNSA_ILi64EEESH_SG_EEENS5_IJNSN_IS2K_SD_EENSN_IS1V_NS5_IJSD_SG_EEEEEEEENS_10bfloat16_tESM_S2Q_SM_NS2F_6fusion15FusionCallbacksIS2J_NS2R_17LinearCombinationIS2Q_fS2Q_fLNS_15FloatRoundStyleE2EEES2L_S2P_JEEENS4_5SM1004TMEM4LOAD26SM100_TMEM_LOAD_32dp32b32xENS4_13SM90_TMA_LOADENS1K_IS1M_NS1N_ILi16EEENSN_INS5_IJS1P_SO_EEENS5_IJSO_SD_EEEEEEENS4_39AutoVectorizingCopyWithAssumedAlignmentILi128EEENS4_14SM90_TMA_STOREES36_S38_S38_EEEvvEEEEvNT_6ParamsE)
        .other          _ZN7cutlass13device_kernelINS_4gemm6kernel13GemmUniversalIN4cute5tupleIJiiiiEEENS1_10collective13CollectiveMmaINS1_46MainloopSm100TmaUmmaWarpSpecializedBlockScaledILi7ELi2ELi1ENS5_IJNS4_1CILi4EEENSA_ILi2EEENSA_ILi1EEEEEEEENS5_IJNSA_ILi128EEENSA_ILi256EEESG_EEENS5_IJNS_12float_e2m1_tENS_13float_ue8m0_tEEEENS5_IJNS5_IJlSD_lEEENS4_6LayoutINS5_IJNS5_IJNS5_IJNSA_ILi32EEESB_EEEiEEESQ_NS5_IJSD_iEEEEEENS5_IJNS5_IJNS5_IJNSA_ILi16EEESB_EEEiEEENS5_IJNS5_IJNSA_ILi0EEESD_EEENSA_ILi512EEEEEENS5_IJSW_iEEEEEEEEEEESL_S13_NS4_8TiledMMAINS4_8MMA_AtomIJNS4_17SM100_MMA_MXF4_SSISJ_SJ_fSK_Li128ELi256ELi32ELNS4_4UMMA5MajorE0ELS18_0ELNS17_7ScaleInE0ELS19_0EEEEEENSN_INS5_IJSD_SD_SD_EEENS5_IJSW_SW_SW_EEEEENS5_IJNS4_10UnderscoreES1F_S1F_EEEEENS5_IJNS4_23SM90_TMA_LOAD_MULTICASTES1I_EEENS5_IJNS4_14ComposedLayoutINS4_7SwizzleILi2ELi4ELi3EEENS4_18smem_ptr_flag_bitsILi4EEENSN_INS5_IJNSA_ILi8EEESG_EEENS5_IJSG_SD_EEEEEEENSN_INS5_IJNS5_IJNS5_IJSP_SD_EEENS5_IJSO_SC_EEEEEESD_NS5_IJSC_SD_EEEEEENS5_IJNS5_IJNS5_IJSU_SY_EEESX_EEESW_NS5_IJSC_SY_EEEEEEEEEEEvNS4_8identityES1J_NS5_IJS1T_NSN_INS5_IJNS5_IJNS5_IJSP_SC_EEES1V_EEESD_S1X_EEENS5_IJS20_SW_NS5_IJSC_NSA_ILi1024EEEEEEEEEEEEEEvS25_EENS_8epilogue10collective18CollectiveEpilogueINS2F_23Sm100TmaWarpSpecializedILi4ELi2ELi32ELb1ELb0EEEJNS5_IJNSA_ILi64EEESH_SG_EEENS5_IJNSN_IS2K_SD_EENSN_IS1V_NS5_IJSD_SG_EEEEEEEENS_10bfloat16_tESM_S2Q_SM_NS2F_6fusion15FusionCallbacksIS2J_NS2R_17LinearCombinationIS2Q_fS2Q_fLNS_15FloatRoundStyleE2EEES2L_S2P_JEEENS4_5SM1004TMEM4LOAD26SM100_TMEM_LOAD_32dp32b32xENS4_13SM90_TMA_LOADENS1K_IS1M_NS1N_ILi16EEENSN_INS5_IJS1P_SO_EEENS5_IJSO_SD_EEEEEEENS4_39AutoVectorizingCopyWithAssumedAlignmentILi128EEENS4_14SM90_TMA_STOREES36_S38_S38_EEEvvEEEEvNT_6ParamsE,@"STO_CUDA_ENTRY STV_DEFAULT"
_ZN7cutlass13device_kernelINS_4gemm6kernel13GemmUniversalIN4cute5tupleIJiiiiEEENS1_10collective13CollectiveMmaINS1_46MainloopSm100TmaUmmaWarpSpecializedBlockScaledILi7ELi2ELi1ENS5_IJNS4_1CILi4EEENSA_ILi2EEENSA_ILi1EEEEEEEENS5_IJNSA_ILi128EEENSA_ILi256EEESG_EEENS5_IJNS_12float_e2m1_tENS_13float_ue8m0_tEEEENS5_IJNS5_IJlSD_lEEENS4_6LayoutINS5_IJNS5_IJNS5_IJNSA_ILi32EEESB_EEEiEEESQ_NS5_IJSD_iEEEEEENS5_IJNS5_IJNS5_IJNSA_ILi16EEESB_EEEiEEENS5_IJNS5_IJNSA_ILi0EEESD_EEENSA_ILi512EEEEEENS5_IJSW_iEEEEEEEEEEESL_S13_NS4_8TiledMMAINS4_8MMA_AtomIJNS4_17SM100_MMA_MXF4_SSISJ_SJ_fSK_Li128ELi256ELi32ELNS4_4UMMA5MajorE0ELS18_0ELNS17_7ScaleInE0ELS19_0EEEEEENSN_INS5_IJSD_SD_SD_EEENS5_IJSW_SW_SW_EEEEENS5_IJNS4_10UnderscoreES1F_S1F_EEEEENS5_IJNS4_23SM90_TMA_LOAD_MULTICASTES1I_EEENS5_IJNS4_14ComposedLayoutINS4_7SwizzleILi2ELi4ELi3EEENS4_18smem_ptr_flag_bitsILi4EEENSN_INS5_IJNSA_ILi8EEESG_EEENS5_IJSG_SD_EEEEEEENSN_INS5_IJNS5_IJNS5_IJSP_SD_EEENS5_IJSO_SC_EEEEEESD_NS5_IJSC_SD_EEEEEENS5_IJNS5_IJNS5_IJSU_SY_EEESX_EEESW_NS5_IJSC_SY_EEEEEEEEEEEvNS4_8identityES1J_NS5_IJS1T_NSN_INS5_IJNS5_IJNS5_IJSP_SC_EEES1V_EEESD_S1X_EEENS5_IJS20_SW_NS5_IJSC_NSA_ILi1024EEEEEEEEEEEEEEvS25_EENS_8epilogue10collective18CollectiveEpilogueINS2F_23Sm100TmaWarpSpecializedILi4ELi2ELi32ELb1ELb0EEEJNS5_IJNSA_ILi64EEESH_SG_EEENS5_IJNSN_IS2K_SD_EENSN_IS1V_NS5_IJSD_SG_EEEEEEEENS_10bfloat16_tESM_S2Q_SM_NS2F_6fusion15FusionCallbacksIS2J_NS2R_17LinearCombinationIS2Q_fS2Q_fLNS_15FloatRoundStyleE2EEES2L_S2P_JEEENS4_5SM1004TMEM4LOAD26SM100_TMEM_LOAD_32dp32b32xENS4_13SM90_TMA_LOADENS1K_IS1M_NS1N_ILi16EEENSN_INS5_IJS1P_SO_EEENS5_IJSO_SD_EEEEEEENS4_39AutoVectorizingCopyWithAssumedAlignmentILi128EEENS4_14SM90_TMA_STOREES36_S38_S38_EEEvvEEEEvNT_6ParamsE:
[----:B------:R-:W1:Y:S01]  /*0000*/  LDC R1, c[0x0][0x37c] ;  /* 0x0000df00ff017b82 */ /* 0x000e620000000800 */
[----:B------:R-:W2:Y:S01]  /*0010*/  S2R R184, SR_TID.X ;  /* 0x0000000000b87919 */ /* 0x000ea20000002100 */
[----:B------:R-:W3:Y:S01]  /*0020*/  LDCU.64 UR12, c[0x0][0xc90] ;  /* 0x00019200ff0c77ac */ /* 0x000ee20008000a00 */
[----:B------:R-:W-:Y:S02]  /*0030*/  PRMT R176, RZ, 0x7610, R176 ;  /* 0x00007610ffb07816 */ /* 0x000fe400000000b0 */
[----:B------:R-:W-:Y:S01]  /*0040*/  ELECT P4, URZ, PT ;  /* 0x0000000000ff782f */ /* 0x000fe20003880000 */
[----:B---3--:R-:W-:-:S04]  /*0050*/  UISETP.NE.U32.AND UP0, UPT, UR12, URZ, UPT ;  /* 0x000000ff0c00728c */ /* 0x008fc8000bf05070 */
[----:B------:R-:W-:Y:S01]  /*0060*/  UISETP.NE.AND.EX UP0, UPT, UR13, URZ, UPT, UP0 ;  /* 0x000000ff0d00728c */ /* 0x000fe2000bf05300 */
[----:B--2---:R-:W-:-:S05]  /*0070*/  SHF.R.U32.HI R177, RZ, 0x5, R184 ;  /* 0x00000005ffb17819 */ /* 0x004fca00000116b8 */
[----:B------:R-:W2:Y:S02]  /*0080*/  SHFL.IDX PT, R0, R177, RZ, 0x1f ;  /* 0x00001fffb1007589 */ /* 0x000ea400000e0000 */
[----:B--2---:R-:W-:Y:S01]  /*0090*/  R2UR UR21, R0 ;  /* 0x00000000001572ca */ /* 0x004fe200000e0000 */
[----:B-1----:R-:W-:-:S14]  /*00a0*/  BRA.U UP0, `(.L_x_0) ;  /* 0x0000000100307547 */ /* 0x002fdc000b800000 */
[----:B------:R-:W1:Y:S02]  /*00b0*/  LDCU.64 UR4, c[0x0][0xc88] ;  /* 0x00019100ff0477ac */ /* 0x000e640008000a00 */
[----:B-1----:R-:W-:-:S04]  /*00c0*/  UISETP.NE.U32.AND UP0, UPT, UR4, URZ, UPT ;  /* 0x000000ff0400728c */ /* 0x002fc8000bf05070 */
[----:B------:R-:W-:-:S09]  /*00d0*/  UISETP.NE.AND.EX UP0, UPT, UR5, URZ, UPT, UP0 ;  /* 0x000000ff0500728c */ /* 0x000fd2000bf05300 */
[----:B------:R-:W-:Y:S05]  /*00e0*/  BRA.U !UP0, `(.L_x_1) ;  /* 0x0000000108147547 */ /* 0x000fea000b800000 */
[----:B------:R-:W1:Y:S01]  /*00f0*/  LDC.64 R2, c[0x0][0xc88] ;  /* 0x00032200ff027b82 */ /* 0x000e620000000a00 */
[----:B------:R-:W1:Y:S02]  /*0100*/  LDCU.64 UR4, c[0x0][0x358] ;  /* 0x00006b00ff0477ac */ /* 0x000e640008000a00 */
[----:B-1----:R1:W5:Y:S01]  /*0110*/  LDG.E R133, desc[UR4][R2.64] ;  /* 0x0000000402857981 */ /* 0x002362000c1e1900 */
[----:B------:R-:W-:Y:S01]  /*0120*/  HFMA2 R176, -RZ, RZ, 0, 5.9604644775390625e-08 ;  /* 0x00000001ffb07431 */ /* 0x000fe200000001ff */
[----:B------:R-:W-:Y:S05]  /*0130*/  BRA `(.L_x_0) ;  /* 0x00000000000c7947 */ /* 0x000fea0003800000 */
.L_x_1:
[----:B------:R-:W1:Y:S01]  /*0140*/  LDCU UR4, c[0x0][0xc80] ;  /* 0x00019000ff0477ac */ /* 0x000e620008000800 */
[----:B------:R-:W-:Y:S01]  /*0150*/  HFMA2 R176, -RZ, RZ, 0, 5.9604644775390625e-08 ;  /* 0x00000001ffb07431 */ /* 0x000fe200000001ff */
[----:B-1----:R-:W-:-:S07]  /*0160*/  MOV R133, UR4 ;  /* 0x0000000400857c02 */ /* 0x002fce0008000f00 */
.L_x_0:
[----:B------:R-:W2:Y:S02]  /*0170*/  LDCU.64 UR4, c[0x0][0xcb0] ;  /* 0x00019600ff0477ac */ /* 0x000ea40008000a00 */
[----:B--2---:R-:W-:-:S04]  /*0180*/  UISETP.NE.U32.AND UP0, UPT, UR4, URZ, UPT ;  /* 0x000000ff0400728c */ /* 0x004fc8000bf05070 */
[----:B------:R-:W-:-:S09]  /*0190*/  UISETP.NE.AND.EX UP0, UPT, UR5, URZ, UPT, UP0 ;  /* 0x000000ff0500728c */ /* 0x000fd2000bf05300 */
[----:B------:R-:W-:Y:S05]  /*01a0*/  BRA.U UP0, `(.L_x_2) ;  /* 0x0000000100287547 */ /* 0x000fea000b800000 */
[----:B------:R-:W2:Y:S02]  /*01b0*/  LDCU.64 UR4, c[0x0][0xca8] ;  /* 0x00019500ff0477ac */ /* 0x000ea40008000a00 */
[----:B--2---:R-:W-:-:S04]  /*01c0*/  UISETP.NE.U32.AND UP0, UPT, UR4, URZ, UPT ;  /* 0x000000ff0400728c */ /* 0x004fc8000bf05070 */
[----:B------:R-:W-:-:S09]  /*01d0*/  UISETP.NE.AND.EX UP0, UPT, UR5, URZ, UPT, UP0 ;  /* 0x000000ff0500728c */ /* 0x000fd2000bf05300 */
[----:B------:R-:W-:Y:S05]  /*01e0*/  BRA.U !UP0, `(.L_x_3) ;  /* 0x0000000108107547 */ /* 0x000fea000b800000 */
[----:B------:R-:W2:Y:S01]  /*01f0*/  LDC.64 R130, c[0x0][0xca8] ;  /* 0x00032a00ff827b82 */ /* 0x000ea20000000a00 */
[----:B------:R-:W2:Y:S02]  /*0200*/  LDCU.64 UR4, c[0x0][0x358] ;  /* 0x00006b00ff0477ac */ /* 0x000ea40008000a00 */
[----:B--2---:R2:W5:Y:S01]  /*0210*/  LDG.E R130, desc[UR4][R130.64] ;  /* 0x0000000482827981 */ /* 0x004562000c1e1900 */
[----:B------:R-:W-:Y:S05]  /*0220*/  BRA `(.L_x_2) ;  /* 0x0000000000087947 */ /* 0x000fea0003800000 */
.L_x_3:
[----:B------:R-:W2:Y:S02]  /*0230*/  LDCU UR4, c[0x0][0xca0] ;  /* 0x00019400ff0477ac */ /* 0x000ea40008000800 */
[----:B--2---:R-:W-:Y:S02]  /*0240*/  MOV R130, UR4 ;  /* 0x0000000400827c02 */ /* 0x004fe40008000f00 */
.L_x_2:
[----:B------:R-:W-:Y:S01]  /*0250*/  IMAD.U32 R0, RZ, RZ, UR21 ;  /* 0x00000015ff007e24 */ /* 0x000fe2000f8e00ff */
[----:B------:R-:W-:Y:S04]  /*0260*/  BSSY.RECONVERGENT B0, `(.L_x_4) ;  /* 0x0000012000007945 */ /* 0x000fe80003800200 */
[C---:B------:R-:W-:Y:S02]  /*0270*/  ISETP.NE.OR P1, PT, R0.reuse, 0x1, !P4 ;  /* 0x000000010000780c */ /* 0x040fe40006725670 */
[----:B------:R-:W-:-:S11]  /*0280*/  ISETP.NE.OR P0, PT, R0, 0x3, !P4 ;  /* 0x000000030000780c */ /* 0x000fd60006705670 */
[----:B------:R-:W-:Y:S05]  /*0290*/  @P1 BRA `(.L_x_5) ;  /* 0x0000000000381947 */ /* 0x000fea0003800000 */
[----:B------:R-:W3:Y:S02]  /*02a0*/  LDCU.64 UR4, c[0x0][0x348] ;  /* 0x00006900ff0477ac */ /* 0x000ee40008000a00 */
[----:B---3--:R-:W-:Y:S02]  /*02b0*/  UIADD3 UR10, UP3, UPT, UR4, 0x80, URZ ;  /* 0x00000080040a7890 */ /* 0x008fe4000ff7e0ff */
[----:B------:R-:W-:Y:S02]  /*02c0*/  UIADD3 UR8, UP2, UPT, UR4, 0x180, URZ ;  /* 0x0000018004087890 */ /* 0x000fe4000ff5e0ff */
[----:B------:R-:W-:Y:S02]  /*02d0*/  UIADD3 UR6, UP1, UPT, UR4, 0x280, URZ ;  /* 0x0000028004067890 */ /* 0x000fe4000ff3e0ff */
[----:B------:R-:W-:Y:S02]  /*02e0*/  UIADD3 UR4, UP0, UPT, UR4, 0x380, URZ ;  /* 0x0000038004047890 */ /* 0x000fe4000ff1e0ff */
[----:B------:R-:W-:-:S02]  /*02f0*/  UIADD3.X UR11, UPT, UPT, URZ, UR5, URZ, UP3, !UPT ;  /* 0x00000005ff0b7290 */ /* 0x000fc40009ffe4ff */
[----:B------:R-:W-:Y:S02]  /*0300*/  UIADD3.X UR9, UPT, UPT, URZ, UR5, URZ, UP2, !UPT ;  /* 0x00000005ff097290 */ /* 0x000fe400097fe4ff */
[----:B------:R-:W-:Y:S02]  /*0310*/  UIADD3.X UR7, UPT, UPT, URZ, UR5, URZ, UP1, !UPT ;  /* 0x00000005ff077290 */ /* 0x000fe40008ffe4ff */
[----:B------:R-:W-:-:S03]  /*0320*/  UIADD3.X UR5, UPT, UPT, URZ, UR5, URZ, UP0, !UPT ;  /* 0x00000005ff057290 */ /* 0x000fc600087fe4ff */
[----:B------:R3:W-:Y:S02]  /*0330*/  UTMACCTL.PF [UR10] ;  /* 0x000000000a0079b9 */ /* 0x0007e40008040000 */
[----:B------:R3:W-:Y:S02]  /*0340*/  UTMACCTL.PF [UR8] ;  /* 0x00000000080079b9 */ /* 0x0007e40008040000 */
[----:B------:R3:W-:Y:S02]  /*0350*/  UTMACCTL.PF [UR6] ;  /* 0x00000000060079b9 */ /* 0x0007e40008040000 */
[----:B------:R3:W-:Y:S02]  /*0360*/  UTMACCTL.PF [UR4] ;  /* 0x00000000040079b9 */ /* 0x0007e40008040000 */
[----:B---3--:R-:W-:Y:S01]  /*0370*/  NOP ;  /* 0x0000000000007918 */ /* 0x008fe20000000000 */
.L_x_5:
[----:B------:R-:W-:Y:S05]  /*0380*/  BSYNC.RECONVERGENT B0 ;  /* 0x0000000000007941 */ /* 0x000fea0003800200 */
.L_x_4:
[----:B------:R-:W-:Y:S04]  /*0390*/  BSSY.RECONVERGENT B0, `(.L_x_6) ;  /* 0x000000a000007945 */ /* 0x000fe80003800200 */
[----:B------:R-:W-:Y:S05]  /*03a0*/  @P0 BRA `(.L_x_7) ;  /* 0x0000000000200947 */ /* 0x000fea0003800000 */
[----:B------:R-:W3:Y:S02]  /*03b0*/  LDCU.64 UR4, c[0x0][0x348] ;  /* 0x00006900ff0477ac */ /* 0x000ee40008000a00 */
[----:B---3--:R-:W-:Y:S02]  /*03c0*/  UIADD3 UR6, UP1, UPT, UR4, 0x980, URZ ;  /* 0x0000098004067890 */ /* 0x008fe4000ff3e0ff */
[----:B------:R-:W-:Y:S02]  /*03d0*/  UIADD3 UR4, UP0, UPT, UR4, 0xa80, URZ ;  /* 0x00000a8004047890 */ /* 0x000fe4000ff1e0ff */
[----:B------:R-:W-:Y:S02]  /*03e0*/  UIADD3.X UR7, UPT, UPT, URZ, UR5, URZ, UP1, !UPT ;  /* 0x00000005ff077290 */ /* 0x000fe40008ffe4ff */
[----:B------:R-:W-:-:S07]  /*03f0*/  UIADD3.X UR5, UPT, UPT, URZ, UR5, URZ, UP0, !UPT ;  /* 0x00000005ff057290 */ /* 0x000fce00087fe4ff */
[----:B------:R3:W-:Y:S02]  /*0400*/  UTMACCTL.PF [UR6] ;  /* 0x00000000060079b9 */ /* 0x0007e40008040000 */
[----:B------:R3:W-:Y:S02]  /*0410*/  UTMACCTL.PF [UR4] ;  /* 0x00000000040079b9 */ /* 0x0007e40008040000 */
[----:B---3--:R-:W-:Y:S01]  /*0420*/  NOP ;  /* 0x0000000000007918 */ /* 0x008fe20000000000 */
.L_x_7:
[----:B------:R-:W-:Y:S05]  /*0430*/  BSYNC.RECONVERGENT B0 ;  /* 0x0000000000007941 */ /* 0x000fea0003800200 */
.L_x_6:
[----:B------:R-:W3:Y:S01]  /*0440*/  LDCU.64 UR4, c[0x0][0xc88] ;  /* 0x00019100ff0477ac */ /* 0x000ee20008000a00 */
[----:B------:R-:W-:Y:S02]  /*0450*/  UISETP.EQ.U32.AND UP1, UPT, UR12, URZ, UPT ;  /* 0x000000ff0c00728c */ /* 0x000fe4000bf22070 */
[----:B------:R-:W-:Y:S02]  /*0460*/  UPLOP3.LUT UP4, UPT, UPT, UPT, UPT, 0x80, 0x8 ;  /* 0x000000000008789c */ /* 0x000fe40003f8f070 */
[----:B---3--:R-:W-:-:S04]  /*0470*/  UISETP.NE.U32.AND UP0, UPT, UR4, URZ, UPT ;  /* 0x000000ff0400728c */ /* 0x008fc8000bf05070 */
[----:B------:R-:W-:-:S04]  /*0480*/  UISETP.NE.AND.EX UP0, UPT, UR5, URZ, UPT, UP0 ;  /* 0x000000ff0500728c */ /* 0x000fc8000bf05300 */
[----:B------:R-:W-:-:S04]  /*0490*/  UISETP.EQ.OR.EX UP2, UPT, UR13, URZ, !UP0, UP1 ;  /* 0x000000ff0d00728c */ /* 0x000fc8000c742710 */
[----:B------:R-:W-:-:S06]  /*04a0*/  UP2UR UR4, UPR, URZ, 0x4 ;  /* 0x00000004ff047883 */ /* 0x000fcc0008000000 */
[----:B------:R-:W-:Y:S01]  /*04b0*/  MOV R180, UR4 ;  /* 0x0000000400b47c02 */ /* 0x000fe20008000f00 */
[----:B------:R-:W-:Y:S06]  /*04c0*/  BRA.U !UP2, `(.L_x_8) ;  /* 0x000000010a207547 */ /* 0x000fec000b800000 */
[----:B------:R-:W-:Y:S01]  /*04d0*/  UISETP.NE.U32.AND UP1, UPT, UR12, URZ, UPT ;  /* 0x000000ff0c00728c */ /* 0x000fe2000bf25070 */
[----:B-----5:R-:W-:Y:S01]  /*04e0*/  FSETP.NEU.AND P0, PT, R133, RZ, PT ;  /* 0x000000ff8500720b */ /* 0x020fe20003f0d000 */
[----:B------:R-:W-:Y:S02]  /*04f0*/  USEL UR4, URZ, 0xffffffff, UP0 ;  /* 0xffffffffff047887 */ /* 0x000fe40008000000 */
[----:B------:R-:W-:-:S10]  /*0500*/  UISETP.NE.AND.EX UP1, UPT, UR13, URZ, UPT, UP1 ;  /* 0x000000ff0d00728c */ /* 0x000fd4000bf25310 */
[----:B------:R-:W-:Y:S01]  /*0510*/  VOTEU.ANY UP0, P0 ;  /* 0x0000000000ff7886 */ /* 0x000fe20000000100 */
[----:B------:R-:W-:-:S04]  /*0520*/  @!UP1 USEL UR4, URZ, 0xffffffff, UP0 ;  /* 0xffffffffff049887 */ /* 0x000fc80008000000 */
[----:B------:R-:W-:-:S04]  /*0530*/  ULOP3.LUT UR4, UR4, 0x1, URZ, 0xc0, !UPT ;  /* 0x0000000104047892 */ /* 0x000fc8000f8ec0ff */
[----:B------:R-:W-:-:S11]  /*0540*/  UISETP.NE.U32.AND UP4, UPT, UR4, 0x1, UPT ;  /* 0x000000010400788c */ /* 0x000fd6000bf85070 */
.L_x_8:
[----:B-1----:R-:W1:Y:S01]  /*0550*/  SHFL.IDX PT, R2, R177, RZ, 0x1f ;  /* 0x00001fffb1027589 */ /* 0x002e6200000e0000 */
[----:B------:R-:W-:-:S04]  /*0560*/  UISETP.NE.AND UP0, UPT, UR21, 0x2, UPT ;  /* 0x000000021500788c */ /* 0x000fc8000bf05270 */
[----:B------:R-:W-:Y:S01]  /*0570*/  USEL UR62, URZ, 0x1, UP0 ;  /* 0x00000001ff3e7887 */ /* 0x000fe20008000000 */
[----:B-1----:R-:W-:-:S13]  /*0580*/  ISETP.NE.AND P0, PT, R2, RZ, PT ;  /* 0x000000ff0200720c */ /* 0x002fda0003f05270 */
[----:B------:R-:W-:Y:S05]  /*0590*/  @P0 BRA `(.L_x_9) ;  /* 0x0000000000700947 */ /* 0x000fea0003800000 */
[----:B------:R-:W1:Y:S01]  /*05a0*/  S2UR UR4, SR_CgaCtaId ;  /* 0x00000000000479c3 */ /* 0x000e620000008800 */
[----:B------:R-:W-:Y:S01]  /*05b0*/  UMOV UR5, 0x400 ;  /* 0x0000040000057882 */ /* 0x000fe20000000000 */
[----:B------:R-:W-:Y:S01]  /*05c0*/  UMOV UR8, 0x1 ;  /* 0x0000000100087882 */ /* 0x000fe20000000000 */
[----:B------:R-:W-:Y:S01]  /*05d0*/  UMOV UR6, 0x5 ;  /* 0x0000000500067882 */ /* 0x000fe20000000000 */
[----:B------:R-:W-:-:S04]  /*05e0*/  UIADD3 UR8, UPT, UPT, -UR8, 0x100000, URZ ;  /* 0x0010000008087890 */ /* 0x000fc8000fffe1ff */
[----:B------:R-:W-:Y:S02]  /*05f0*/  USHF.L.U32 UR9, UR8, 0xb, URZ ;  /* 0x0000000b08097899 */ /* 0x000fe400080006ff */
[----:B------:R-:W-:Y:S02]  /*0600*/  USHF.L.U32 UR8, UR8, 0x1, URZ ;  /* 0x0000000108087899 */ /* 0x000fe400080006ff */
[----:B------:R-:W-:-:S04]  /*0610*/  UIADD3 UR6, UPT, UPT, -UR6, 0x100000, URZ ;  /* 0x0010000006067890 */ /* 0x000fc8000fffe1ff */
[----:B------:R-:W-:Y:S02]  /*0620*/  USHF.L.U32 UR7, UR6, 0xb, URZ ;  /* 0x0000000b06077899 */ /* 0x000fe400080006ff */
[----:B------:R-:W-:Y:S01]  /*0630*/  USHF.L.U32 UR6, UR6, 0x1, URZ ;  /* 0x0000000106067899 */ /* 0x000fe200080006ff */
[----:B------:R-:W-:Y:S01]  /*0640*/  ELECT P0, URZ, PT ;  /* 0x0000000000ff782f */ /* 0x000fe20003800000 */
[----:B-1----:R-:W-:Y:S01]  /*0650*/  ULEA UR4, UR4, UR5, 0x18 ;  /* 0x0000000504047291 */ /* 0x002fe2000f8ec0ff */
[----:B------:R-:W1:Y:S11]  /*0660*/  FENCE.VIEW.ASYNC.S ;  /* 0x00000000000073c6 */ /* 0x000e760000000000 */
[----:B-1----:R1:W3:Y:S01]  /*0670*/  SYNCS.EXCH.64 URZ, [UR4], UR8 ;  /* 0x0000000804ff75b2 */ /* 0x0022e20008000100 */
[----:B------:R1:W4:Y:S01]  /*0680*/  SYNCS.EXCH.64 URZ, [UR4+0x38], UR6 ;  /* 0x0000380604ff75b2 */ /* 0x0003220008000100 */
[----:B------:R1:W1:Y:S01]  /*0690*/  SYNCS.EXCH.64 URZ, [UR4+0x8], UR8 ;  /* 0x0000080804ff75b2 */ /* 0x0002620008000100 */
        /* <DEDUP_REMOVED lines=11> */
[----:B------:R-:W-:Y:S01]  /*0750*/  NOP ;  /* 0x0000000000007918 */ /* 0x000fe20000000000 */
.L_x_9:
[----:B------:R-:W2:Y:S01]  /*0760*/  SHFL.IDX PT, R2, R177, RZ, 0x1f ;  /* 0x00001fffb1027589 */ /* 0x000ea200000e0000 */
[----:B------:R-:W-:Y:S01]  /*0770*/  NOP ;  /* 0x0000000000007918 */ /* 0x000fe20000000000 */
[----:B--2---:R-:W-:-:S13]  /*0780*/  ISETP.NE.AND P0, PT, R2, 0x1, PT ;  /* 0x000000010200780c */ /* 0x004fda0003f05270 */
[----:B------:R-:W-:Y:S05]  /*0790*/  @P0 BRA `(.L_x_10) ;  /* 0x0000000000580947 */ /* 0x000fea0003800000 */
[----:B-1----:R-:W1:Y:S01]  /*07a0*/  S2UR UR4, SR_CgaCtaId ;  /* 0x00000000000479c3 */ /* 0x002e620000008800 */
        /* <DEDUP_REMOVED lines=12> */
[----:B-1----:R2:W1:Y:S01]  /*0870*/  SYNCS.EXCH.64 URZ, [UR4+0x70], UR8 ;  /* 0x0000700804ff75b2 */ /* 0x0024620008000100 */
[----:B------:R2:W1:Y:S01]  /*0880*/  SYNCS.EXCH.64 URZ, [UR4+0x90], UR6 ;  /* 0x0000900604ff75b2 */ /* 0x0004620008000100 */
[----:B------:R2:W1:Y:S01]  /*0890*/  SYNCS.EXCH.64 URZ, [UR4+0x78], UR8 ;  /* 0x0000780804ff75b2 */ /* 0x0004620008000100 */
[----:B------:R2:W1:Y:S01]  /*08a0*/  SYNCS.EXCH.64 URZ, [UR4+0x98], UR6 ;  /* 0x0000980604ff75b2 */ /* 0x0004620008000100 */
[----:B------:R2:W1:Y:S01]  /*08b0*/  SYNCS.EXCH.64 URZ, [UR4+0x80], UR8 ;  /* 0x0000800804ff75b2 */ /* 0x0004620008000100 */
[----:B------:R2:W1:Y:S01]  /*08c0*/  SYNCS.EXCH.64 URZ, [UR4+0xa0], UR6 ;  /* 0x0000a00604ff75b2 */ /* 0x0004620008000100 */
[----:B------:R2:W1:Y:S01]  /*08d0*/  SYNCS.EXCH.64 URZ, [UR4+0x88], UR8 ;  /* 0x0000880804ff75b2 */ /* 0x0004620008000100 */
[----:B------:R2:W1:Y:S02]  /*08e0*/  SYNCS.EXCH.64 URZ, [UR4+0xa8], UR6 ;  /* 0x0000a80604ff75b2 */ /* 0x0004640008000100 */
[----:B--2---:R-:W-:Y:S01]  /*08f0*/  NOP ;  /* 0x0000000000007918 */ /* 0x004fe20000000000 */
.L_x_10:
[----:B------:R-:W2:Y:S01]  /*0900*/  SHFL.IDX PT, R2, R177, RZ, 0x1f ;  /* 0x00001fffb1027589 */ /* 0x000ea200000e0000 */
[----:B------:R-:W-:Y:S01]  /*0910*/  NOP ;  /* 0x0000000000007918 */ /* 0x000fe20000000000 */
[----:B--2---:R-:W-:-:S13]  /*0920*/  ISETP.NE.AND P0, PT, R2, 0x3, PT ;  /* 0x000000030200780c */ /* 0x004fda0003f05270 */
[----:B------:R-:W-:Y:S05]  /*0930*/  @P0 BRA `(.L_x_11) ;  /* 0x0000000000300947 */ /* 0x000fea0003800000 */
[----:B-1----:R-:W1:Y:S01]  /*0940*/  S2UR UR4, SR_CgaCtaId ;  /* 0x00000000000479c3 */ /* 0x002e620000008800 */
[----:B------:R-:W-:Y:S01]  /*0950*/  UMOV UR6, 0x400 ;  /* 0x0000040000067882 */ /* 0x000fe20000000000 */
[----:B------:R-:W-:Y:S01]  /*0960*/  UMOV UR5, 0x20 ;  /* 0x0000002000057882 */ /* 0x000fe20000000000 */
[----:B------:R-:W-:Y:S01]  /*0970*/  ELECT P0, URZ, PT ;  /* 0x0000000000ff782f */ /* 0x000fe20003800000 */
[----:B-1----:R-:W-:Y:S02]  /*0980*/  ULEA UR6, UR4, UR6, 0x18 ;  /* 0x0000000604067291 */ /* 0x002fe4000f8ec0ff */
[----:B------:R-:W-:-:S04]  /*0990*/  UIADD3 UR4, UPT, UPT, -UR5, 0x100000, URZ ;  /* 0x0010000005047890 */ /* 0x000fc8000fffe1ff */
[----:B------:R-:W-:Y:S02]  /*09a0*/  USHF.L.U32 UR5, UR4, 0xb, URZ ;  /* 0x0000000b04057899 */ /* 0x000fe400080006ff */
[----:B------:R-:W-:Y:S01]  /*09b0*/  USHF.L.U32 UR4, UR4, 0x1, URZ ;  /* 0x0000000104047899 */ /* 0x000fe200080006ff */
[----:B------:R-:W1:Y:S11]  /*09c0*/  FENCE.VIEW.ASYNC.S ;  /* 0x00000000000073c6 */ /* 0x000e760000000000 */
[----:B-1----:R2:W1:Y:S01]  /*09d0*/  SYNCS.EXCH.64 URZ, [UR6+0xb0], UR4 ;  /* 0x0000b00406ff75b2 */ /* 0x0024620008000100 */
[----:B------:R2:W1:Y:S02]  /*09e0*/  SYNCS.EXCH.64 URZ, [UR6+0xb8], UR4 ;  /* 0x0000b80406ff75b2 */ /* 0x0004640008000100 */
[----:B--2---:R-:W-:Y:S01]  /*09f0*/  NOP ;  /* 0x0000000000007918 */ /* 0x004fe20000000000 */
.L_x_11:
[----:B------:R-:W2:Y:S01]  /*0a00*/  SHFL.IDX PT, R2, R177, RZ, 0x1f ;  /* 0x00001fffb1027589 */ /* 0x000ea200000e0000 */
[----:B------:R-:W-:Y:S01]  /*0a10*/  NOP ;  /* 0x0000000000007918 */ /* 0x000fe20000000000 */
[----:B--2---:R-:W-:-:S13]  /*0a20*/  ISETP.NE.AND P0, PT, R2, 0x4, PT ;  /* 0x000000040200780c */ /* 0x004fda0003f05270 */
[----:B------:R-:W-:Y:S05]  /*0a30*/  @P0 BRA `(.L_x_12) ;  /* 0x00000000004c0947 */ /* 0x000fea0003800000 */
[----:B-1----:R-:W1:Y:S01]  /*0a40*/  S2UR UR6, SR_CgaCtaId ;  /* 0x00000000000679c3 */ /* 0x002e620000008800 */
[----:B------:R-:W-:Y:S01]  /*0a50*/  UMOV UR4, 0x720 ;  /* 0x0000072000047882 */ /* 0x000fe20000000000 */
[----:B------:R-:W-:Y:S01]  /*0a60*/  UMOV UR5, 0x400 ;  /* 0x0000040000057882 */ /* 0x000fe20000000000 */
[----:B------:R-:W-:Y:S01]  /*0a70*/  USEL UR4, UR4, 0x620, UP4 ;  /* 0x0000062004047887 */ /* 0x000fe2000a000000 */
[----:B------:R-:W-:Y:S01]  /*0a80*/  UMOV UR8, 0x1 ;  /* 0x0000000100087882 */ /* 0x000fe20000000000 */
[----:B------:R-:W-:Y:S01]  /*0a90*/  ELECT P0, URZ, PT ;  /* 0x0000000000ff782f */ /* 0x000fe20003800000 */
[----:B------:R-:W-:-:S04]  /*0aa0*/  UIADD3 UR8, UPT, UPT, -UR8, 0x100000, URZ ;  /* 0x0010000008087890 */ /* 0x000fc8000fffe1ff */
[----:B------:R-:W-:Y:S02]  /*0ab0*/  USHF.L.U32 UR9, UR8, 0xb, URZ ;  /* 0x0000000b08097899 */ /* 0x000fe400080006ff */
[----:B------:R-:W-:Y:S02]  /*0ac0*/  USHF.L.U32 UR8, UR8, 0x1, URZ ;  /* 0x0000000108087899 */ /* 0x000fe400080006ff */
[----:B-1----:R-:W-:Y:S02]  /*0ad0*/  ULEA UR6, UR6, UR5, 0x18 ;  /* 0x0000000506067291 */ /* 0x002fe4000f8ec0ff */
[----:B------:R-:W-:-:S04]  /*0ae0*/  UIADD3 UR4, UPT, UPT, -UR4, 0x100000, URZ ;  /* 0x0010000004047890 */ /* 0x000fc8000fffe1ff */
[----:B------:R-:W-:Y:S02]  /*0af0*/  USHF.L.U32 UR5, UR4, 0xb, URZ ;  /* 0x0000000b04057899 */ /* 0x000fe400080006ff */
[----:B------:R-:W-:Y:S01]  /*0b00*/  USHF.L.U32 UR4, UR4, 0x1, URZ ;  /* 0x0000000104047899 */ /* 0x000fe200080006ff */
[----:B------:R-:W1:Y:S03]  /*0b10*/  FENCE.VIEW.ASYNC.S ;  /* 0x00000000000073c6 */ /* 0x000e660000000000 */
[----:B-1----:R2:W1:Y:S08]  /*0b20*/  SYNCS.EXCH.64 URZ, [UR6+0xc0], UR8 ;  /* 0x0000c00806ff75b2 */ /* 0x0024700008000100 */
[----:B------:R2:W1:Y:S01]  /*0b30*/  SYNCS.EXCH.64 URZ, [UR6+0xd0], UR4 ;  /* 0x0000d00406ff75b2 */ /* 0x0004620008000100 */
[----:B------:R2:W1:Y:S01]  /*0b40*/  SYNCS.EXCH.64 URZ, [UR6+0xc8], UR8 ;  /* 0x0000c80806ff75b2 */ /* 0x0004620008000100 */
[----:B------:R2:W1:Y:S02]  /*0b50*/  SYNCS.EXCH.64 URZ, [UR6+0xd8], UR4 ;  /* 0x0000d80406ff75b2 */ /* 0x0004640008000100 */
[----:B--2---:R-:W-:Y:S01]  /*0b60*/  NOP ;  /* 0x0000000000007918 */ /* 0x004fe20000000000 */
.L_x_12:
        /* <DEDUP_REMOVED lines=18> */
[----:B------:R2:W1:Y:S02]  /*0c90*/  SYNCS.EXCH.64 URZ, [UR4+0xe8], UR6 ;  /* 0x0000e80604ff75b2 */ /* 0x0004640008000100 */
[----:B--2---:R-:W-:Y:S01]  /*0ca0*/  NOP ;  /* 0x0000000000007918 */ /* 0x004fe20000000000 */
.L_x_13:
[----:B------:R-:W2:Y:S01]  /*0cb0*/  SHFL.IDX PT, R2, R177, RZ, 0x1f ;  /* 0x00001fffb1027589 */ /* 0x000ea200000e0000 */
[----:B------:R-:W-:Y:S01]  /*0cc0*/  ISETP.NE.OR P1, PT, RZ, UR21, !P4 ;  /* 0x00000015ff007c0c */ /* 0x000fe2000e725670 */
[----:B------:R-:W-:Y:S01]  /*0cd0*/  NOP ;  /* 0x0000000000007918 */ /* 0x000fe20000000000 */
[----:B--2---:R-:W-:-:S13]  /*0ce0*/  ISETP.NE.AND P0, PT, R2, 0x3, PT ;  /* 0x000000030200780c */ /* 0x004fda0003f05270 */
[----:B------:R-:W-:Y:S05]  /*0cf0*/  @P0 BRA `(.L_x_14) ;  /* 0x0000000000380947 */ /* 0x000fea0003800000 */
[----:B-1----:R-:W1:Y:S01]  /*0d00*/  S2UR UR4, SR_CgaCtaId ;  /* 0x00000000000479c3 */ /* 0x002e620000008800 */
[----:B------:R-:W-:Y:S01]  /*0d10*/  UMOV UR5, 0x400 ;  /* 0x0000040000057882 */ /* 0x000fe20000000000 */
[----:B------:R-:W-:Y:S01]  /*0d20*/  UMOV UR6, 0x20 ;  /* 0x0000002000067882 */ /* 0x000fe20000000000 */
[----:B------:R-:W-:Y:S01]  /*0d30*/  ELECT P0, URZ, PT ;  /* 0x0000000000ff782f */ /* 0x000fe20003800000 */
[----:B------:R-:W-:-:S04]  /*0d40*/  UIADD3 UR6, UPT, UPT, -UR6, 0x100000, URZ ;  /* 0x0010000006067890 */ /* 0x000fc8000fffe1ff */
[----:B------:R-:W-:Y:S02]  /*0d50*/  USHF.L.U32 UR7, UR6, 0xb, URZ ;  /* 0x0000000b06077899 */ /* 0x000fe400080006ff */
[----:B------:R-:W-:Y:S02]  /*0d60*/  USHF.L.U32 UR6, UR6, 0x1, URZ ;  /* 0x0000000106067899 */ /* 0x000fe400080006ff */
[----:B-1----:R-:W-:Y:S01]  /*0d70*/  ULEA UR4, UR4, UR5, 0x18 ;  /* 0x0000000504047291 */ /* 0x002fe2000f8ec0ff */
[----:B------:R-:W1:Y:S11]  /*0d80*/  FENCE.VIEW.ASYNC.S ;  /* 0x00000000000073c6 */ /* 0x000e760000000000 */
[----:B-1----:R2:W1:Y:S01]  /*0d90*/  SYNCS.EXCH.64 URZ, [UR4+0xf0], UR6 ;  /* 0x0000f00604ff75b2 */ /* 0x0024620008000100 */
[----:B------:R2:W1:Y:S01]  /*0da0*/  SYNCS.EXCH.64 URZ, [UR4+0x100], UR6 ;  /* 0x0001000604ff75b2 */ /* 0x0004620008000100 */
[----:B------:R2:W1:Y:S01]  /*0db0*/  SYNCS.EXCH.64 URZ, [UR4+0xf8], UR6 ;  /* 0x0000f80604ff75b2 */ /* 0x0004620008000100 */
[----:B------:R2:W1:Y:S02]  /*0dc0*/  SYNCS.EXCH.64 URZ, [UR4+0x108], UR6 ;  /* 0x0001080604ff75b2 */ /* 0x0004640008000100 */
[----:B--2---:R-:W-:Y:S01]  /*0dd0*/  NOP ;  /* 0x0000000000007918 */ /* 0x004fe20000000000 */
.L_x_14:
[----:B-1----:R-:W1:Y:S01]  /*0de0*/  S2UR UR7, SR_CgaCtaId ;  /* 0x00000000000779c3 */ /* 0x002e620000008800 */
[----:B------:R-:W-:Y:S01]  /*0df0*/  VOTEU.ALL UP0, P1 ;  /* 0x0000000000ff7886 */ /* 0x000fe20000800000 */
[----:B------:R-:W-:Y:S01]  /*0e00*/  UMOV UR4, 0x80 ;  /* 0x0000008000047882 */ /* 0x000fe20000000000 */
[----:B------:R-:W-:Y:S01]  /*0e10*/  NOP ;  /* 0x0000000000007918 */ /* 0x000fe20000000000 */
[----:B------:R-:W-:Y:S01]  /*0e20*/  ISETP.NE.OR P4, PT, R0, 0x2, !P4 ;  /* 0x000000020000780c */ /* 0x000fe20006785670 */
[----:B------:R-:W-:Y:S01]  /*0e30*/  UISETP.NE.AND UP5, UPT, UR21, URZ, UPT ;  /* 0x000000ff1500728c */ /* 0x000fe2000bfa5270 */
[----:B------:R-:W-:Y:S01]  /*0e40*/  LOP3.LUT R2, R184, 0x1f, RZ, 0xc0, !PT ;  /* 0x0000001fb8027812 */ /* 0x000fe200078ec0ff */
[----:B------:R-:W-:Y:S01]  /*0e50*/  @!UP0 UMOV UR6, 0x400 ;  /* 0x0000040000068882 */ /* 0x000fe20000000000 */
[----:B------:R-:W-:-:S04]  /*0e60*/  @!UP0 UIADD3 UR4, UPT, UPT, -UR4, 0x100000, URZ ;  /* 0x0010000004048890 */ /* 0x000fc8000fffe1ff */
[----:B------:R-:W-:Y:S02]  /*0e70*/  @!UP0 USHF.L.U32 UR5, UR4, 0xb, URZ ;  /* 0x0000000b04058899 */ /* 0x000fe400080006ff */
[----:B------:R-:W-:Y:S02]  /*0e80*/  @!UP0 USHF.L.U32 UR4, UR4, 0x1, URZ ;  /* 0x0000000104048899 */ /* 0x000fe400080006ff */
[----:B-1----:R-:W-:Y:S01]  /*0e90*/  @!UP0 ULEA UR6, UR7, UR6, 0x18 ;  /* 0x0000000607068291 */ /* 0x002fe2000f8ec0ff */
[----:B------:R-:W1:Y:S01]  /*0ea0*/  LDCU UR7, c[0x0][0x36c] ;  /* 0x00006d80ff0777ac */ /* 0x000e620008000800 */
[----:B------:R-:W-:Y:S01]  /*0eb0*/  VOTEU.ALL UP0, P1 ;  /* 0x0000000000ff7886 */ /* 0x000fe20000800000 */
[----:B------:R-:W2:Y:S09]  /*0ec0*/  FENCE.VIEW.ASYNC.S ;  /* 0x00000000000073c6 */ /* 0x000eb20000000000 */
[----:B--2---:R2:W2:Y:S01]  /*0ed0*/  @!UP0 SYNCS.EXCH.64 URZ, [UR6+0x110], UR4 ;  /* 0x0001100406ff85b2 */ /* 0x0044a20008000100 */
[----:B-1----:R-:W-:-:S09]  /*0ee0*/  UISETP.EQ.U32.AND UP6, UPT, UR7, 0x1, UPT ;  /* 0x000000010700788c */ /* 0x002fd2000bfc2070 */
[----:B------:R-:W-:Y:S05]  /*0ef0*/  BRA.U !UP6, `(.L_x_15) ;  /* 0x000000010e087547 */ /* 0x000fea000b800000 */
[----:B--234-:R-:W-:Y:S01]  /*0f00*/  UCGABAR_ARV ;  /* 0x00000000000079c7 */ /* 0x01cfe20008000000 */
[----:B------:R-:W-:Y:S05]  /*0f10*/  BRA `(.L_x_16) ;  /* 0x0000000000047947 */ /* 0x000fea0003800000 */
.L_x_15:
[----:B--234-:R-:W-:Y:S01]  /*0f20*/  NOP ;  /* 0x0000000000007918 */ /* 0x01cfe20000000000 */
.L_x_16:
[----:B------:R-:W1:Y:S01]  /*0f30*/  S2UR UR19, SR_CTAID.X ;  /* 0x00000000001379c3 */ /* 0x000e620000002500 */
[----:B------:R-:W-:-:S05]  /*0f40*/  CS2R.32 R179, SR_CgaSize ;  /* 0x0000000000b37805 */ /* 0x000fca0000008a00 */
[----:B------:R-:W-:-:S05]  /*0f50*/  IMAD R179, R179, -0xa0, RZ ;  /* 0xffffff60b3b37824 */ /* 0x000fca00078e02ff */
[----:B------:R-:W-:-:S14]  /*0f60*/  R2UR UR5, R179 ;  /* 0x00000000b30572ca */ /* 0x000fdc00000e0000 */
[----:B------:R-:W2:Y:S01]  /*0f70*/  LDCU UR5, c[0x0][UR5+0x2b0] ;  /* 0x00005600050577ac */ /* 0x000ea20008000800 */
[----:B------:R-:W-:-:S05]  /*0f80*/  CS2R.32 R179, SR_CgaSize ;  /* 0x0000000000b37805 */ /* 0x000fca0000008a00 */
[----:B------:R-:W-:-:S05]  /*0f90*/  IMAD R179, R179, -0xa0, RZ ;  /* 0xffffff60b3b37824 */ /* 0x000fca00078e02ff */
[----:B------:R-:W-:-:S14]  /*0fa0*/  R2UR UR4, R179 ;  /* 0x00000000b30472ca */ /* 0x000fdc00000e0000 */
[----:B------:R-:W3:Y:S01]  /*0fb0*/  LDCU UR4, c[0x0][UR4+0x2b4] ;  /* 0x00005680040477ac */ /* 0x000ee20008000800 */
[----:B------:R-:W4:Y:S01]  /*0fc0*/  S2UR UR20, SR_CTAID.Y ;  /* 0x00000000001479c3 */ /* 0x000f220000002600 */
[----:B------:R-:W-:-:S05]  /*0fd0*/  CS2R.32 R179, SR_CgaSize ;  /* 0x0000000000b37805 */ /* 0x000fca0000008a00 */
[----:B------:R-:W-:-:S05]  /*0fe0*/  IMAD R179, R179, -0xa0, RZ ;  /* 0xffffff60b3b37824 */ /* 0x000fca00078e02ff */
[----:B------:R-:W-:-:S14]  /*0ff0*/  R2UR UR7, R179 ;  /* 0x00000000b30772ca */ /* 0x000fdc00000e0000 */
[----:B------:R-:W3:Y:S01]  /*1000*/  LDCU UR7, c[0x0][UR7+0x2a0] ;  /* 0x00005400070777ac */ /* 0x000ee20008000800 */
[----:B------:R-:W-:-:S05]  /*1010*/  CS2R.32 R179, SR_CgaSize ;  /* 0x0000000000b37805 */ /* 0x000fca0000008a00 */
[----:B------:R-:W-:-:S05]  /*1020*/  IMAD R179, R179, -0xa0, RZ ;  /* 0xffffff60b3b37824 */ /* 0x000fca00078e02ff */
[----:B------:R-:W-:-:S14]  /*1030*/  R2UR UR8, R179 ;  /* 0x00000000b30872ca */ /* 0x000fdc00000e0000 */
[----:B------:R-:W3:Y:S01]  /*1040*/  LDCU UR8, c[0x0][UR8+0x2a4] ;  /* 0x00005480080877ac */ /* 0x000ee20008000800 */
[----:B------:R-:W3:Y:S01]  /*1050*/  S2UR UR9, SR_CgaCtaId ;  /* 0x00000000000979c3 */ /* 0x000ee20000008800 */
[----:B------:R-:W3:Y:S01]  /*1060*/  LDCU UR18, c[0x0][0xf24] ;  /* 0x0001e480ff1277ac */ /* 0x000ee20008000800 */
[----:B------:R-:W3:Y:S01]  /*1070*/  LDCU UR39, c[0x0][0xf24] ;  /* 0x0001e480ff2777ac */ /* 0x000ee20008000800 */
[----:B-1----:R-:W-:Y:S01]  /*1080*/  I2FP.F32.U32 R3, UR19 ;  /* 0x0000001300037c45 */ /* 0x002fe20008201000 */
[----:B------:R-:W1:Y:S04]  /*1090*/  LDCU UR30, c[0x0][0xf30] ;  /* 0x0001e600ff1e77ac */ /* 0x000e680008000800 */
[----:B--2---:R-:W-:Y:S01]  /*10a0*/  FMUL R3, R3, UR5 ;  /* 0x0000000503037c20 */ /* 0x004fe20008400000 */
[----:B------:R-:W-:Y:S01]  /*10b0*/  UMOV UR32, 0x11 ;  /* 0x0000001100207882 */ /* 0x000fe20000000000 */
[----:B----4-:R-:W-:-:S04]  /*10c0*/  I2FP.F32.U32 R0, UR20 ;  /* 0x0000001400007c45 */ /* 0x010fc80008201000 */
[----:B------:R-:W2:Y:S01]  /*10d0*/  F2I.U32.TRUNC.NTZ R3, R3 ;  /* 0x0000000300037305 */ /* 0x000ea2000020f000 */
[----:B---3--:R-:W-:Y:S01]  /*10e0*/  FMUL R0, R0, UR4 ;  /* 0x0000000400007c20 */ /* 0x008fe20008400000 */
[----:B------:R-:W-:Y:S02]  /*10f0*/  ULOP3.LUT UR5, UR9, 0x4, URZ, 0xc0, !UPT ;  /* 0x0000000409057892 */ /* 0x000fe4000f8ec0ff */
[----:B------:R-:W-:-:S04]  /*1100*/  ULOP3.LUT UR65, UR9, 0x3, URZ, 0xc0, !UPT ;  /* 0x0000000309417892 */ /* 0x000fc8000f8ec0ff */
[----:B------:R-:W3:Y:S01]  /*1110*/  F2I.U32.TRUNC.NTZ R0, R0 ;  /* 0x0000000000007305 */ /* 0x000ee2000020f000 */
[----:B------:R-:W-:Y:S02]  /*1120*/  UISETP.GT.U32.AND UP0, UPT, UR5, 0xffff, UPT ;  /* 0x0000ffff0500788c */ /* 0x000fe4000bf04070 */
[----:B------:R-:W-:Y:S02]  /*1130*/  UISETP.GT.U32.AND UP1, UPT, UR65, 0xffff, UPT ;  /* 0x0000ffff4100788c */ /* 0x000fe4000bf24070 */
[----:B------:R-:W-:Y:S01]  /*1140*/  USEL UR45, UR5, 0xffff, !UP0 ;  /* 0x0000ffff052d7887 */ /* 0x000fe2000c000000 */
[----:B--2---:R-:W-:Y:S01]  /*1150*/  R2UR UR4, R3 ;  /* 0x00000000030472ca */ /* 0x004fe200000e0000 */
[----:B------:R-:W-:Y:S02]  /*1160*/  USHF.R.U32.HI UR29, URZ, 0x2, UR9 ;  /* 0x00000002ff1d7899 */ /* 0x000fe40008011609 */
[----:B------:R-:W-:Y:S02]  /*1170*/  USHF.L.U32 UR48, UR9, 0xa, URZ ;  /* 0x0000000a09307899 */ /* 0x000fe400080006ff */
[----:B------:R-:W-:-:S02]  /*1180*/  USHF.L.U32 UR47, UR9, 0xc, URZ ;  /* 0x0000000c092f7899 */ /* 0x000fc400080006ff */
[----:B------:R-:W-:Y:S01]  /*1190*/  USHF.L.U32 UR52, UR9, 0x6, URZ ;  /* 0x0000000609347899 */ /* 0x000fe200080006ff */
[----:B---3--:R-:W-:Y:S01]  /*11a0*/  R2UR UR6, R0 ;  /* 0x00000000000672ca */ /* 0x008fe200000e0000 */
[----:B------:R-:W-:Y:S01]  /*11b0*/  USHF.L.U32 UR27, UR9, 0x5, URZ ;  /* 0x00000005091b7899 */ /* 0x000fe200080006ff */
[----:B------:R-:W-:Y:S01]  /*11c0*/  PRMT R0, RZ, 0x7610, R0 ;  /* 0x00007610ff007816 */ /* 0x000fe20000000000 */
[----:B------:R-:W-:Y:S02]  /*11d0*/  USHF.L.U32 UR49, UR9, 0x8, URZ ;  /* 0x0000000809317899 */ /* 0x000fe400080006ff */
[----:B------:R-:W-:Y:S02]  /*11e0*/  UIADD3 UR5, UPT, UPT, -UR4, URZ, URZ ;  /* 0x000000ff04057290 */ /* 0x000fe4000fffe1ff */
[----:B------:R-:W-:Y:S02]  /*11f0*/  USHF.L.U32 UR28, UR9, 0x7, URZ ;  /* 0x00000007091c7899 */ /* 0x000fe400080006ff */
[----:B------:R-:W-:-:S02]  /*1200*/  UIMAD UR5, UR7, UR5, UR19 ;  /* 0x00000005070572a4 */ /* 0x000fc4000f8e0213 */
[----:B------:R-:W-:Y:S02]  /*1210*/  USEL UR46, UR65, 0xffff, !UP1 ;  /* 0x0000ffff412e7887 */ /* 0x000fe4000c800000 */
[----:B------:R-:W-:Y:S02]  /*1220*/  UIADD3 UR4, UPT, UPT, -UR6, URZ, URZ ;  /* 0x000000ff06047290 */ /* 0x000fe4000fffe1ff */
[----:B------:R-:W-:Y:S02]  /*1230*/  IMAD.U32 R179, RZ, RZ, UR5 ;  /* 0x00000005ffb37e24 */ /* 0x000fe4000f8e00ff */
[----:B------:R-:W-:-:S06]  /*1240*/  UIMAD UR4, UR8, UR4, UR20 ;  /* 0x00000004080472a4 */ /* 0x000fcc000f8e0214 */
[----:B------:R-:W-:Y:S01]  /*1250*/  IMAD.U32 R178, RZ, RZ, UR4 ;  /* 0x00000004ffb27e24 */ /* 0x000fe2000f8e00ff */
[----:B-1----:R-:W-:Y:S06]  /*1260*/  BRA.U UP5, `(.L_x_17) ;  /* 0x0000000105747547 */ /* 0x002fec000b800000 */
[----:B------:R-:W-:Y:S02]  /*1270*/  R2UR UR4, R178 ;  /* 0x00000000b20472ca */ /* 0x000fe400000e0000 */
[----:B------:R-:W-:-:S11]  /*1280*/  R2UR UR8, R179 ;  /* 0x00000000b30872ca */ /* 0x000fd600000e0000 */
[----:B------:R-:W-:Y:S02]  /*1290*/  UISETP.NE.AND UP2, UPT, UR4, URZ, UPT ;  /* 0x000000ff0400728c */ /* 0x000fe4000bf45270 */
[----:B------:R-:W-:Y:S02]  /*12a0*/  UISETP.NE.AND UP3, UPT, UR4, 0x1, UPT ;  /* 0x000000010400788c */ /* 0x000fe4000bf65270 */
[----:B------:R-:W-:Y:S02]  /*12b0*/  UISETP.NE.AND UP0, UPT, UR8, URZ, UP2 ;  /* 0x000000ff0800728c */ /* 0x000fe40009705270 */
[----:B------:R-:W-:Y:S02]  /*12c0*/  USEL UR4, URZ, 0x10, UP3 ;  /* 0x00000010ff047887 */ /* 0x000fe40009800000 */
[----:B------:R-:W-:Y:S02]  /*12d0*/  USEL UR11, URZ, 0x1, UP0 ;  /* 0x00000001ff0b7887 */ /* 0x000fe40008000000 */
[----:B------:R-:W-:-:S02]  /*12e0*/  UISETP.NE.AND UP0, UPT, UR8, URZ, UPT ;  /* 0x000000ff0800728c */ /* 0x000fc4000bf05270 */
[----:B------:R-:W-:Y:S02]  /*12f0*/  USEL UR5, URZ, 0x2, UP2 ;  /* 0x00000002ff057887 */ /* 0x000fe40009000000 */
[----:B------:R-:W-:Y:S02]  /*1300*/  USEL UR9, UR4, 0x10, UP0 ;  /* 0x0000001004097887 */ /* 0x000fe40008000000 */
[----:B------:R-:W-:Y:S02]  /*1310*/  UISETP.NE.AND UP0, UPT, UR8, 0x1, UPT ;  /* 0x000000010800788c */ /* 0x000fe4000bf05270 */
[----:B------:R-:W-:Y:S02]  /*1320*/  USEL UR4, URZ, 0x20, UP3 ;  /* 0x00000020ff047887 */ /* 0x000fe40009800000 */
[----:B------:R-:W-:Y:S02]  /*1330*/  UISETP.NE.AND UP1, UPT, UR8, 0x2, UPT ;  /* 0x000000020800788c */ /* 0x000fe4000bf25270 */
[----:B------:R-:W-:-:S02]  /*1340*/  USEL UR6, URZ, 0x4, UP2 ;  /* 0x00000004ff067887 */ /* 0x000fc40009000000 */
[----:B------:R-:W-:Y:S02]  /*1350*/  USEL UR7, UR5, 0x2, UP0 ;  /* 0x0000000205077887 */ /* 0x000fe40008000000 */
[----:B------:R-:W-:Y:S02]  /*1360*/  USEL UR10, UR4, 0x20, UP0 ;  /* 0x00000020040a7887 */ /* 0x000fe40008000000 */
[----:B------:R-:W-:Y:S02]  /*1370*/  UISETP.NE.AND UP0, UPT, UR8, 0x3, UPT ;  /* 0x000000030800788c */ /* 0x000fe4000bf05270 */
[----:B------:R-:W-:Y:S02]  /*1380*/  USEL UR5, URZ, 0x40, UP3 ;  /* 0x00000040ff057887 */ /* 0x000fe40009800000 */
[----:B------:R-:W-:Y:S02]  /*1390*/  USEL UR8, UR6, 0x4, UP1 ;  /* 0x0000000406087887 */ /* 0x000fe40008800000 */
[----:B------:R-:W-:-:S02]  /*13a0*/  USEL UR4, URZ, 0x8, UP2 ;  /* 0x00000008ff047887 */ /* 0x000fc40009000000 */
[----:B------:R-:W-:Y:S02]  /*13b0*/  UIADD3 UR6, UPT, UPT, UR7, UR9, UR11 ;  /* 0x0000000907067290 */ /* 0x000fe4000fffe00b */
[----:B------:R-:W-:Y:S02]  /*13c0*/  USEL UR7, UR5, 0x40, UP1 ;  /* 0x0000004005077887 */ /* 0x000fe40008800000 */
[----:B------:R-:W-:Y:S02]  /*13d0*/  USEL UR12, URZ, 0x80, UP3 ;  /* 0x00000080ff0c7887 */ /* 0x000fe40009800000 */
[----:B------:R-:W-:Y:S02]  /*13e0*/  USEL UR4, UR4, 0x8, UP0 ;  /* 0x0000000804047887 */ /* 0x000fe40008000000 */
[----:B------:R-:W-:Y:S02]  /*13f0*/  UIADD3 UR5, UPT, UPT, UR8, UR10, UR6 ;  /* 0x0000000a08057290 */ /* 0x000fe4000fffe006 */
[----:B------:R-:W-:-:S02]  /*1400*/  USEL UR6, UR12, 0x80, UP0 ;  /* 0x000000800c067887 */ /* 0x000fc40008000000 */
[----:B------:R-:W-:-:S04]  /*1410*/  UIADD3 UR4, UPT, UPT, UR4, UR7, UR5 ;  /* 0x0000000704047290 */ /* 0x000fc8000fffe005 */
[----:B------:R-:W-:-:S06]  /*1420*/  UIADD3 UR4, UPT, UPT, UR4, UR6, URZ ;  /* 0x0000000604047290 */ /* 0x000fcc000fffe0ff */
[----:B------:R-:W-:-:S07]  /*1430*/  IMAD.U32 R0, RZ, RZ, UR4 ;  /* 0x00000004ff007e24 */ /* 0x000fce000f8e00ff */
.L_x_17:
[----:B------:R-:W1:Y:S01]  /*1440*/  S2UR UR44, SR_CTAID.Z ;  /* 0x00000000002c79c3 */ /* 0x000e620000002700 */
[----:B------:R-:W-:Y:S01]  /*1450*/  UISETP.GE.AND UP0, UPT, UR18, 0x1, UPT ;  /* 0x000000011200788c */ /* 0x000fe2000bf06270 */
[----:B------:R-:W-:-:S08]  /*1460*/  UMOV UR31, 0xf ;  /* 0x0000000f001f7882 */ /* 0x000fd00000000000 */
[----:B------:R-:W-:Y:S05]  /*1470*/  BRA.U !UP0, `(.L_x_18) ;  /* 0x0000000108d47547 */ /* 0x000fea000b800000 */
[----:B------:R-:W2:Y:S01]  /*1480*/  LDCU.128 UR12, c[0x0][0xf10] ;  /* 0x0001e200ff0c77ac */ /* 0x000ea20008000c00 */
[----:B------:R-:W3:Y:S01]  /*1490*/  LDCU UR6, c[0x0][0x370] ;  /* 0x00006e00ff0677ac */ /* 0x000ee20008000800 */
[----:B------:R-:W4:Y:S01]  /*14a0*/  LDCU UR5, c[0x0][0x374] ;  /* 0x00006e80ff0577ac */ /* 0x000f220008000800 */
[----:B------:R-:W1:Y:S01]  /*14b0*/  LDCU UR26, c[0x0][0xf0c] ;  /* 0x0001e180ff1a77ac */ /* 0x000e620008000800 */
[----:B------:R-:W1:Y:S01]  /*14c0*/  LDCU UR4, c[0x0][0xf20] ;  /* 0x0001e400ff0477ac */ /* 0x000e620008000800 */
[----:B------:R-:W1:Y:S01]  /*14d0*/  LDCU.64 UR8, c[0x0][0xf28] ;  /* 0x0001e500ff0877ac */ /* 0x000e620008000a00 */
[----:B--2---:R-:W-:Y:S02]  /*14e0*/  UISETP.NE.AND UP0, UPT, UR14, 0x1, UPT ;  /* 0x000000010e00788c */ /* 0x004fe4000bf05270 */
[----:B----4-:R-:W-:Y:S02]  /*14f0*/  UIMAD.WIDE.U32 UR10, UR5, UR15, URZ ;  /* 0x0000000f050a72a5 */ /* 0x010fe4000f8e00ff */
[----:B---3--:R-:W-:-:S02]  /*1500*/  UIMAD.WIDE.U32 UR22, UR6, UR12, URZ ;  /* 0x0000000c061672a5 */ /* 0x008fc4000f8e00ff */
[----:B-1----:R-:W-:Y:S02]  /*1510*/  UISETP.NE.AND UP1, UPT, UR26, 0x1, UPT ;  /* 0x000000011a00788c */ /* 0x002fe4000bf25270 */
[----:B------:R-:W-:Y:S01]  /*1520*/  UISETP.NE.AND UP2, UPT, UR18, 0x1, UPT ;  /* 0x000000011200788c */ /* 0x000fe2000bf45270 */
[----:B------:R-:W-:Y:S02]  /*1530*/  UMOV UR10, UR11 ;  /* 0x0000000b000a7c82 */ /* 0x000fe40008000000 */
[----:B------:R-:W-:Y:S01]  /*1540*/  UMOV UR22, UR23 ;  /* 0x0000001700167c82 */ /* 0x000fe20008000000 */
[----:B------:R-:W-:Y:S02]  /*1550*/  @UP0 USHF.R.U32.HI UR5, URZ, UR4, UR10 ;  /* 0x00000004ff050299 */ /* 0x000fe4000801160a */
[----:B------:R-:W-:Y:S02]  /*1560*/  UIMAD.WIDE.U32 UR24, UR20, UR15, URZ ;  /* 0x0000000f141872a5 */ /* 0x000fe4000f8e00ff */
[----:B------:R-:W-:-:S02]  /*1570*/  UIMAD.WIDE.U32 UR10, UR5, UR8, URZ ;  /* 0x00000008050a72a5 */ /* 0x000fc4000f8e00ff */
[----:B------:R-:W-:Y:S02]  /*1580*/  @UP1 USHF.R.U32.HI UR6, URZ, UR13, UR22 ;  /* 0x0000000dff061299 */ /* 0x000fe40008011616 */
[----:B------:R-:W-:Y:S02]  /*1590*/  UIMAD.WIDE.U32 UR16, UR19, UR12, URZ ;  /* 0x0000000c131072a5 */ /* 0x000fe4000f8e00ff */
[----:B------:R-:W-:Y:S01]  /*15a0*/  UIMAD.WIDE.U32 UR22, UR6, UR8, URZ ;  /* 0x00000008061672a5 */ /* 0x000fe2000f8e00ff */
[----:B------:R-:W-:Y:S01]  /*15b0*/  UMOV UR24, UR25 ;  /* 0x0000001900187c82 */ /* 0x000fe20008000000 */
[----:B------:R-:W-:Y:S01]  /*15c0*/  UMOV UR10, UR11 ;  /* 0x0000000b000a7c82 */ /* 0x000fe20008000000 */
[----:B------:R-:W-:Y:S02]  /*15d0*/  USHF.R.U32.HI UR24, URZ, UR4, UR24 ;  /* 0x00000004ff187299 */ /* 0x000fe40008011618 */
[----:B------:R-:W-:Y:S02]  /*15e0*/  @UP2 USHF.R.U32.HI UR5, URZ, UR9, UR10 ;  /* 0x00000009ff052299 */ /* 0x000fe4000801160a */
[----:B------:R-:W-:Y:S01]  /*15f0*/  UMOV UR7, UR23 ;  /* 0x0000001700077c82 */ /* 0x000fe20008000000 */
[----:B------:R-:W-:Y:S01]  /*1600*/  UMOV UR16, UR17 ;  /* 0x0000001100107c82 */ /* 0x000fe20008000000 */
[----:B------:R-:W-:-:S02]  /*1610*/  @UP2 USHF.R.U32.HI UR6, URZ, UR9, UR7 ;  /* 0x00000009ff062299 */ /* 0x000fc40008011607 */
[----:B------:R-:W-:Y:S02]  /*1620*/  USHF.R.U32.HI UR16, URZ, UR13, UR16 ;  /* 0x0000000dff107299 */ /* 0x000fe40008011610 */
[----:B------:R-:W-:Y:S02]  /*1630*/  USEL UR4, UR20, UR24, !UP0 ;  /* 0x0000001814047287 */ /* 0x000fe4000c000000 */
[----:B------:R-:W-:Y:S02]  /*1640*/  UIMAD UR7, UR5, UR18, URZ ;  /* 0x00000012050772a4 */ /* 0x000fe4000f8e02ff */
[----:B------:R-:W-:Y:S02]  /*1650*/  USEL UR5, UR19, UR16, !UP1 ;  /* 0x0000001013057287 */ /* 0x000fe4000c800000 */
[----:B------:R-:W-:Y:S02]  /*1660*/  UIMAD UR12, UR6, UR18, URZ ;  /* 0x00000012060c72a4 */ /* 0x000fe4000f8e02ff */
[----:B------:R-:W-:-:S02]  /*1670*/  UISETP.GE.AND UP0, UPT, UR4, UR7, UPT ;  /* 0x000000070400728c */ /* 0x000fc4000bf06270 */
[----:B------:R-:W-:Y:S02]  /*1680*/  UIMAD.WIDE.U32 UR10, UR4, UR8, URZ ;  /* 0x00000008040a72a5 */ /* 0x000fe4000f8e00ff */
[----:B------:R-:W-:Y:S02]  /*1690*/  UISETP.GE.OR UP0, UPT, UR5, UR12, UP0 ;  /* 0x0000000c0500728c */ /* 0x000fe40008706670 */
[----:B------:R-:W-:Y:S02]  /*16a0*/  UIMAD.WIDE.U32 UR12, UR5, UR8, URZ ;  /* 0x00000008050c72a5 */ /* 0x000fe4000f8e00ff */
[----:B------:R-:W-:Y:S01]  /*16b0*/  UIADD3 UR10, UPT, UPT, -UR4, URZ, URZ ;  /* 0x000000ff040a7290 */ /* 0x000fe2000fffe1ff */
[----:B------:R-:W-:Y:S01]  /*16c0*/  UMOV UR8, UR11 ;  /* 0x0000000b00087c82 */ /* 0x000fe20008000000 */
[----:B------:R-:W-:Y:S02]  /*16d0*/  UIADD3 UR11, UPT, UPT, -UR5, URZ, URZ ;  /* 0x000000ff050b7290 */ /* 0x000fe4000fffe1ff */
[----:B------:R-:W-:-:S03]  /*16e0*/  USHF.R.U32.HI UR8, URZ, UR9, UR8 ;  /* 0x00000009ff087299 */ /* 0x000fc60008011608 */
[----:B------:R-:W-:Y:S01]  /*16f0*/  @!UP0 UMOV UR7, UR13 ;  /* 0x0000000d00078c82 */ /* 0x000fe20008000000 */
[----:B------:R-:W-:Y:S02]  /*1700*/  UIMAD UR20, UR14, UR10, UR20 ;  /* 0x0000000a0e1472a4 */ /* 0x000fe4000f8e0214 */
[----:B------:R-:W-:Y:S02]  /*1710*/  USEL UR8, UR4, UR8, !UP2 ;  /* 0x0000000804087287 */ /* 0x000fe4000d000000 */
[----:B------:R-:W-:Y:S02]  /*1720*/  @!UP0 USHF.R.U32.HI UR7, URZ, UR9, UR7 ;  /* 0x00000009ff078299 */ /* 0x000fe40008011607 */
[----:B------:R-:W-:Y:S02]  /*1730*/  UIADD3 UR9, UPT, UPT, -UR8, URZ, URZ ;  /* 0x000000ff08097290 */ /* 0x000fe4000fffe1ff */
[----:B------:R-:W-:Y:S02]  /*1740*/  @!UP0 USEL UR7, UR5, UR7, !UP2 ;  /* 0x0000000705078287 */ /* 0x000fe4000d000000 */
[----:B------:R-:W-:-:S02]  /*1750*/  UIMAD UR9, UR18, UR9, UR4 ;  /* 0x00000009120972a4 */ /* 0x000fc4000f8e0204 */
[----:B------:R-:W-:Y:S02]  /*1760*/  @!UP0 UIADD3 UR8, UPT, UPT, UR8, -UR7, URZ ;  /* 0x8000000708088290 */ /* 0x000fe4000fffe0ff */
[----:B------:R-:W-:Y:S02]  /*1770*/  @!UP0 UIMAD UR6, UR9, UR6, UR7 ;  /* 0x00000006090682a4 */ /* 0x000fe4000f8e0207 */
[----:B------:R-:W-:Y:S02]  /*1780*/  @!UP0 UIMAD UR4, UR8, UR18, UR5 ;  /* 0x00000012080482a4 */ /* 0x000fe4000f8e0205 */
[----:B------:R-:W-:Y:S02]  /*1790*/  UIMAD UR19, UR26, UR11, UR19 ;  /* 0x0000000b1a1372a4 */ /* 0x000fe4000f8e0213 */
[----:B------:R-:W-:Y:S01]  /*17a0*/  UIMAD UR20, UR4, UR14, UR20 ;  /* 0x0000000e041472a4 */ /* 0x000fe2000f8e0214 */
[----:B------:R-:W-:Y:S02]  /*17b0*/  @!UP0 UMOV UR5, UR6 ;  /* 0x0000000600058c82 */ /* 0x000fe40008000000 */
[----:B------:R-:W-:-:S12]  /*17c0*/  UIMAD UR19, UR5, UR26, UR19 ;  /* 0x0000001a051372a4 */ /* 0x000fd8000f8e0213 */
.L_x_18:
[----:B------:R-:W-:Y:S02]  /*17d0*/  UISETP.NE.AND UP0, UPT, UR30, 0x1, UPT ;  /* 0x000000011e00788c */ /* 0x000fe4000bf05270 */
[----:B------:R-:W-:Y:S02]  /*17e0*/  ULOP3.LUT UR46, UR46, 0xffff, URZ, 0xc0, !UPT ;  /* 0x0000ffff2e2e7892 */ /* 0x000fe4000f8ec0ff */
[----:B------:R-:W-:Y:S02]  /*17f0*/  ULOP3.LUT UR45, UR45, 0xffff, URZ, 0xc0, !UPT ;  /* 0x0000ffff2d2d7892 */ /* 0x000fe4000f8ec0ff */
[----:B------:R-:W-:Y:S02]  /*1800*/  UISETP.NE.AND UP1, UPT, UR21, 0x2, UPT ;  /* 0x000000021500788c */ /* 0x000fe4000bf25270 */
[----:B------:R-:W-:Y:S02]  /*1810*/  ULOP3.LUT UR48, UR48, 0x1000, URZ, 0xc0, !UPT ;  /* 0x0000100030307892 */ /* 0x000fe4000f8ec0ff */
[----:B------:R-:W-:-:S02]  /*1820*/  ULOP3.LUT UR47, UR47, 0x3000, URZ, 0xc0, !UPT ;  /* 0x000030002f2f7892 */ /* 0x000fc4000f8ec0ff */
[----:B------:R-:W-:Y:S02]  /*1830*/  ULOP3.LUT UR52, UR52, 0x100, URZ, 0xc0, !UPT ;  /* 0x0000010034347892 */ /* 0x000fe4000f8ec0ff */
[----:B------:R-:W-:Y:S02]  /*1840*/  ULOP3.LUT UR49, UR49, 0x300, URZ, 0xc0, !UPT ;  /* 0x0000030031317892 */ /* 0x000fe4000f8ec0ff */
[----:B------:R-:W-:Y:S02]  /*1850*/  ULOP3.LUT UR18, UR27, 0x80, URZ, 0xc0, !UPT ;  /* 0x000000801b127892 */ /* 0x000fe4000f8ec0ff */
[----:B------:R-:W-:Y:S02]  /*1860*/  ULOP3.LUT UR10, UR28, 0x80, URZ, 0xc0, !UPT ;  /* 0x000000801c0a7892 */ /* 0x000fe4000f8ec0ff */
[----:B------:R-:W-:Y:S02]  /*1870*/  USHF.L.U32 UR46, UR32, UR46, URZ ;  /* 0x0000002e202e7299 */ /* 0x000fe400080006ff */
[----:B------:R-:W-:Y:S01]  /*1880*/  USHF.L.U32 UR45, UR31, UR45, URZ ;  /* 0x0000002d1f2d7299 */ /* 0x000fe200080006ff */
[----:B------:R-:W-:Y:S11]  /*1890*/  BRA.U UP0, `(.L_x_19) ;  /* 0x0000000100447547 */ /* 0x000ff6000b800000 */
[----:B------:R-:W2:Y:S01]  /*18a0*/  LDCU.128 UR12, c[0x0][0xf10] ;  /* 0x0001e200ff0c77ac */ /* 0x000ea20008000c00 */
[----:B------:R-:W3:Y:S01]  /*18b0*/  LDCU UR8, c[0x0][0xf0c] ;  /* 0x0001e180ff0877ac */ /* 0x000ee20008000800 */
[----:B------:R-:W4:Y:S01]  /*18c0*/  LDCU UR9, c[0x0][0xf20] ;  /* 0x0001e400ff0977ac */ /* 0x000f220008000800 */
[----:B--2---:R-:W-:Y:S02]  /*18d0*/  UIMAD.WIDE.U32 UR6, UR19, UR12, URZ ;  /* 0x0000000c130672a5 */ /* 0x004fe4000f8e00ff */
[----:B------:R-:W-:Y:S02]  /*18e0*/  UIMAD.WIDE.U32 UR4, UR20, UR15, URZ ;  /* 0x0000000f140472a5 */ /* 0x000fe4000f8e00ff */
[----:B---3--:R-:W-:Y:S02]  /*18f0*/  UISETP.NE.AND UP2, UPT, UR8, 0x1, UPT ;  /* 0x000000010800788c */ /* 0x008fe4000bf45270 */
[----:B------:R-:W-:Y:S01]  /*1900*/  UISETP.NE.AND UP0, UPT, UR14, 0x1, UPT ;  /* 0x000000010e00788c */ /* 0x000fe2000bf05270 */
[----:B------:R-:W-:-:S02]  /*1910*/  UMOV UR6, UR7 ;  /* 0x0000000700067c82 */ /* 0x000fc40008000000 */
[----:B------:R-:W-:Y:S01]  /*1920*/  UMOV UR4, UR5 ;  /* 0x0000000500047c82 */ /* 0x000fe20008000000 */
[----:B------:R-:W-:Y:S02]  /*1930*/  USHF.R.U32.HI UR13, URZ, UR13, UR6 ;  /* 0x0000000dff0d7299 */ /* 0x000fe40008011606 */
[----:B----4-:R-:W-:Y:S02]  /*1940*/  USHF.R.U32.HI UR4, URZ, UR9, UR4 ;  /* 0x00000009ff047299 */ /* 0x010fe40008011604 */
[----:B------:R-:W-:Y:S02]  /*1950*/  USEL UR5, UR19, UR13, !UP2 ;  /* 0x0000000d13057287 */ /* 0x000fe4000d000000 */
[----:B------:R-:W-:-:S04]  /*1960*/  USEL UR4, UR20, UR4, !UP0 ;  /* 0x0000000414047287 */ /* 0x000fc8000c000000 */
[----:B------:R-:W-:Y:S02]  /*1970*/  UIADD3 UR6, UPT, UPT, UR5, -UR4, URZ ;  /* 0x8000000405067290 */ /* 0x000fe4000fffe0ff */
[----:B------:R-:W-:Y:S02]  /*1980*/  UIADD3 UR4, UPT, UPT, -UR5, UR4, URZ ;  /* 0x0000000405047290 */ /* 0x000fe4000fffe1ff */
[----:B------:R-:W-:Y:S02]  /*1990*/  UIMAD UR20, UR6, UR14, UR20 ;  /* 0x0000000e061472a4 */ /* 0x000fe4000f8e0214 */
[----:B------:R-:W-:-:S12]  /*19a0*/  UIMAD UR19, UR4, UR8, UR19 ;  /* 0x00000008041372a4 */ /* 0x000fd8000f8e0213 */
.L_x_19:
[----:B------:R-:W-:Y:S05]  /*19b0*/  BRA.U !UP6, `(.L_x_20) ;  /* 0x000000010e0c7547 */ /* 0x000fea000b800000 */
[----:B------:R-:W-:Y:S01]  /*19c0*/  UCGABAR_WAIT ;  /* 0x0000000000007dc7 */ /* 0x000fe20008000000 */
[----:B------:R-:W-:Y:S01]  /*19d0*/  CCTL.IVALL ;  /* 0x00000000ff00798f */ /* 0x000fe20002000000 */
[----:B------:R-:W-:Y:S05]  /*19e0*/  BRA `(.L_x_21) ;  /* 0x0000000000047947 */ /* 0x000fea0003800000 */
.L_x_20:
[----:B------:R-:W-:Y:S06]  /*19f0*/  BAR.SYNC.DEFER_BLOCKING 0x0 ;  /* 0x0000000000007b1d */ /* 0x000fec0000010000 */
.L_x_21:
[----:B------:R-:W-:Y:S05]  /*1a00*/  BRA.U UP1, `(.L_x_22) ;  /* 0x0000001501e07547 */ /* 0x000fea000b800000 */
[----:B------:R-:W2:Y:S01]  /*1a10*/  LDCU UR7, c[0x0][0x38c] ;  /* 0x00007180ff0777ac */ /* 0x000ea20008000800 */
[----:B------:R-:W3:Y:S01]  /*1a20*/  S2UR UR9, SR_CgaCtaId ;  /* 0x00000000000979c3 */ /* 0x000ee20000008800 */
[----:B------:R-:W-:Y:S01]  /*1a30*/  PLOP3.LUT P2, PT, PT, PT, UP4, 0x80, 0x8 ;  /* 0x000000000008781c */ /* 0x000fe20003f4f048 */
[----:B------:R-:W-:Y:S01]  /*1a40*/  IMAD.MOV.U32 R12, RZ, RZ, 0x1 ;  /* 0x00000001ff0c7424 */ /* 0x000fe200078e00ff */
[----:B------:R-:W-:Y:S01]  /*1a50*/  UMOV UR8, 0x400 ;  /* 0x0000040000087882 */ /* 0x000fe20000000000 */
[----:B------:R-:W-:Y:S01]  /*1a60*/  UISETP.NE.AND UP1, UPT, UR21, URZ, UPT ;  /* 0x000000ff1500728c */ /* 0x000fe2000bf25270 */
[----:B------:R-:W-:Y:S01]  /*1a70*/  ISETP.EQ.OR P3, PT, R2, RZ, P4 ;  /* 0x000000ff0200720c */ /* 0x000fe20002762670 */
[----:B------:R-:W-:Y:S01]  /*1a80*/  USHF.L.U32 UR5, UR29, 0x6, URZ ;  /* 0x000000061d057899 */ /* 0x000fe200080006ff */
[----:B------:R-:W-:Y:S02]  /*1a90*/  PLOP3.LUT P2, PT, P2, PT, PT, 0x8, 0x80 ;  /* 0x000000000080781c */ /* 0x000fe4000174e170 */
[----:B------:R-:W-:Y:S01]  /*1aa0*/  CS2R R10, SRZ ;  /* 0x00000000000a7805 */ /* 0x000fe2000001ff00 */
[----:B------:R-:W-:Y:S01]  /*1ab0*/  IMAD.MOV.U32 R9, RZ, RZ, RZ ;  /* 0x000000ffff097224 */ /* 0x000fe200078e00ff */
[----:B------:R-:W4:Y:S01]  /*1ac0*/  LDCU UR58, c[0x0][0x370] ;  /* 0x00006e00ff3a77ac */ /* 0x000f220008000800 */
[----:B------:R-:W-:Y:S01]  /*1ad0*/  IMAD.MOV.U32 R8, RZ, RZ, 0x1 ;  /* 0x00000001ff087424 */ /* 0x000fe200078e00ff */
[----:B------:R-:W-:Y:S01]  /*1ae0*/  USEL UR38, UR62, 0x2, UP1 ;  /* 0x000000023e267887 */ /* 0x000fe20008800000 */
[----:B------:R-:W1:Y:S01]  /*1af0*/  LDCU.64 UR30, c[0x0][0x348] ;  /* 0x00006900ff1e77ac */ /* 0x000e620008000a00 */
[----:B--2---:R-:W-:-:S02]  /*1b00*/  UIADD3 UR6, UPT, UPT, UR7, 0x7f, URZ ;  /* 0x0000007f07067890 */ /* 0x004fc4000fffe0ff */
[----:B------:R-:W-:Y:S02]  /*1b10*/  UIADD3 UR64, UPT, UPT, UR7, 0xfe, URZ ;  /* 0x000000fe07407890 */ /* 0x000fe4000fffe0ff */
[----:B------:R-:W-:Y:S02]  /*1b20*/  USHF.R.S32.HI UR4, URZ, 0x1f, UR6 ;  /* 0x0000001fff047899 */ /* 0x000fe40008011406 */
[----:B------:R-:W-:Y:S02]  /*1b30*/  UIADD3 UR7, UPT, UPT, UR7, -0x1, URZ ;  /* 0xffffffff07077890 */ /* 0x000fe4000fffe0ff */
[----:B------:R-:W-:Y:S02]  /*1b40*/  ULEA.HI UR4, UR4, UR6, URZ, 0x7 ;  /* 0x0000000604047291 */ /* 0x000fe4000f8f38ff */
[----:B------:R-:W-:Y:S02]  /*1b50*/  UISETP.GE.U32.AND UP2, UPT, UR7, -0xff, UPT ;  /* 0xffffff010700788c */ /* 0x000fe4000bf46070 */
[----:B------:R-:W-:-:S02]  /*1b60*/  USHF.R.S32.HI UR60, URZ, 0x7, UR4 ;  /* 0x00000007ff3c7899 */ /* 0x000fc40008011404 */
[----:B---3--:R-:W-:Y:S02]  /*1b70*/  ULEA UR6, UR9, UR8, 0x18 ;  /* 0x0000000809067291 */ /* 0x008fe4000f8ec0ff */
[----:B------:R-:W-:Y:S02]  /*1b80*/  UISETP.LT.U32.AND UP0, UPT, UR60, 0x7, UPT ;  /* 0x000000073c00788c */ /* 0x000fe4000bf01070 */
[----:B------:R-:W-:Y:S02]  /*1b90*/  USHF.R.U32.HI UR63, URZ, 0x9, UR49 ;  /* 0x00000009ff3f7899 */ /* 0x000fe40008011631 */
[----:B------:R-:W-:Y:S01]  /*1ba0*/  USEL UR59, UR60, 0x7, UP0 ;  /* 0x000000073c3b7887 */ /* 0x000fe20008000000 */
[----:B------:R-:W2:Y:S03]  /*1bb0*/  LDCU UR57, c[0x0][0x374] ;  /* 0x00006e80ff3977ac */ /* 0x000ea60008000800 */
[----:B------:R-:W-:-:S02]  /*1bc0*/  UIADD3 UR37, UPT, UPT, UR59, -0x1, URZ ;  /* 0xffffffff3b257890 */ /* 0x000fc4000fffe0ff */
[----:B------:R-:W-:Y:S02]  /*1bd0*/  @UP2 UIADD3 UR37, UPT, UPT, UR59, URZ, URZ ;  /* 0x000000ff3b252290 */ /* 0x000fe4000fffe0ff */
[----:B------:R-:W-:Y:S02]  /*1be0*/  ULOP3.LUT UR61, UR5, 0x40, URZ, 0xe2, !UPT ;  /* 0x00000040053d7892 */ /* 0x000fe4000f8ee2ff */
[----:B------:R-:W-:Y:S02]  /*1bf0*/  UIADD3 UR54, UPT, UPT, UR6, 0x32400, UR52 ;  /* 0x0003240006367890 */ /* 0x000fe4000fffe034 */
[----:B------:R-:W-:Y:S02]  /*1c00*/  UIADD3 UR53, UPT, UPT, UR6, 0x33200, UR49 ;  /* 0x0003320006357890 */ /* 0x000fe4000fffe031 */
[----:B------:R-:W-:Y:S02]  /*1c10*/  UIADD3 UR62, UPT, UPT, UR60, -UR59, URZ ;  /* 0x8000003b3c3e7290 */ /* 0x000fe4000fffe0ff */
[----:B------:R-:W-:Y:S01]  /*1c20*/  UIADD3 UR37, UPT, UPT, UR37, 0x1, URZ ;  /* 0x0000000125257890 */ /* 0x000fe2000fffe0ff */
[----:B-1--4-:R-:W-:-:S11]  /*1c30*/  UMOV UR7, URZ ;  /* 0x000000ff00077c82 */ /* 0x012fd60008000000 */
.L_x_46:
[----:B-1----:R-:W1:Y:S02]  /*1c40*/  S2UR UR4, SR_CgaCtaId ;  /* 0x00000000000479c3 */ /* 0x002e640000008800 */
[----:B-1----:R-:W-:-:S09]  /*1c50*/  UISETP.NE.AND UP0, UPT, UR4, URZ, UPT ;  /* 0x000000ff0400728c */ /* 0x002fd2000bf05270 */
[----:B---3--:R-:W-:Y:S05]  /*1c60*/  BRA.U UP0, `(.L_x_23) ;  /* 0x0000000100287547 */ /* 0x008fea000b800000 */
[----:B------:R-:W-:Y:S02]  /*1c70*/  LEA R0, R9, UR6, 0x3 ;  /* 0x0000000609007c11 */ /* 0x000fe4000f8e18ff */
[----:B------:R-:W-:-:S04]  /*1c80*/  SHF.L.U32 R3, R8, 0x1f, RZ ;  /* 0x0000001f08037819 */ /* 0x000fc800000006ff */
[----:B------:R-:W1:Y:S02]  /*1c90*/  SYNCS.PHASECHK.TRANS64.TRYWAIT P0, [R0+URZ+0x100], R3 ;  /* 0x00010003000075a7 */ /* 0x000e6400080011ff */
[----:B-1----:R-:W-:Y:S05]  /*1ca0*/  @!P0 BRA `(.L_x_24) ;  /* 0x0000011000dc8947 */ /* 0x002fea0003800000 */
.L_x_197:
[----:B------:R3:W-:Y:S01]  /*1cb0*/  SYNCS.ARRIVE.TRANS64.A1T0 RZ, [R0+URZ+0xf0], RZ ;  /* 0x0000f0ff00ff79a7 */ /* 0x0007e200081000ff */
[----:B------:R-:W-:-:S05]  /*1cc0*/  VIADD R9, R9, 0x1 ;  /* 0x0000000109097836 */ /* 0x000fca0000000000 */
[----:B------:R-:W-:-:S04]  /*1cd0*/  ISETP.NE.AND P0, PT, R9, 0x2, PT ;  /* 0x000000020900780c */ /* 0x000fc80003f05270 */
[----:B-1----:R-:W-:Y:S02]  /*1ce0*/  SEL R3, RZ, 0x1, P0 ;  /* 0x00000001ff037807 */ /* 0x002fe40000000000 */
[----:B------:R-:W-:Y:S02]  /*1cf0*/  SEL R9, R9, RZ, P0 ;  /* 0x000000ff09097207 */ /* 0x000fe40000000000 */
[----:B------:R-:W-:Y:S02]  /*1d00*/  LOP3.LUT R8, R8, R3, RZ, 0x3c, !PT ;  /* 0x0000000308087212 */ /* 0x000fe400078e3cff */
.L_x_23:
[----:B------:R-:W-:Y:S01]  /*1d10*/  ULEA UR4, UR7, UR6, 0x3 ;  /* 0x0000000607047291 */ /* 0x000fe2000f8e18ff */
[----:B---3--:R-:W-:Y:S01]  /*1d20*/  SHF.L.U32 R0, R12, 0x1f, RZ ;  /* 0x0000001f0c007819 */ /* 0x008fe200000006ff */
[----:B------:R-:W-:Y:S02]  /*1d30*/  UISETP.GE.U32.AND UP0, UPT, UR64, 0xff, UPT ;  /* 0x000000ff4000788c */ /* 0x000fe4000bf06070 */
[----:B------:R-:W-:Y:S02]  /*1d40*/  ULEA UR35, UR20, UR65, 0x2 ;  /* 0x0000004114237291 */ /* 0x000fe4000f8e10ff */
[----:B------:R-:W-:Y:S02]  /*1d50*/  ULEA UR43, UR19, UR61, 0x7 ;  /* 0x0000003d132b7291 */ /* 0x000fe4000f8e38ff */
[----:B------:R-:W-:Y:S01]  /*1d60*/  ULEA UR11, UR20, UR63, 0x1 ;  /* 0x0000003f140b7291 */ /* 0x000fe2000f8e08ff */
[----:B------:R1:W3:Y:S01]  /*1d70*/  SYNCS.PHASECHK.TRANS64.TRYWAIT P1, [UR4+0x38], R0 ;  /* 0x00003800ff0075a7 */ /* 0x0002e20008021104 */
[----:B------:R-:W-:Y:S01]  /*1d80*/  USHF.L.U32 UR35, UR35, 0x6, URZ ;  /* 0x0000000623237899 */ /* 0x000fe200080006ff */
[----:B------:R-:W-:Y:S01]  /*1d90*/  UMOV UR28, URZ ;  /* 0x000000ff001c7c82 */ /* 0x000fe20008000000 */
[----:B------:R-:W-:Y:S10]  /*1da0*/  BRA.U !UP0, `(.L_x_25) ;  /* 0x0000000508107547 */ /* 0x000ff4000b800000 */
[----:B------:R-:W-:Y:S01]  /*1db0*/  UMOV UR4, UR7 ;  /* 0x0000000700047c82 */ /* 0x000fe20008000000 */
[----:B------:R-:W-:-:S05]  /*1dc0*/  UMOV UR20, URZ ;  /* 0x000000ff00147c82 */ /* 0x000fca0008000000 */
.L_x_33:
[----:B------:R-:W-:Y:S01]  /*1dd0*/  ULEA UR41, UR4, UR6, 0x3 ;  /* 0x0000000604297291 */ /* 0x000fe2000f8e18ff */
[----:B---3--:R-:W-:Y:S01]  /*1de0*/  @!P4 MOV R2, 0x6600 ;  /* 0x000066000002c802 */ /* 0x008fe20000000f00 */
[----:B--23--:R-:W-:Y:S10]  /*1df0*/  @P1 BRA `(.L_x_26) ;  /* 0x00000000000c1947 */ /* 0x00cff40003800000 */
[----:B------:R-:W-:-:S04]  /*1e00*/  SHF.L.U32 R3, R12, 0x1f, RZ ;  /* 0x0000001f0c037819 */ /* 0x000fc800000006ff */
[----:B------:R-:W3:Y:S02]  /*1e10*/  SYNCS.PHASECHK.TRANS64.TRYWAIT P0, [UR41+0x38], R3 ;  /* 0x00003803ff0075a7 */ /* 0x000ee40008001129 */
[----:B---3--:R-:W-:Y:S05]  /*1e20*/  @!P0 BRA `(.L_x_27) ;  /* 0x0000011000908947 */ /* 0x008fea0003800000 */
.L_x_26:
[----:B------:R3:W-:Y:S01]  /*1e30*/  @!P4 SYNCS.ARRIVE.TRANS64 RZ, [UR41], R2 ;  /* 0x00000002ffffc9a7 */ /* 0x0007e20008000029 */
[----:B------:R-:W-:-:S04]  /*1e40*/  ULOP3.LUT UR5, UR38, 0x2, URZ, 0xfc, !UPT ;  /* 0x0000000226057892 */ /* 0x000fc8000f8efcff */
[----:B------:R-:W-:-:S09]  /*1e50*/  UISETP.NE.AND UP0, UPT, UR5, 0x2, UPT ;  /* 0x000000020500788c */ /* 0x000fd2000bf05270 */
[----:B------:R-:W-:Y:S05]  /*1e60*/  BRA.U UP0, `(.L_x_28) ;  /* 0x0000000100047547 */ /* 0x000fea000b800000 */
[----:B--2---:R-:W-:Y:S05]  /*1e70*/  BPT.TRAP 0x1 ;  /* 0x000000040000795c */ /* 0x004fea0000300000 */
.L_x_28:
[----:B------:R-:W-:Y:S04]  /*1e80*/  BSSY.RECONVERGENT B0, `(.L_x_29) ;  /* 0x0000003000007945 */ /* 0x000fe80003800200 */
[----:B------:R-:W-:Y:S05]  /*1e90*/  @P3 BRA `(.L_x_30) ;  /* 0x0000000000043947 */ /* 0x000fea0003800000 */
[----:B--2---:R-:W-:Y:S05]  /*1ea0*/  BPT.TRAP 0x1 ;  /* 0x000000040000795c */ /* 0x004fea0000300000 */
.L_x_30:
[----:B--2---:R-:W-:Y:S05]  /*1eb0*/  BSYNC.RECONVERGENT B0 ;  /* 0x0000000000007941 */ /* 0x004fea0003800200 */
.L_x_29:
[----:B------:R-:W-:Y:S01]  /*1ec0*/  UIADD3 UR5, UPT, UPT, UR4, 0x1, URZ ;  /* 0x0000000104057890 */ /* 0x000fe2000fffe0ff */
[----:B------:R-:W-:Y:S01]  /*1ed0*/  BSSY.RECONVERGENT B0, `(.L_x_31) ;  /* 0x000002c000007945 */ /* 0x000fe20003800200 */
[----:B------:R-:W-:Y:S02]  /*1ee0*/  ELECT P0, URZ, PT ;  /* 0x0000000000ff782f */ /* 0x000fe40003800000 */
[----:B------:R-:W-:-:S04]  /*1ef0*/  UISETP.NE.AND UP0, UPT, UR5, 0x7, UPT ;  /* 0x000000070500788c */ /* 0x000fc8000bf05270 */
[----:B------:R-:W-:Y:S02]  /*1f00*/  USEL UR8, URZ, 0x1, UP0 ;  /* 0x00000001ff087887 */ /* 0x000fe40008000000 */
[----:B------:R-:W-:-:S04]  /*1f10*/  USEL UR7, UR5, URZ, UP0 ;  /* 0x000000ff05077287 */ /* 0x000fc80008000000 */
[----:B------:R-:W-:Y:S01]  /*1f20*/  ULEA UR5, UR7, UR6, 0x3 ;  /* 0x0000000607057291 */ /* 0x000fe2000f8e18ff */
[----:B------:R-:W-:-:S04]  /*1f30*/  LOP3.LUT R12, R12, UR8, RZ, 0x3c, !PT ;  /* 0x000000080c0c7c12 */ /* 0x000fc8000f8e3cff */
[----:B-1----:R-:W-:-:S04]  /*1f40*/  SHF.L.U32 R0, R12, 0x1f, RZ ;  /* 0x0000001f0c007819 */ /* 0x002fc800000006ff */
[----:B------:R1:W2:Y:S01]  /*1f50*/  SYNCS.PHASECHK.TRANS64.TRYWAIT P1, [UR5+0x38], R0 ;  /* 0x00003800ff0075a7 */ /* 0x0002a20008021105 */
[----:B------:R-:W-:Y:S05]  /*1f60*/  @!P0 BRA `(.L_x_32) ;  /* 0x0000000000888947 */ /* 0x000fea0003800000 */
[----:B------:R-:W-:Y:S02]  /*1f70*/  ULEA UR40, UR4, UR48, 0xd ;  /* 0x0000003004287291 */ /* 0x000fe4000f8e68ff */
[----:B------:R-:W-:Y:S02]  /*1f80*/  UIADD3 UR26, UP3, UPT, UR30, 0x80, URZ ;  /* 0x000000801e1a7890 */ /* 0x000fe4000ff7e0ff */
[----:B------:R-:W-:Y:S02]  /*1f90*/  ULEA UR32, UR4, UR47, 0xe ;  /* 0x0000002f04207291 */ /* 0x000fe4000f8e70ff */
[----:B------:R-:W-:Y:S02]  /*1fa0*/  UIADD3 UR24, UP2, UPT, UR30, 0x180, URZ ;  /* 0x000001801e187890 */ /* 0x000fe4000ff5e0ff */
[----:B------:R-:W-:Y:S02]  /*1fb0*/  ULEA UR16, UR4, UR52, 0x9 ;  /* 0x0000003404107291 */ /* 0x000fe4000f8e48ff */
[----:B------:R-:W-:-:S02]  /*1fc0*/  UIADD3 UR22, UP1, UPT, UR30, 0x280, URZ ;  /* 0x000002801e167890 */ /* 0x000fc4000ff3e0ff */
[----:B------:R-:W-:Y:S02]  /*1fd0*/  ULEA UR8, UR4, UR49, 0xa ;  /* 0x0000003104087291 */ /* 0x000fe4000f8e50ff */
[----:B------:R-:W-:Y:S02]  /*1fe0*/  UIADD3 UR14, UP0, UPT, UR30, 0x380, URZ ;  /* 0x000003801e0e7890 */ /* 0x000fe4000ff1e0ff */
[----:B------:R-:W-:Y:S02]  /*1ff0*/  USHF.L.U32 UR42, UR20, 0x7, URZ ;  /* 0x00000007142a7899 */ /* 0x000fe400080006ff */
[----:B------:R-:W-:Y:S02]  /*2000*/  UIADD3.X UR27, UPT, UPT, URZ, UR31, URZ, UP3, !UPT ;  /* 0x0000001fff1b7290 */ /* 0x000fe40009ffe4ff */
[----:B------:R-:W-:Y:S02]  /*2010*/  UIADD3 UR40, UPT, UPT, UR6, 0x8400, UR40 ;  /* 0x0000840006287890 */ /* 0x000fe4000fffe028 */
[----:B------:R-:W-:-:S02]  /*2020*/  UPRMT UR28, URZ, 0x5410, UR46 ;  /* 0x00005410ff1c7896 */ /* 0x000fc4000800002e */
[----:B------:R-:W-:Y:S02]  /*2030*/  UIADD3.X UR25, UPT, UPT, URZ, UR31, URZ, UP2, !UPT ;  /* 0x0000001fff197290 */ /* 0x000fe400097fe4ff */
[----:B------:R-:W-:Y:S02]  /*2040*/  UIADD3 UR32, UPT, UPT, UR6, 0x16400, UR32 ;  /* 0x0001640006207890 */ /* 0x000fe4000fffe020 */
[----:B------:R-:W-:Y:S02]  /*2050*/  UPRMT UR5, URZ, 0x5410, UR45 ;  /* 0x00005410ff057896 */ /* 0x000fe4000800002d */
[----:B------:R-:W-:Y:S02]  /*2060*/  UIADD3.X UR23, UPT, UPT, URZ, UR31, URZ, UP1, !UPT ;  /* 0x0000001fff177290 */ /* 0x000fe40008ffe4ff */
[----:B------:R-:W-:Y:S02]  /*2070*/  UIADD3 UR16, UPT, UPT, UR6, 0x32400, UR16 ;  /* 0x0003240006107890 */ /* 0x000fe4000fffe010 */
[----:B------:R-:W-:-:S02]  /*2080*/  UIADD3.X UR15, UPT, UPT, URZ, UR31, URZ, UP0, !UPT ;  /* 0x0000001fff0f7290 */ /* 0x000fc400087fe4ff */
[----:B------:R-:W-:Y:S01]  /*2090*/  UIADD3 UR8, UPT, UPT, UR6, 0x33200, UR8 ;  /* 0x0003320006087890 */ /* 0x000fe2000fffe008 */
[----:B------:R-:W-:Y:S01]  /*20a0*/  UMOV UR50, 0x0 ;  /* 0x0000000000327882 */ /* 0x000fe20000000000 */
[----:B------:R-:W-:Y:S01]  /*20b0*/  UMOV UR51, 0x10000000 ;  /* 0x1000000000337882 */ /* 0x000fe20000000000 */
[----:B------:R-:W-:Y:S01]  /*20c0*/  UMOV UR33, UR41 ;  /* 0x0000002900217c82 */ /* 0x000fe20008000000 */
[----:B------:R-:W-:Y:S01]  /*20d0*/  UMOV UR36, UR44 ;  /* 0x0000002c00247c82 */ /* 0x000fe20008000000 */
[----:B------:R-:W-:Y:S01]  /*20e0*/  UMOV UR34, UR42 ;  /* 0x0000002a00227c82 */ /* 0x000fe20008000000 */
[----:B------:R-:W-:Y:S01]  /*20f0*/  UMOV UR17, UR41 ;  /* 0x0000002900117c82 */ /* 0x000fe20008000000 */
[----:B------:R-:W-:Y:S01]  /*2100*/  UMOV UR21, UR44 ;  /* 0x0000002c00157c82 */ /* 0x000fe20008000000 */
[----:B------:R4:W-:Y:S01]  /*2110*/  UTMALDG.3D.MULTICAST [UR40], [UR26], UR28, desc[UR50] ;  /* 0x000032281a0073b4 */ /* 0x0009e2000801181c */
[----:B------:R-:W-:Y:S01]  /*2120*/  UMOV UR9, UR41 ;  /* 0x0000002900097c82 */ /* 0x000fe20008000000 */
[----:B------:R-:W-:Y:S01]  /*2130*/  UMOV UR12, UR20 ;  /* 0x00000014000c7c82 */ /* 0x000fe20008000000 */
[----:B------:R-:W-:Y:S01]  /*2140*/  UMOV UR13, UR44 ;  /* 0x0000002c000d7c82 */ /* 0x000fe20008000000 */
[----:B------:R4:W-:Y:S01]  /*2150*/  UTMALDG.3D.MULTICAST [UR32], [UR24], UR5, desc[UR50] ;  /* 0x00003220180073b4 */ /* 0x0009e20008011805 */
[----:B------:R4:W-:Y:S01]  /*2160*/  UTMALDG.4D.MULTICAST [UR16], [UR22], UR28, desc[UR50] ;  /* 0x00003210160073b4 */ /* 0x0009e2000801981c */
[----:B------:R4:W-:Y:S02]  /*2170*/  UTMALDG.4D.MULTICAST [UR8], [UR14], UR5, desc[UR50] ;  /* 0x000032080e0073b4 */ /* 0x0009e40008019805 */
[----:B----4-:R-:W-:Y:S01]  /*2180*/  NOP ;  /* 0x0000000000007918 */ /* 0x010fe20000000000 */
.L_x_32:
[----:B------:R-:W-:Y:S05]  /*2190*/  BSYNC.RECONVERGENT B0 ;  /* 0x0000000000007941 */ /* 0x000fea0003800200 */
.L_x_31:
[----:B------:R-:W-:Y:S01]  /*21a0*/  UIADD3 UR20, UPT, UPT, UR20, 0x1, URZ ;  /* 0x0000000114147890 */ /* 0x000fe2000fffe0ff */
[----:B------:R-:W-:Y:S01]  /*21b0*/  UMOV UR4, UR7 ;  /* 0x0000000700047c82 */ /* 0x000fe20008000000 */
[----:B------:R-:W-:Y:S02]  /*21c0*/  UMOV UR28, UR37 ;  /* 0x00000025001c7c82 */ /* 0x000fe40008000000 */
[----:B------:R-:W-:-:S09]  /*21d0*/  UISETP.NE.AND UP0, UPT, UR20, UR37, UPT ;  /* 0x000000251400728c */ /* 0x000fd2000bf05270 */
[----:B------:R-:W-:Y:S05]  /*21e0*/  BRA.U UP0, `(.L_x_33) ;  /* 0xfffffff900f87547 */ /* 0x000fea000b83ffff */
.L_x_25:
[----:B------:R-:W-:Y:S01]  /*21f0*/  ULEA UR4, UR7, UR6, 0x3 ;  /* 0x0000000607047291 */ /* 0x000fe2000f8e18ff */
[----:B-1----:R-:W-:Y:S01]  /*2200*/  SHF.L.U32 R0, R12, 0x1f, RZ ;  /* 0x0000001f0c007819 */ /* 0x002fe200000006ff */
[----:B------:R-:W-:Y:S01]  /*2210*/  @!P2 SYNCS.ARRIVE.TRANS64.A1T0 RZ, [UR6+0xb8], RZ ;  /* 0x0000b8ffffffa9a7 */ /* 0x000fe20008100006 */
[----:B------:R-:W-:-:S06]  /*2220*/  UISETP.GT.AND UP0, UPT, UR60, UR59, UPT ;  /* 0x0000003b3c00728c */ /* 0x000fcc000bf04270 */
[----:B--23--:R1:W2:Y:S03]  /*2230*/  SYNCS.PHASECHK.TRANS64.TRYWAIT P1, [UR4+0x38], R0 ;  /* 0x00003800ff0075a7 */ /* 0x00c2a60008021104 */
[----:B------:R-:W-:Y:S05]  /*2240*/  BRA.U !UP0, `(.L_x_34) ;  /* 0x00000005080c7547 */ /* 0x000fea000b800000 */
[----:B------:R-:W-:Y:S01]  /*2250*/  UIADD3 UR23, UPT, UPT, UR62, UR28, URZ ;  /* 0x0000001c3e177290 */ /* 0x000fe2000fffe0ff */
[----:B------:R-:W-:-:S11]  /*2260*/  UMOV UR4, UR7 ;  /* 0x0000000700047c82 */ /* 0x000fd60008000000 */
.L_x_42:
[----:B------:R-:W-:Y:S01]  /*2270*/  ULEA UR41, UR4, UR6, 0x3 ;  /* 0x0000000604297291 */ /* 0x000fe2000f8e18ff */
[----:B--2---:R-:W-:Y:S01]  /*2280*/  @!P4 MOV R2, 0x6600 ;  /* 0x000066000002c802 */ /* 0x004fe20000000f00 */
[----:B--23--:R-:W-:Y:S10]  /*2290*/  @P1 BRA `(.L_x_35) ;  /* 0x00000000000c1947 */ /* 0x00cff40003800000 */
[----:B------:R-:W-:-:S04]  /*22a0*/  SHF.L.U32 R3, R12, 0x1f, RZ ;  /* 0x0000001f0c037819 */ /* 0x000fc800000006ff */
[----:B------:R-:W2:Y:S02]  /*22b0*/  SYNCS.PHASECHK.TRANS64.TRYWAIT P0, [UR41+0x38], R3 ;  /* 0x00003803ff0075a7 */ /* 0x000ea40008001129 */
[----:B--2---:R-:W-:Y:S05]  /*22c0*/  @!P0 BRA `(.L_x_36) ;  /* 0x0000010c00808947 */ /* 0x004fea0003800000 */
.L_x_35:
[----:B------:R2:W-:Y:S01]  /*22d0*/  @!P4 SYNCS.ARRIVE.TRANS64 RZ, [UR41], R2 ;  /* 0x00000002ffffc9a7 */ /* 0x0005e20008000029 */
[----:B------:R-:W-:-:S04]  /*22e0*/  ULOP3.LUT UR5, UR38, 0x2, URZ, 0xfc, !UPT ;  /* 0x0000000226057892 */ /* 0x000fc8000f8efcff */
[----:B------:R-:W-:-:S09]  /*22f0*/  UISETP.NE.AND UP0, UPT, UR5, 0x2, UPT ;  /* 0x000000020500788c */ /* 0x000fd2000bf05270 */
[----:B------:R-:W-:Y:S05]  /*2300*/  BRA.U UP0, `(.L_x_37) ;  /* 0x0000000100047547 */ /* 0x000fea000b800000 */
[----:B------:R-:W-:Y:S05]  /*2310*/  BPT.TRAP 0x1 ;  /* 0x000000040000795c */ /* 0x000fea0000300000 */
.L_x_37:
[----:B------:R-:W-:Y:S04]  /*2320*/  BSSY.RECONVERGENT B0, `(.L_x_38) ;  /* 0x0000003000007945 */ /* 0x000fe80003800200 */
[----:B------:R-:W-:Y:S05]  /*2330*/  @P3 BRA `(.L_x_39) ;  /* 0x0000000000043947 */ /* 0x000fea0003800000 */
[----:B------:R-:W-:Y:S05]  /*2340*/  BPT.TRAP 0x1 ;  /* 0x000000040000795c */ /* 0x000fea0000300000 */
.L_x_39:
[----:B------:R-:W-:Y:S05]  /*2350*/  BSYNC.RECONVERGENT B0 ;  /* 0x0000000000007941 */ /* 0x000fea0003800200 */
.L_x_38:
        /* <DEDUP_REMOVED lines=9> */
[----:B------:R1:W3:Y:S01]  /*23f0*/  SYNCS.PHASECHK.TRANS64.TRYWAIT P1, [UR5+0x38], R0 ;  /* 0x00003800ff0075a7 */ /* 0x0002e20008021105 */
[----:B------:R-:W-:Y:S05]  /*2400*/  @!P0 BRA `(.L_x_41) ;  /* 0x0000000000888947 */ /* 0x000fea0003800000 */
[----:B------:R-:W-:Y:S02]  /*2410*/  ULEA UR40, UR4, UR48, 0xd ;  /* 0x0000003004287291 */ /* 0x000fe4000f8e68ff */
[----:B------:R-:W-:Y:S02]  /*2420*/  UIADD3 UR14, UP3, UPT, UR30, 0x80, URZ ;  /* 0x000000801e0e7890 */ /* 0x000fe4000ff7e0ff */
[----:B------:R-:W-:Y:S02]  /*2430*/  ULEA UR32, UR4, UR47, 0xe ;  /* 0x0000002f04207291 */ /* 0x000fe4000f8e70ff */
[----:B------:R-:W-:Y:S02]  /*2440*/  UIADD3 UR12, UP2, UPT, UR30, 0x180, URZ ;  /* 0x000001801e0c7890 */ /* 0x000fe4000ff5e0ff */
[----:B------:R-:W-:Y:S02]  /*2450*/  UIADD3 UR20, UP1, UPT, UR30, 0x280, URZ ;  /* 0x000002801e147890 */ /* 0x000fe4000ff3e0ff */
[----:B------:R-:W-:-:S02]  /*2460*/  UIADD3 UR16, UP0, UPT, UR30, 0x380, URZ ;  /* 0x000003801e107890 */ /* 0x000fc4000ff1e0ff */
[----:B------:R-:W-:Y:S02]  /*2470*/  USHF.L.U32 UR42, UR28, 0x7, URZ ;  /* 0x000000071c2a7899 */ /* 0x000fe400080006ff */
[----:B------:R-:W-:Y:S02]  /*2480*/  UIADD3.X UR15, UPT, UPT, URZ, UR31, URZ, UP3, !UPT ;  /* 0x0000001fff0f7290 */ /* 0x000fe40009ffe4ff */
[----:B------:R-:W-:Y:S02]  /*2490*/  UIADD3 UR40, UPT, UPT, UR6, 0x8400, UR40 ;  /* 0x0000840006287890 */ /* 0x000fe4000fffe028 */
[----:B------:R-:W-:Y:S02]  /*24a0*/  UPRMT UR22, URZ, 0x5410, UR46 ;  /* 0x00005410ff167896 */ /* 0x000fe4000800002e */
[----:B------:R-:W-:Y:S02]  /*24b0*/  UIADD3 UR32, UPT, UPT, UR6, 0x16400, UR32 ;  /* 0x0001640006207890 */ /* 0x000fe4000fffe020 */
[----:B------:R-:W-:-:S02]  /*24c0*/  UIADD3.X UR13, UPT, UPT, URZ, UR31, URZ, UP2, !UPT ;  /* 0x0000001fff0d7290 */ /* 0x000fc400097fe4ff */
[----:B------:R-:W-:Y:S02]  /*24d0*/  UPRMT UR5, URZ, 0x5410, UR45 ;  /* 0x00005410ff057896 */ /* 0x000fe4000800002d */
[----:B------:R-:W-:Y:S02]  /*24e0*/  ULEA UR24, UR4, UR54, 0x9 ;  /* 0x0000003604187291 */ /* 0x000fe4000f8e48ff */
[----:B------:R-:W-:Y:S02]  /*24f0*/  UIADD3.X UR21, UPT, UPT, URZ, UR31, URZ, UP1, !UPT ;  /* 0x0000001fff157290 */ /* 0x000fe40008ffe4ff */
[----:B------:R-:W-:Y:S02]  /*2500*/  ULEA UR8, UR4, UR53, 0xa ;  /* 0x0000003504087291 */ /* 0x000fe4000f8e50ff */
[----:B------:R-:W-:Y:S01]  /*2510*/  UIADD3.X UR17, UPT, UPT, URZ, UR31, URZ, UP0, !UPT ;  /* 0x0000001fff117290 */ /* 0x000fe200087fe4ff */
[----:B------:R-:W-:Y:S01]  /*2520*/  UMOV UR50, 0x0 ;  /* 0x0000000000327882 */ /* 0x000fe20000000000 */
[----:B------:R-:W-:Y:S01]  /*2530*/  UMOV UR51, 0x10000000 ;  /* 0x1000000000337882 */ /* 0x000fe20000000000 */
[----:B------:R-:W-:Y:S01]  /*2540*/  UMOV UR33, UR41 ;  /* 0x0000002900217c82 */ /* 0x000fe20008000000 */
[----:B------:R-:W-:Y:S01]  /*2550*/  UMOV UR36, UR44 ;  /* 0x0000002c00247c82 */ /* 0x000fe20008000000 */
[----:B------:R-:W-:Y:S01]  /*2560*/  UMOV UR34, UR42 ;  /* 0x0000002a00227c82 */ /* 0x000fe20008000000 */
[----:B------:R-:W-:Y:S01]  /*2570*/  UTMALDG.3D.MULTICAST [UR40], [UR14], UR22, desc[UR50] ;  /* 0x000032280e0073b4 */ /* 0x000fe20008011816 */
[----:B------:R-:W-:Y:S01]  /*2580*/  UMOV UR25, UR41 ;  /* 0x0000002900197c82 */ /* 0x000fe20008000000 */
[----:B------:R-:W-:Y:S01]  /*2590*/  UMOV UR26, UR18 ;  /* 0x00000012001a7c82 */ /* 0x000fe20008000000 */
[----:B------:R-:W-:Y:S01]  /*25a0*/  UMOV UR27, UR19 ;  /* 0x00000013001b7c82 */ /* 0x000fe20008000000 */
[----:B------:R-:W-:Y:S01]  /*25b0*/  UMOV UR29, UR44 ;  /* 0x0000002c001d7c82 */ /* 0x000fe20008000000 */
[----:B------:R-:W-:Y:S01]  /*25c0*/  UMOV UR9, UR41 ;  /* 0x0000002900097c82 */ /* 0x000fe20008000000 */
[----:B------:R4:W-:Y:S01]  /*25d0*/  UTMALDG.3D.MULTICAST [UR32], [UR12], UR5, desc[UR50] ;  /* 0x000032200c0073b4 */ /* 0x0009e20008011805 */
[----:B------:R1:W-:Y:S01]  /*25e0*/  UTMALDG.4D.MULTICAST [UR24], [UR20], UR22, desc[UR50] ;  /* 0x00003218140073b4 */ /* 0x0003e20008019816 */
[----:B----4-:R-:W-:Y:S01]  /*25f0*/  UMOV UR12, UR28 ;  /* 0x0000001c000c7c82 */ /* 0x010fe20008000000 */
[----:B------:R-:W-:-:S02]  /*2600*/  UMOV UR13, UR44 ;  /* 0x0000002c000d7c82 */ /* 0x000fc40008000000 */
[----:B------:R1:W-:Y:S02]  /*2610*/  UTMALDG.4D.MULTICAST [UR8], [UR16], UR5, desc[UR50] ;  /* 0x00003208100073b4 */ /* 0x0003e40008019805 */
[----:B-1----:R-:W-:Y:S01]  /*2620*/  NOP ;  /* 0x0000000000007918 */ /* 0x002fe20000000000 */
.L_x_41:
[----:B------:R-:W-:Y:S05]  /*2630*/  BSYNC.RECONVERGENT B0 ;  /* 0x0000000000007941 */ /* 0x000fea0003800200 */
.L_x_40:
[----:B------:R-:W-:Y:S01]  /*2640*/  UIADD3 UR28, UPT, UPT, UR28, 0x1, URZ ;  /* 0x000000011c1c7890 */ /* 0x000fe2000fffe0ff */
[----:B------:R-:W-:-:S03]  /*2650*/  UMOV UR4, UR7 ;  /* 0x0000000700047c82 */ /* 0x000fc60008000000 */
[----:B------:R-:W-:-:S09]  /*2660*/  UISETP.NE.AND UP0, UPT, UR28, UR23, UPT ;  /* 0x000000171c00728c */ /* 0x000fd2000bf05270 */
[----:B------:R-:W-:Y:S05]  /*2670*/  BRA.U UP0, `(.L_x_42) ;  /* 0xfffffff900fc7547 */ /* 0x000fea000b83ffff */
.L_x_34:
[C---:B------:R-:W-:Y:S01]  /*2680*/  LEA R3, R11.reuse, UR6, 0x3 ;  /* 0x000000060b037c11 */ /* 0x040fe2000f8e18ff */
[----:B------:R-:W-:Y:S01]  /*2690*/  NOP ;  /* 0x0000000000007918 */ /* 0x000fe20000000000 */
[----:B-1----:R-:W-:Y:S02]  /*26a0*/  SHF.L.U32 R0, R10, 0x1f, RZ ;  /* 0x0000001f0a007819 */ /* 0x002fe400000006ff */
[----:B------:R-:W-:Y:S02]  /*26b0*/  LEA R5, R11, UR6, 0x4 ;  /* 0x000000060b057c11 */ /* 0x000fe4000f8e20ff */
[----:B------:R-:W1:Y:S02]  /*26c0*/  SYNCS.PHASECHK.TRANS64.TRYWAIT P0, [R3+URZ+0xc0], R0 ;  /* 0x0000c000030075a7 */ /* 0x000e6400080011ff */
[----:B-1----:R-:W-:Y:S05]  /*26d0*/  @!P0 BRA `(.L_x_43) ;  /* 0x0000010800948947 */ /* 0x002fea0003800000 */
.L_x_200:
[----:B------:R-:W4:Y:S01]  /*26e0*/  LDS.128 R4, [R5+0x120] ;  /* 0x0001200005047984 */ /* 0x000f220000000c00 */
[----:B------:R-:W-:Y:S01]  /*26f0*/  UISETP.GE.AND UP0, UPT, UR39, 0x1, UPT ;  /* 0x000000012700788c */ /* 0x000fe2000bf06270 */
[----:B------:R-:W-:Y:S01]  /*2700*/  @!PT LDS RZ, [RZ] ;  /* 0x00000000fffff984 */ /* 0x000fe20000000800 */
[----:B------:R-:W-:Y:S01]  /*2710*/  @!PT LDS RZ, [RZ] ;  /* 0x00000000fffff984 */ /* 0x000fe20000000800 */
[----:B------:R-:W-:Y:S01]  /*2720*/  @!PT LDS RZ, [RZ] ;  /* 0x00000000fffff984 */ /* 0x000fe20000000800 */
[----:B------:R-:W-:Y:S01]  /*2730*/  @!PT LDS RZ, [RZ] ;  /* 0x00000000fffff984 */ /* 0x000fe20000000800 */
[----:B------:R1:W-:Y:S06]  /*2740*/  MEMBAR.ALL.CTA ;  /* 0x0000000000007992 */ /* 0x0003ec0000008000 */
[----:B-1----:R-:W1:Y:S01]  /*2750*/  FENCE.VIEW.ASYNC.S ;  /* 0x00000000000073c6 */ /* 0x002e620000000000 */
[----:B----4-:R-:W-:-:S13]  /*2760*/  LOP3.LUT P0, RZ, R6, 0x1, RZ, 0xc0, !PT ;  /* 0x0000000106ff7812 */ /* 0x010fda000780c0ff */
[----:B-1----:R-:W-:Y:S01]  /*2770*/  VOTEU.ANY UP1, P0 ;  /* 0x0000000000ff7886 */ /* 0x002fe20000020100 */
[----:B------:R-:W-:-:S13]  /*2780*/  PLOP3.LUT P0, PT, PT, PT, UP1, 0x80, 0x8 ;  /* 0x000000000008781c */ /* 0x000fda0003f0f018 */
[----:B------:R-:W-:Y:S02]  /*2790*/  @P0 LOP3.LUT R0, R5, 0xffff, RZ, 0xc0, !PT ;  /* 0x0000ffff05000812 */ /* 0x000fe400078ec0ff */
[----:B--2---:R-:W-:Y:S02]  /*27a0*/  @P0 MOV R2, R4 ;  /* 0x0000000400020202 */ /* 0x004fe40000000f00 */
[----:B------:R-:W-:Y:S01]  /*27b0*/  @P0 R2UR UR5, R0 ;  /* 0x00000000000502ca */ /* 0x000fe200000e0000 */
[----:B------:R-:W-:Y:S01]  /*27c0*/  VIADD R0, R3, 0xd0 ;  /* 0x000000d003007836 */ /* 0x000fe20000000000 */
[----:B------:R-:W-:Y:S02]  /*27d0*/  @P0 SHF.R.U32.HI R4, RZ, 0x10, R5 ;  /* 0x00000010ff040819 */ /* 0x000fe40000011605 */
[----:B------:R-:W-:Y:S02]  /*27e0*/  @P0 R2UR UR8, R2 ;  /* 0x00000000020802ca */ /* 0x000fe400000e0000 */
[----:B------:R-:W-:-:S02]  /*27f0*/  PRMT R0, RZ, 0x654, R0 ;  /* 0x00000654ff007816 */ /* 0x000fc40000000000 */
[----:B------:R-:W-:Y:S02]  /*2800*/  @P0 R2UR UR4, R4 ;  /* 0x00000000040402ca */ /* 0x000fe400000e0000 */
[----:B------:R1:W-:Y:S03]  /*2810*/  SYNCS.ARRIVE.TRANS64.RED.A1T0 RZ, [R0+URZ], RZ ;  /* 0x000000ff00ff79a7 */ /* 0x0003e600081004ff */
[----:B------:R-:W-:-:S04]  /*2820*/  @UP1 UMOV UR55, UR5 ;  /* 0x0000000500371c82 */ /* 0x000fc80008000000 */
[----:B------:R-:W-:-:S04]  /*2830*/  @UP1 UMOV UR56, UR8 ;  /* 0x0000000800381c82 */ /* 0x000fc80008000000 */
[----:B------:R-:W-:Y:S01]  /*2840*/  @UP1 UMOV UR44, UR4 ;  /* 0x00000004002c1c82 */ /* 0x000fe20008000000 */
[----:B------:R-:W-:Y:S05]  /*2850*/  BRA.U !UP0, `(.L_x_44) ;  /* 0x0000000108d47547 */ /* 0x000fea000b800000 */
[----:B------:R-:W2:Y:S01]  /*2860*/  LDCU.128 UR20, c[0x0][0xf10] ;  /* 0x0001e200ff1477ac */ /* 0x000ea20008000c00 */
[----:B------:R-:W4:Y:S01]  /*2870*/  LDCU UR11, c[0x0][0xf20] ;  /* 0x0001e400ff0b77ac */ /* 0x000f220008000800 */
[----:B------:R-:W3:Y:S01]  /*2880*/  LDCU UR19, c[0x0][0xf0c] ;  /* 0x0001e180ff1377ac */ /* 0x000ee20008000800 */
[----:B------:R-:W1:Y:S01]  /*2890*/  LDCU.64 UR12, c[0x0][0xf28] ;  /* 0x0001e500ff0c77ac */ /* 0x000e620008000a00 */
[----:B------:R-:W-:Y:S02]  /*28a0*/  UISETP.NE.AND UP3, UPT, UR39, 0x1, UPT ;  /* 0x000000012700788c */ /* 0x000fe4000bf65270 */
[----:B--2---:R-:W-:Y:S02]  /*28b0*/  UIMAD.WIDE.U32 UR8, UR57, UR23, URZ ;  /* 0x00000017390872a5 */ /* 0x004fe4000f8e00ff */
[----:B------:R-:W-:Y:S02]  /*28c0*/  UIMAD.WIDE.U32 UR4, UR58, UR20, URZ ;  /* 0x000000143a0472a5 */ /* 0x000fe4000f8e00ff */
[----:B------:R-:W-:-:S02]  /*28d0*/  UISETP.NE.AND UP0, UPT, UR22, 0x1, UPT ;  /* 0x000000011600788c */ /* 0x000fc4000bf05270 */
[----:B------:R-:W-:Y:S01]  /*28e0*/  UIMAD.WIDE.U32 UR24, UR55, UR23, URZ ;  /* 0x00000017371872a5 */ /* 0x000fe2000f8e00ff */
[----:B------:R-:W-:Y:S02]  /*28f0*/  UMOV UR8, UR9 ;  /* 0x0000000900087c82 */ /* 0x000fe40008000000 */
[----:B------:R-:W-:Y:S01]  /*2900*/  UMOV UR4, UR5 ;  /* 0x0000000500047c82 */ /* 0x000fe20008000000 */
[----:B----4-:R-:W-:Y:S02]  /*2910*/  USHF.R.U32.HI UR8, URZ, UR11, UR8 ;  /* 0x0000000bff087299 */ /* 0x010fe40008011608 */
[----:B---3--:R-:W-:Y:S02]  /*2920*/  UISETP.NE.AND UP2, UPT, UR19, 0x1, UPT ;  /* 0x000000011300788c */ /* 0x008fe4000bf45270 */
[----:B------:R-:W-:Y:S02]  /*2930*/  USHF.R.U32.HI UR4, URZ, UR21, UR4 ;  /* 0x00000015ff047299 */ /* 0x000fe40008011604 */
[----:B------:R-:W-:-:S02]  /*2940*/  USEL UR5, UR57, UR8, !UP0 ;  /* 0x0000000839057287 */ /* 0x000fc4000c000000 */
[----:B------:R-:W-:Y:S02]  /*2950*/  USEL UR8, UR58, UR4, !UP2 ;  /* 0x000000043a087287 */ /* 0x000fe4000d000000 */
[----:B-1----:R-:W-:Y:S01]  /*2960*/  UIMAD.WIDE.U32 UR14, UR5, UR12, URZ ;  /* 0x0000000c050e72a5 */ /* 0x002fe2000f8e00ff */
[----:B------:R-:W-:Y:S01]  /*2970*/  UMOV UR4, UR25 ;  /* 0x0000001900047c82 */ /* 0x000fe20008000000 */
[----:B------:R-:W-:Y:S02]  /*2980*/  UIMAD.WIDE.U32 UR16, UR56, UR20, URZ ;  /* 0x00000014381072a5 */ /* 0x000fe4000f8e00ff */
[----:B------:R-:W-:-:S03]  /*2990*/  UIMAD.WIDE.U32 UR24, UR8, UR12, URZ ;  /* 0x0000000c081872a5 */ /* 0x000fc6000f8e00ff */
[----:B------:R-:W-:Y:S01]  /*29a0*/  UMOV UR14, UR15 ;  /* 0x0000000f000e7c82 */ /* 0x000fe20008000000 */
[----:B------:R-:W-:Y:S02]  /*29b0*/  USHF.R.U32.HI UR4, URZ, UR11, UR4 ;  /* 0x0000000bff047299 */ /* 0x000fe40008011604 */
[----:B------:R-:W-:Y:S01]  /*29c0*/  @UP3 USHF.R.U32.HI UR5, URZ, UR13, UR14 ;  /* 0x0000000dff053299 */ /* 0x000fe2000801160e */
[----:B------:R-:W-:Y:S01]  /*29d0*/  UMOV UR16, UR17 ;  /* 0x0000001100107c82 */ /* 0x000fe20008000000 */
[----:B------:R-:W-:Y:S01]  /*29e0*/  UMOV UR24, UR25 ;  /* 0x0000001900187c82 */ /* 0x000fe20008000000 */
[----:B------:R-:W-:Y:S02]  /*29f0*/  USHF.R.U32.HI UR21, URZ, UR21, UR16 ;  /* 0x00000015ff157299 */ /* 0x000fe40008011610 */
[----:B------:R-:W-:Y:S02]  /*2a00*/  USEL UR4, UR55, UR4, !UP0 ;  /* 0x0000000437047287 */ /* 0x000fe4000c000000 */
[----:B------:R-:W-:-:S02]  /*2a10*/  @UP3 USHF.R.U32.HI UR8, URZ, UR13, UR24 ;  /* 0x0000000dff083299 */ /* 0x000fc40008011618 */
[----:B------:R-:W-:Y:S02]  /*2a20*/  UIMAD UR9, UR39, UR5, URZ ;  /* 0x00000005270972a4 */ /* 0x000fe4000f8e02ff */
[----:B------:R-:W-:Y:S02]  /*2a30*/  USEL UR5, UR56, UR21, !UP2 ;  /* 0x0000001538057287 */ /* 0x000fe4000d000000 */
[----:B------:R-:W-:Y:S02]  /*2a40*/  UIMAD UR11, UR39, UR8, URZ ;  /* 0x00000008270b72a4 */ /* 0x000fe4000f8e02ff */
[----:B------:R-:W-:Y:S02]  /*2a50*/  UISETP.GE.AND UP0, UPT, UR4, UR9, UPT ;  /* 0x000000090400728c */ /* 0x000fe4000bf06270 */
[----:B------:R-:W-:Y:S02]  /*2a60*/  UIMAD.WIDE.U32 UR16, UR4, UR12, URZ ;  /* 0x0000000c041072a5 */ /* 0x000fe4000f8e00ff */
[----:B------:R-:W-:-:S02]  /*2a70*/  UISETP.GE.OR UP0, UPT, UR5, UR11, UP0 ;  /* 0x0000000b0500728c */ /* 0x000fc40008706670 */
[----:B------:R-:W-:Y:S02]  /*2a80*/  UIMAD.WIDE.U32 UR14, UR5, UR12, URZ ;  /* 0x0000000c050e72a5 */ /* 0x000fe4000f8e00ff */
[----:B------:R-:W-:Y:S01]  /*2a90*/  UIADD3 UR12, UPT, UPT, -UR4, URZ, URZ ;  /* 0x000000ff040c7290 */ /* 0x000fe2000fffe1ff */
[----:B------:R-:W-:Y:S01]  /*2aa0*/  UMOV UR11, UR17 ;  /* 0x00000011000b7c82 */ /* 0x000fe20008000000 */
[----:B------:R-:W-:Y:S02]  /*2ab0*/  UIADD3 UR14, UPT, UPT, -UR5, URZ, URZ ;  /* 0x000000ff050e7290 */ /* 0x000fe4000fffe1ff */
[----:B------:R-:W-:-:S03]  /*2ac0*/  USHF.R.U32.HI UR11, URZ, UR13, UR11 ;  /* 0x0000000dff0b7299 */ /* 0x000fc6000801160b */
[----:B------:R-:W-:Y:S01]  /*2ad0*/  @!UP0 UMOV UR9, UR15 ;  /* 0x0000000f00098c82 */ /* 0x000fe20008000000 */
[----:B------:R-:W-:Y:S02]  /*2ae0*/  USEL UR11, UR4, UR11, !UP3 ;  /* 0x0000000b040b7287 */ /* 0x000fe4000d800000 */
[----:B------:R-:W-:Y:S02]  /*2af0*/  @!UP0 USHF.R.U32.HI UR9, URZ, UR13, UR9 ;  /* 0x0000000dff098299 */ /* 0x000fe40008011609 */
[----:B------:R-:W-:Y:S02]  /*2b00*/  UIMAD UR13, UR22, UR12, UR55 ;  /* 0x0000000c160d72a4 */ /* 0x000fe4000f8e0237 */
        /* <DEDUP_REMOVED lines=10> */
.L_x_44:
[----:B------:R-:W2:Y:S02]  /*2bb0*/  LDCU UR4, c[0x0][0xf30] ;  /* 0x0001e600ff0477ac */ /* 0x000ea40008000800 */
[----:B--2---:R-:W-:-:S09]  /*2bc0*/  UISETP.NE.AND UP0, UPT, UR4, 0x1, UPT ;  /* 0x000000010400788c */ /* 0x004fd2000bf05270 */
[----:B------:R-:W-:Y:S05]  /*2bd0*/  BRA.U UP0, `(.L_x_45) ;  /* 0x0000000100447547 */ /* 0x000fea000b800000 */
[----:B------:R-:W2:Y:S01]  /*2be0*/  LDCU.128 UR12, c[0x0][0xf10] ;  /* 0x0001e200ff0c77ac */ /* 0x000ea20008000c00 */
[----:B------:R-:W4:Y:S01]  /*2bf0*/  LDCU UR11, c[0x0][0xf0c] ;  /* 0x0001e180ff0b77ac */ /* 0x000f220008000800 */
[----:B------:R-:W1:Y:S01]  /*2c00*/  LDCU UR16, c[0x0][0xf20] ;  /* 0x0001e400ff1077ac */ /* 0x000e620008000800 */
[----:B--2---:R-:W-:Y:S02]  /*2c10*/  UIMAD.WIDE.U32 UR8, UR56, UR12, URZ ;  /* 0x0000000c380872a5 */ /* 0x004fe4000f8e00ff */
[----:B------:R-:W-:Y:S02]  /*2c20*/  UIMAD.WIDE.U32 UR4, UR55, UR15, URZ ;  /* 0x0000000f370472a5 */ /* 0x000fe4000f8e00ff */
[----:B----4-:R-:W-:Y:S02]  /*2c30*/  UISETP.NE.AND UP2, UPT, UR11, 0x1, UPT ;  /* 0x000000010b00788c */ /* 0x010fe4000bf45270 */
[----:B------:R-:W-:Y:S01]  /*2c40*/  UISETP.NE.AND UP0, UPT, UR14, 0x1, UPT ;  /* 0x000000010e00788c */ /* 0x000fe2000bf05270 */
[----:B------:R-:W-:-:S02]  /*2c50*/  UMOV UR8, UR9 ;  /* 0x0000000900087c82 */ /* 0x000fc40008000000 */
[----:B------:R-:W-:Y:S01]  /*2c60*/  UMOV UR4, UR5 ;  /* 0x0000000500047c82 */ /* 0x000fe20008000000 */
[----:B------:R-:W-:Y:S02]  /*2c70*/  USHF.R.U32.HI UR13, URZ, UR13, UR8 ;  /* 0x0000000dff0d7299 */ /* 0x000fe40008011608 */
[----:B-1----:R-:W-:Y:S02]  /*2c80*/  USHF.R.U32.HI UR4, URZ, UR16, UR4 ;  /* 0x00000010ff047299 */ /* 0x002fe40008011604 */
[----:B------:R-:W-:Y:S02]  /*2c90*/  USEL UR5, UR56, UR13, !UP2 ;  /* 0x0000000d38057287 */ /* 0x000fe4000d000000 */
[----:B------:R-:W-:-:S04]  /*2ca0*/  USEL UR4, UR55, UR4, !UP0 ;  /* 0x0000000437047287 */ /* 0x000fc8000c000000 */
[----:B------:R-:W-:Y:S02]  /*2cb0*/  UIADD3 UR8, UPT, UPT, UR5, -UR4, URZ ;  /* 0x8000000405087290 */ /* 0x000fe4000fffe0ff */
[----:B------:R-:W-:Y:S02]  /*2cc0*/  UIADD3 UR4, UPT, UPT, -UR5, UR4, URZ ;  /* 0x0000000405047290 */ /* 0x000fe4000fffe1ff */
[----:B------:R-:W-:Y:S02]  /*2cd0*/  UIMAD UR55, UR8, UR14, UR55 ;  /* 0x0000000e083772a4 */ /* 0x000fe4000f8e0237 */
[----:B------:R-:W-:-:S12]  /*2ce0*/  UIMAD UR56, UR4, UR11, UR56 ;  /* 0x0000000b043872a4 */ /* 0x000fd8000f8e0238 */
.L_x_45:
[----:B------:R-:W-:Y:S01]  /*2cf0*/  VIADD R11, R11, 0x1 ;  /* 0x000000010b0b7836 */ /* 0x000fe20000000000 */
[----:B------:R-:W-:Y:S02]  /*2d00*/  R2UR UR5, R178 ;  /* 0x00000000b20572ca */ /* 0x000fe400000e0000 */
[----:B------:R-:W-:Y:S02]  /*2d10*/  R2UR UR4, R179 ;  /* 0x00000000b30472ca */ /* 0x000fe400000e0000 */
[C---:B------:R-:W-:Y:S02]  /*2d20*/  ISETP.NE.AND P0, PT, R11.reuse, 0x2, PT ;  /* 0x000000020b00780c */ /* 0x040fe40003f05270 */
[----:B------:R-:W-:Y:S02]  /*2d30*/  PLOP3.LUT P2, PT, PT, PT, PT, 0x80, 0x8 ;  /* 0x000000000008781c */ /* 0x000fe40003f4f070 */
[----:B------:R-:W-:Y:S02]  /*2d40*/  SEL R3, RZ, 0x1, P0 ;  /* 0x00000001ff037807 */ /* 0x000fe40000000000 */
[----:B------:R-:W-:-:S02]  /*2d50*/  SEL R11, R11, RZ, P0 ;  /* 0x000000ff0b0b7207 */ /* 0x000fc40000000000 */
[----:B------:R-:W-:Y:S01]  /*2d60*/  LOP3.LUT R10, R10, R3, RZ, 0x3c, !PT ;  /* 0x000000030a0a7212 */ /* 0x000fe200078e3cff */
[----:B------:R-:W-:Y:S02]  /*2d70*/  UIADD3 UR20, UPT, UPT, UR55, UR5, URZ ;  /* 0x0000000537147290 */ /* 0x000fe4000fffe0ff */
[----:B------:R-:W-:Y:S01]  /*2d80*/  UIADD3 UR19, UPT, UPT, UR56, UR4, URZ ;  /* 0x0000000438137290 */ /* 0x000fe2000fffe0ff */
[----:B------:R-:W-:Y:S11]  /*2d90*/  BRA.U UP1, `(.L_x_46) ;  /* 0xffffffed01a87547 */ /* 0x000ff6000b83ffff */
[----:B------:R-:W-:Y:S01]  /*2da0*/  UIADD3 UR8, UPT, UPT, UR6, 0x38, URZ ;  /* 0x0000003806087890 */ /* 0x000fe2000fffe0ff */
[----:B------:R-:W-:-:S03]  /*2db0*/  SHF.L.U32 R3, R12, 0x1f, RZ ;  /* 0x0000001f0c037819 */ /* 0x000fc600000006ff */
[----:B------:R-:W-:-:S09]  /*2dc0*/  ULEA UR4, UR7, UR8, 0x3 ;  /* 0x0000000807047291 */ /* 0x000fd2000f8e18ff */
[----:B------:R-:W2:Y:S02]  /*2dd0*/  SYNCS.PHASECHK.TRANS64.TRYWAIT P0, [UR4], R3 ;  /* 0x00000003ff0075a7 */ /* 0x000ea40008001104 */
[----:B--2---:R-:W-:Y:S05]  /*2de0*/  @!P0 BRA `(.L_x_47) ;  /* 0x0000010000e48947 */ /* 0x004fea0003800000 */
.L_x_202:
[----:B------:R-:W-:-:S04]  /*2df0*/  UIADD3 UR4, UPT, UPT, UR7, 0x1, URZ ;  /* 0x0000000107047890 */ /* 0x000fc8000fffe0ff */
[----:B------:R-:W-:-:S04]  /*2e00*/  UISETP.NE.AND UP0, UPT, UR4, 0x7, UPT ;  /* 0x000000070400788c */ /* 0x000fc8000bf05270 */
[----:B------:R-:W-:Y:S02]  /*2e10*/  USEL UR6, URZ, 0x1, UP0 ;  /* 0x00000001ff067887 */ /* 0x000fe40008000000 */
[----:B------:R-:W-:-:S04]  /*2e20*/  USEL UR4, UR4, URZ, UP0 ;  /* 0x000000ff04047287 */ /* 0x000fc80008000000 */
[----:B------:R-:W-:Y:S01]  /*2e30*/  ULEA UR5, UR4, UR8, 0x3 ;  /* 0x0000000804057291 */ /* 0x000fe2000f8e18ff */
[----:B------:R-:W-:-:S04]  /*2e40*/  LOP3.LUT R2, R12, UR6, RZ, 0x3c, !PT ;  /* 0x000000060c027c12 */ /* 0x000fc8000f8e3cff */
[----:B-1----:R-:W-:-:S04]  /*2e50*/  SHF.L.U32 R3, R2, 0x1f, RZ ;  /* 0x0000001f02037819 */ /* 0x002fc800000006ff */
[----:B------:R-:W1:Y:S02]  /*2e60*/  SYNCS.PHASECHK.TRANS64.TRYWAIT P0, [UR5], R3 ;  /* 0x00000003ff0075a7 */ /* 0x000e640008001105 */
[----:B-1----:R-:W-:Y:S05]  /*2e70*/  @!P0 BRA `(.L_x_48) ;  /* 0x0000010000d88947 */ /* 0x002fea0003800000 */
.L_x_204:
        /* <DEDUP_REMOVED lines=9> */
.L_x_206:
        /* <DEDUP_REMOVED lines=9> */
.L_x_208:
        /* <DEDUP_REMOVED lines=9> */
.L_x_210:
        /* <DEDUP_REMOVED lines=9> */
.L_x_212:
[----:B------:R-:W-:-:S04]  /*30c0*/  UIADD3 UR4, UPT, UPT, UR4, 0x1, URZ ;  /* 0x0000000104047890 */ /* 0x000fc8000fffe0ff */
[----:B------:R-:W-:-:S04]  /*30d0*/  UISETP.NE.AND UP0, UPT, UR4, 0x7, UPT ;  /* 0x000000070400788c */ /* 0x000fc8000bf05270 */
[----:B------:R-:W-:Y:S02]  /*30e0*/  USEL UR5, URZ, 0x1, UP0 ;  /* 0x00000001ff057887 */ /* 0x000fe40008000000 */
[----:B------:R-:W-:-:S04]  /*30f0*/  USEL UR4, UR4, URZ, UP0 ;  /* 0x000000ff04047287 */ /* 0x000fc80008000000 */
[----:B------:R-:W-:Y:S01]  /*3100*/  ULEA UR4, UR4, UR8, 0x3 ;  /* 0x0000000804047291 */ /* 0x000fe2000f8e18ff */
[----:B-1----:R-:W-:-:S04]  /*3110*/  LOP3.LUT R3, R2, UR5, RZ, 0x3c, !PT ;  /* 0x0000000502037c12 */ /* 0x002fc8000f8e3cff */
[----:B------:R-:W-:Y:S01]  /*3120*/  SHF.L.U32 R3, R3, 0x1f, RZ ;  /* 0x0000001f03037819 */ /* 0x000fe200000006ff */
[----:B------:R-:W-:-:S07]  /*3130*/  IMAD.U32 R0, RZ, RZ, UR4 ;  /* 0x00000004ff007e24 */ /* 0x000fce000f8e00ff */
.L_x_53:
[----:B-1----:R1:W2:Y:S02]  /*3140*/  SYNCS.PHASECHK.TRANS64.TRYWAIT P0, [R0+URZ], R3 ;  /* 0x00000003000075a7 */ /* 0x0022a400080011ff */
[----:B--2---:R-:W-:Y:S05]  /*3150*/  @!P0 NANOSLEEP.SYNCS 0x989680 ;  /* 0x009896800000895d */ /* 0x004fea0003900000 */
[----:B------:R-:W2:Y:S02]  /*3160*/  @!P0 SYNCS.PHASECHK.TRANS64 P0, [R0+URZ], R3 ;  /* 0x00000003000085a7 */ /* 0x000ea400080010ff */
[----:B--2---:R-:W-:Y:S05]  /*3170*/  @P0 EXIT ;  /* 0x000000000000094d */ /* 0x004fea0003800000 */
[----:B------:R-:W-:Y:S05]  /*3180*/  BRA `(.L_x_53) ;  /* 0xfffffffc00ec7947 */ /* 0x000fea000383ffff */
.L_x_22:
[----:B------:R-:W2:Y:S02]  /*3190*/  S2UR UR4, SR_CgaCtaId ;  /* 0x00000000000479c3 */ /* 0x000ea40000008800 */
[----:B--2---:R-:W-:-:S04]  /*31a0*/  UISETP.NE.AND UP0, UPT, UR4, URZ, UPT ;  /* 0x000000ff0400728c */ /* 0x004fc8000bf05270 */
[----:B------:R-:W-:-:S09]  /*31b0*/  UISETP.NE.OR UP0, UPT, UR21, 0x1, UP0 ;  /* 0x000000011500788c */ /* 0x000fd20008705670 */
[----:B------:R-:W-:Y:S05]  /*31c0*/  BRA.U UP0, `(.L_x_54) ;  /* 0x00000005004c7547 */ /* 0x000fea000b800000 */
[----:B------:R-:W2:Y:S01]  /*31d0*/  S2UR UR5, SR_CgaCtaId ;  /* 0x00000000000579c3 */ /* 0x000ea20000008800 */
[----:B------:R-:W-:Y:S01]  /*31e0*/  UMOV UR4, 0x400 ;  /* 0x0000040000047882 */ /* 0x000fe20000000000 */
[----:B------:R-:W-:Y:S01]  /*31f0*/  ISETP.GE.U32.AND P2, PT, R2, 0x8, PT ;  /* 0x000000080200780c */ /* 0x000fe20003f46070 */
[----:B------:R-:W-:Y:S01]  /*3200*/  IMAD.MOV.U32 R12, RZ, RZ, 0x1 ;  /* 0x00000001ff0c7424 */ /* 0x000fe200078e00ff */
[----:B------:R-:W-:Y:S02]  /*3210*/  CS2R R10, SRZ ;  /* 0x00000000000a7805 */ /* 0x000fe4000001ff00 */
[----:B------:R-:W-:Y:S01]  /*3220*/  CS2R R8, SRZ ;  /* 0x0000000000087805 */ /* 0x000fe2000001ff00 */
[----:B--2---:R-:W-:-:S03]  /*3230*/  ULEA UR6, UR5, UR4, 0x18 ;  /* 0x0000000405067291 */ /* 0x004fc6000f8ec0ff */
[----:B------:R-:W-:-:S09]  /*3240*/  UMOV UR5, URZ ;  /* 0x000000ff00057c82 */ /* 0x000fd20008000000 */
.L_x_58:
[----:B------:R-:W-:Y:S02]  /*3250*/  LEA R0, R8, UR6, 0x3 ;  /* 0x0000000608007c11 */ /* 0x000fe4000f8e18ff */
[----:B------:R-:W-:-:S03]  /*3260*/  SHF.L.U32 R5, R9, 0x1f, RZ ;  /* 0x0000001f09057819 */ /* 0x000fc600000006ff */
[----:B------:R-:W-:Y:S01]  /*3270*/  VIADD R4, R0, 0x100 ;  /* 0x0000010000047836 */ /* 0x000fe20000000000 */
[----:B------:R-:W2:Y:S02]  /*3280*/  SYNCS.PHASECHK.TRANS64.TRYWAIT P0, [R0+URZ+0xf0], R5 ;  /* 0x0000f005000075a7 */ /* 0x000ea400080011ff */
[----:B--2---:R-:W-:Y:S05]  /*3290*/  @!P0 BRA `(.L_x_55) ;  /* 0x0000010000488947 */ /* 0x004fea0003800000 */
.L_x_213:
[----:B------:R-:W-:Y:S01]  /*32a0*/  ULEA UR4, UR5, UR6, 0x3 ;  /* 0x0000000605047291 */ /* 0x000fe2000f8e18ff */
[----:B------:R-:W-:Y:S02]  /*32b0*/  PRMT R4, RZ, 0x654, R4 ;  /* 0x00000654ff047816 */ /* 0x000fe40000000004 */
[----:B--2---:R-:W-:Y:S01]  /*32c0*/  SHF.L.U32 R5, R12, 0x1f, RZ ;  /* 0x0000001f0c057819 */ /* 0x004fe200000006ff */
[----:B------:R-:W-:Y:S01]  /*32d0*/  UIADD3 UR7, UPT, UPT, UR4, 0xc0, URZ ;  /* 0x000000c004077890 */ /* 0x000fe2000fffe0ff */
[----:B------:R2:W-:Y:S05]  /*32e0*/  SYNCS.ARRIVE.TRANS64.RED.A1T0 RZ, [R4+URZ], RZ ;  /* 0x000000ff04ff79a7 */ /* 0x0005ea00081004ff */
[----:B------:R-:W-:Y:S01]  /*32f0*/  IMAD.U32 R7, RZ, RZ, UR7 ;  /* 0x00000007ff077e24 */ /* 0x000fe2000f8e00ff */
[----:B------:R-:W3:Y:S04]  /*3300*/  SYNCS.PHASECHK.TRANS64.TRYWAIT P0, [UR4+0xd0], R5 ;  /* 0x0000d005ff0075a7 */ /* 0x000ee80008001104 */
[----:B------:R-:W-:Y:S01]  /*3310*/  PRMT R6, R2, 0x654, R7 ;  /* 0x0000065402067816 */ /* 0x000fe20000000007 */
[----:B--2---:R-:W-:Y:S01]  /*3320*/  @!P2 IMAD.MOV.U32 R4, RZ, RZ, 0x10 ;  /* 0x00000010ff04a424 */ /* 0x004fe200078e00ff */
[----:B---3--:R-:W-:Y:S06]  /*3330*/  @!P0 BRA `(.L_x_56) ;  /* 0x0000010000348947 */ /* 0x008fec0003800000 */
.L_x_215:
[----:B------:R-:W-:Y:S01]  /*3340*/  ULEA UR8, UR5, UR6, 0x4 ;  /* 0x0000000605087291 */ /* 0x000fe2000f8e20ff */
[----:B------:R-:W-:Y:S01]  /*3350*/  SEL R3, R6, R3, !P2 ;  /* 0x0000000306037207 */ /* 0x000fe20005000000 */
[----:B------:R-:W-:Y:S01]  /*3360*/  UIADD3 UR9, UPT, UPT, UR4, 0xc0, URZ ;  /* 0x000000c004097890 */ /* 0x000fe2000fffe0ff */
[----:B--2---:R-:W-:Y:S01]  /*3370*/  LEA R0, R11, UR6, 0x3 ;  /* 0x000000060b007c11 */ /* 0x004fe2000f8e18ff */
[----:B------:R-:W-:Y:S01]  /*3380*/  UIADD3 UR8, UPT, UPT, UR8, 0x120, URZ ;  /* 0x0000012008087890 */ /* 0x000fe2000fffe0ff */
[----:B------:R-:W-:Y:S01]  /*3390*/  SHF.L.U32 R5, R10, 0x1f, RZ ;  /* 0x0000001f0a057819 */ /* 0x000fe200000006ff */
[----:B------:R2:W-:Y:S01]  /*33a0*/  @!P2 SYNCS.ARRIVE.TRANS64.RED RZ, [R3+URZ], R4 ;  /* 0x0000000403ffa9a7 */ /* 0x0005e200080004ff */
[----:B------:R-:W-:Y:S01]  /*33b0*/  UIADD3 UR4, UPT, UPT, UR5, 0x1, URZ ;  /* 0x0000000105047890 */ /* 0x000fe2000fffe0ff */
[----:B------:R-:W-:-:S03]  /*33c0*/  VIADD R8, R8, 0x1 ;  /* 0x0000000108087836 */ /* 0x000fc60000000000 */
[----:B------:R-:W-:Y:S02]  /*33d0*/  UISETP.NE.AND UP0, UPT, UR4, 0x2, UPT ;  /* 0x000000020400788c */ /* 0x000fe4000bf05270 */
[----:B------:R-:W-:Y:S06]  /*33e0*/  UGETNEXTWORKID.BROADCAST [UR8], [UR9] ;  /* 0x00000000080073ca */ /* 0x000fec0008000100 */
[----:B------:R-:W-:Y:S01]  /*33f0*/  USEL UR7, URZ, 0x1, UP0 ;  /* 0x00000001ff077887 */ /* 0x000fe20008000000 */
[----:B------:R-:W-:Y:S01]  /*3400*/  ISETP.NE.AND P0, PT, R8, 0x2, PT ;  /* 0x000000020800780c */ /* 0x000fe20003f05270 */
[----:B------:R-:W-:Y:S01]  /*3410*/  USEL UR5, UR4, URZ, UP0 ;  /* 0x000000ff04057287 */ /* 0x000fe20008000000 */
[----:B------:R-:W3:Y:S03]  /*3420*/  SYNCS.PHASECHK.TRANS64.TRYWAIT P1, [R0+URZ+0xc0], R5 ;  /* 0x0000c005000075a7 */ /* 0x000ee600080211ff */
[----:B------:R-:W-:Y:S01]  /*3430*/  LOP3.LUT R12, R12, UR7, RZ, 0x3c, !PT ;  /* 0x000000070c0c7c12 */ /* 0x000fe2000f8e3cff */
[----:B--23--:R-:W-:Y:S07]  /*3440*/  @!P1 BRA `(.L_x_57) ;  /* 0x0000010000089947 */ /* 0x00cfee0003800000 */
.L_x_216:
[C---:B------:R-:W-:Y:S01]  /*3450*/  LEA R4, R11.reuse, UR6, 0x4 ;  /* 0x000000060b047c11 */ /* 0x040fe2000f8e20ff */
[----:B--2---:R-:W-:Y:S01]  /*3460*/  VIADD R0, R0, 0xd0 ;  /* 0x000000d000007836 */ /* 0x004fe20000000000 */
[----:B------:R-:W-:Y:S01]  /*3470*/  SEL R8, R8, RZ, P0 ;  /* 0x000000ff08087207 */ /* 0x000fe20000000000 */
[----:B------:R-:W-:-:S03]  /*3480*/  VIADD R11, R11, 0x1 ;  /* 0x000000010b0b7836 */ /* 0x000fc60000000000 */
[----:B------:R-:W2:Y:S01]  /*3490*/  LDS.128 R4, [R4+0x120] ;  /* 0x0001200004047984 */ /* 0x000ea20000000c00 */
[----:B------:R-:W-:Y:S02]  /*34a0*/  PRMT R0, RZ, 0x654, R0 ;  /* 0x00000654ff007816 */ /* 0x000fe40000000000 */
[C---:B------:R-:W-:Y:S01]  /*34b0*/  ISETP.NE.AND P1, PT, R11.reuse, 0x2, PT ;  /* 0x000000020b00780c */ /* 0x040fe20003f25270 */
[----:B------:R-:W-:Y:S01]  /*34c0*/  @!PT LDS RZ, [RZ] ;  /* 0x00000000fffff984 */ /* 0x000fe20000000800 */
[----:B------:R-:W-:Y:S01]  /*34d0*/  @!PT LDS RZ, [RZ] ;  /* 0x00000000fffff984 */ /* 0x000fe20000000800 */
[----:B------:R-:W-:Y:S01]  /*34e0*/  @!PT LDS RZ, [RZ] ;  /* 0x00000000fffff984 */ /* 0x000fe20000000800 */
[----:B------:R-:W-:Y:S01]  /*34f0*/  @!PT LDS RZ, [RZ] ;  /* 0x00000000fffff984 */ /* 0x000fe20000000800 */
[----:B------:R3:W-:Y:S06]  /*3500*/  MEMBAR.ALL.CTA ;  /* 0x0000000000007992 */ /* 0x0007ec0000008000 */
[----:B---3--:R-:W3:Y:S01]  /*3510*/  FENCE.VIEW.ASYNC.S ;  /* 0x00000000000073c6 */ /* 0x008ee20000000000 */
[----:B------:R-:W-:Y:S01]  /*3520*/  SEL R11, R11, RZ, P1 ;  /* 0x000000ff0b0b7207 */ /* 0x000fe20000800000 */
[----:B---3--:R3:W-:Y:S01]  /*3530*/  SYNCS.ARRIVE.TRANS64.RED.A1T0 RZ, [R0+URZ], RZ ;  /* 0x000000ff00ff79a7 */ /* 0x0087e200081004ff */
[----:B--2---:R-:W-:-:S02]  /*3540*/  LOP3.LUT P3, RZ, R6, 0x1, RZ, 0xc0, !PT ;  /* 0x0000000106ff7812 */ /* 0x004fc4000786c0ff */
[----:B------:R-:W-:-:S04]  /*3550*/  SEL R5, RZ, 0x1, P1 ;  /* 0x00000001ff057807 */ /* 0x000fc80000800000 */
[----:B------:R-:W-:Y:S02]  /*3560*/  LOP3.LUT R10, R10, R5, RZ, 0x3c, !PT ;  /* 0x000000050a0a7212 */ /* 0x000fe400078e3cff */
[----:B---3--:R-:W-:-:S04]  /*3570*/  SEL R0, RZ, 0x1, P0 ;  /* 0x00000001ff007807 */ /* 0x008fc80000000000 */
[----:B------:R-:W-:Y:S01]  /*3580*/  LOP3.LUT R9, R9, R0, RZ, 0x3c, !PT ;  /* 0x0000000009097212 */ /* 0x000fe200078e3cff */
[----:B------:R-:W-:Y:S06]  /*3590*/  @P3 BRA `(.L_x_58) ;  /* 0xfffffffc002c3947 */ /* 0x000fec000383ffff */
[----:B------:R-:W-:Y:S01]  /*35a0*/  ULEA UR4, UR5, UR6, 0x3 ;  /* 0x0000000605047291 */ /* 0x000fe2000f8e18ff */
[----:B------:R-:W-:-:S08]  /*35b0*/  SHF.L.U32 R3, R12, 0x1f, RZ ;  /* 0x0000001f0c037819 */ /* 0x000fd000000006ff */
[----:B------:R-:W2:Y:S02]  /*35c0*/  SYNCS.PHASECHK.TRANS64 P0, [UR4+0xd0], R3 ;  /* 0x0000d003ff0075a7 */ /* 0x000ea40008001004 */
[----:B--2---:R-:W-:Y:S05]  /*35d0*/  @P0 BRA `(.L_x_59) ;  /* 0x0000000000080947 */ /* 0x004fea0003800000 */
[----:B------:R-:W2:Y:S02]  /*35e0*/  SYNCS.PHASECHK.TRANS64.TRYWAIT P0, [UR4+0xd0], R3 ;  /* 0x0000d003ff0075a7 */ /* 0x000ea40008001104 */
[----:B--2---:R-:W-:Y:S05]  /*35f0*/  @!P0 BRA `(.L_x_60) ;  /* 0x000000fc00b08947 */ /* 0x004fea0003800000 */
.L_x_59:
[----:B------:R-:W-:-:S04]  /*3600*/  UIADD3 UR7, UPT, UPT, UR5, 0x1, URZ ;  /* 0x0000000105077890 */ /* 0x000fc8000fffe0ff */
[----:B------:R-:W-:-:S04]  /*3610*/  UISETP.NE.AND UP0, UPT, UR7, 0x2, UPT ;  /* 0x000000020700788c */ /* 0x000fc8000bf05270 */
[----:B------:R-:W-:Y:S02]  /*3620*/  USEL UR8, URZ, 0x1, UP0 ;  /* 0x00000001ff087887 */ /* 0x000fe40008000000 */
[----:B------:R-:W-:-:S04]  /*3630*/  USEL UR7, UR7, URZ, UP0 ;  /* 0x000000ff07077287 */ /* 0x000fc80008000000 */
[----:B------:R-:W-:Y:S01]  /*3640*/  ULEA UR7, UR7, UR6, 0x3 ;  /* 0x0000000607077291 */ /* 0x000fe2000f8e18ff */
[----:B--2---:R-:W-:-:S04]  /*3650*/  LOP3.LUT R3, R12, UR8, RZ, 0x3c, !PT ;  /* 0x000000080c037c12 */ /* 0x004fc8000f8e3cff */
[----:B------:R-:W-:-:S04]  /*3660*/  SHF.L.U32 R0, R3, 0x1f, RZ ;  /* 0x0000001f03007819 */ /* 0x000fc800000006ff */
[----:B------:R-:W2:Y:S02]  /*3670*/  SYNCS.PHASECHK.TRANS64 P0, [UR7+0xd0], R0 ;  /* 0x0000d000ff0075a7 */ /* 0x000ea40008001007 */
[----:B-12---:R-:W-:Y:S05]  /*3680*/  @P0 EXIT ;  /* 0x000000000000094d */ /* 0x006fea0003800000 */
[----:B------:R-:W-:Y:S02]  /*3690*/  SHF.L.U32 R3, R3, 0x1f, RZ ;  /* 0x0000001f03037819 */ /* 0x000fe400000006ff */
[----:B------:R-:W-:-:S07]  /*36a0*/  MOV R0, UR7 ;  /* 0x0000000700007c02 */ /* 0x000fce0008000f00 */
.L_x_61:
[----:B-1----:R1:W2:Y:S02]  /*36b0*/  SYNCS.PHASECHK.TRANS64.TRYWAIT P0, [R0+URZ+0xd0], R3 ;  /* 0x0000d003000075a7 */ /* 0x0022a400080011ff */
[----:B--2---:R-:W-:Y:S05]  /*36c0*/  @!P0 NANOSLEEP.SYNCS 0x989680 ;  /* 0x009896800000895d */ /* 0x004fea0003900000 */
[----:B------:R-:W2:Y:S02]  /*36d0*/  @!P0 SYNCS.PHASECHK.TRANS64 P0, [R0+URZ+0xd0], R3 ;  /* 0x0000d003000085a7 */ /* 0x000ea400080010ff */
[----:B--2---:R-:W-:Y:S05]  /*36e0*/  @P0 EXIT ;  /* 0x000000000000094d */ /* 0x004fea0003800000 */
[----:B------:R-:W-:Y:S05]  /*36f0*/  BRA `(.L_x_61) ;  /* 0xfffffffc00ec7947 */ /* 0x000fea000383ffff */
.L_x_54:
[----:B------:R-:W-:Y:S05]  /*3700*/  BRA.U UP5, `(.L_x_62) ;  /* 0x0000001505507547 */ /* 0x000fea000b800000 */
[----:B------:R-:W2:Y:S01]  /*3710*/  S2UR UR7, SR_CgaCtaId ;  /* 0x00000000000779c3 */ /* 0x000ea20000008800 */
[----:B------:R-:W-:Y:S01]  /*3720*/  UMOV UR4, 0x40 ;  /* 0x0000004000047882 */ /* 0x000fe20000000000 */
[----:B------:R-:W-:Y:S01]  /*3730*/  NOP ;  /* 0x0000000000007918 */ /* 0x000fe20000000000 */
[----:B------:R-:W-:Y:S01]  /*3740*/  UMOV UR6, 0x400 ;  /* 0x0000040000067882 */ /* 0x000fe20000000000 */
[----:B--2---:R-:W-:Y:S02]  /*3750*/  ULEA UR5, UR7, UR4, 0x18 ;  /* 0x0000000407057291 */ /* 0x004fe4000f8ec0ff */
[----:B------:R-:W-:-:S07]  /*3760*/  ULEA UR6, UR7, UR6, 0x18 ;  /* 0x0000000607067291 */ /* 0x000fce000f8ec0ff */
[----:B------:R-:W2:Y:S02]  /*3770*/  LDS.U8 R2, [UR5+0x1c] ;  /* 0x00001c05ff027984 */ /* 0x000ea40008000000 */
[----:B--2---:R-:W-:-:S13]  /*3780*/  ISETP.NE.AND P0, PT, R2, RZ, PT ;  /* 0x000000ff0200720c */ /* 0x004fda0003f05270 */
[----:B------:R-:W-:Y:S05]  /*3790*/  @P0 BRA `(.L_x_63) ;  /* 0x0000000000580947 */ /* 0x000fea0003800000 */
[----:B------:R-:W-:-:S13]  /*37a0*/  ELECT P0, URZ, PT ;  /* 0x0000000000ff782f */ /* 0x000fda0003800000 */
[----:B------:R-:W-:Y:S05]  /*37b0*/  @!P0 BRA `(.L_x_64) ;  /* 0x0000000000608947 */ /* 0x000fea0003800000 */
[----:B------:R-:W-:Y:S01]  /*37c0*/  UMOV UR4, 0x10 ;  /* 0x0000001000047882 */ /* 0x000fe20000000000 */
[----:B------:R-:W-:Y:S01]  /*37d0*/  HFMA2 R2, -RZ, RZ, 0, 5.9604644775390625e-08 ;  /* 0x00000001ff027431 */ /* 0x000fe200000001ff */
[----:B------:R-:W-:-:S03]  /*37e0*/  MOV R3, 0xffff ;  /* 0x0000ffff00037802 */ /* 0x000fc60000000f00 */
[----:B------:R-:W-:Y:S04]  /*37f0*/  DEPBAR.LE SB2, 0x36 ;  /* 0x0000ad800000791a */ /* 0x000fe80000000000 */
[----:B------:R-:W2:Y:S02]  /*3800*/  UTCATOMSWS.FIND_AND_SET.ALIGN UP0, UR4, UR4 ;  /* 0x00000004000475e3 */ /* 0x000ea40008000800 */
[----:B--2---:R-:W-:Y:S01]  /*3810*/  MOV R4, UR4 ;  /* 0x0000000400047c02 */ /* 0x004fe20008000f00 */
[----:B------:R-:W-:Y:S06]  /*3820*/  BRA.U UP0, `(.L_x_65) ;  /* 0x0000000100187547 */ /* 0x000fec000b800000 */
.L_x_66:
[----:B------:R-:W-:Y:S05]  /*3830*/  NANOSLEEP 0x64 ;  /* 0x000000640000795d */ /* 0x000fea0003800000 */
[----:B------:R-:W-:-:S05]  /*3840*/  UMOV UR4, 0x10 ;  /* 0x0000001000047882 */ /* 0x000fca0000000000 */
[----:B------:R-:W-:Y:S04]  /*3850*/  DEPBAR.LE SB2, 0x36 ;  /* 0x0000ad800000791a */ /* 0x000fe80000000000 */
[----:B------:R-:W2:Y:S02]  /*3860*/  UTCATOMSWS.FIND_AND_SET.ALIGN UP0, UR4, UR4 ;  /* 0x00000004000475e3 */ /* 0x000ea40008000800 */
[----:B--2---:R-:W-:Y:S01]  /*3870*/  MOV R4, UR4 ;  /* 0x0000000400047c02 */ /* 0x004fe20008000f00 */
[----:B------:R-:W-:Y:S05]  /*3880*/  BRA.U !UP0, `(.L_x_66) ;  /* 0xfffffffd08e87547 */ /* 0x000fea000b83ffff */
.L_x_65:
[-C--:B------:R-:W-:Y:S02]  /*3890*/  SHF.L.U32 R3, R3, R4.reuse, RZ ;  /* 0x0000000403037219 */ /* 0x080fe400000006ff */
[----:B------:R-:W-:Y:S01]  /*38a0*/  SHF.L.U32 R2, R2, R4, RZ ;  /* 0x0000000402027219 */ /* 0x000fe200000006ff */
[----:B------:R-:W-:Y:S02]  /*38b0*/  IMAD.SHL.U32 R4, R4, 0x20, RZ ;  /* 0x0000002004047824 */ /* 0x000fe400078e00ff */
[----:B------:R2:W-:Y:S04]  /*38c0*/  ATOMS.OR RZ, [UR5+0x14], R3 ;  /* 0x00001403ffff798c */ /* 0x0005e8000b000005 */
[----:B------:R2:W-:Y:S04]  /*38d0*/  ATOMS.OR RZ, [UR5+0x18], R2 ;  /* 0x00001802ffff798c */ /* 0x0005e8000b000005 */
[----:B------:R2:W-:Y:S01]  /*38e0*/  STS [UR6+0x140], R4 ;  /* 0x00014004ff007988 */ /* 0x0005e20008000806 */
[----:B------:R-:W-:Y:S05]  /*38f0*/  BRA `(.L_x_64) ;  /* 0x0000000000107947 */ /* 0x000fea0003800000 */
.L_x_63:
[----:B------:R-:W-:-:S05]  /*3900*/  MOV R2, 0xffffffff ;  /* 0xffffffff00027802 */ /* 0x000fca0000000f00 */
[----:B------:R2:W-:Y:S02]  /*3910*/  STS [UR6+0x140], R2 ;  /* 0x00014002ff007988 */ /* 0x0005e40008000806 */
[----:B--2---:R-:W-:Y:S02]  /*3920*/  MOV R2, 0x3940 ;  /* 0x0000394000027802 */ /* 0x004fe40000000f00 */
[----:B-1---5:R-:W-:Y:S05]  /*3930*/  CALL.REL.NOINC `($__internal_1_$__cuda_sm10x_tcgen05_guardrail_trap_phase_invalid_during_alloc) ;  /* 0x00000104006c7944 */ /* 0x022fea0003c00000 */
.L_x_64:
[----:B------:R-:W-:Y:S05]  /*3940*/  WARPSYNC.ALL ;  /* 0x0000000000007948 */ /* 0x000fea0003800000 */
[----:B--2---:R-:W2:Y:S01]  /*3950*/  S2R R3, SR_CgaCtaId ;  /* 0x0000000000037919 */ /* 0x004ea20000008800 */
[----:B------:R-:W-:Y:S01]  /*3960*/  MOV R2, 0x400 ;  /* 0x0000040000027802 */ /* 0x000fe20000000f00 */
[----:B------:R-:W-:Y:S01]  /*3970*/  NOP ;  /* 0x0000000000007918 */ /* 0x000fe20000000000 */
[----:B------:R-:W-:Y:S08]  /*3980*/  BAR.ARV 0x6, 0xa0 ;  /* 0x0182800000007b1d */ /* 0x000ff00000002000 */
[----:B------:R-:W3:Y:S01]  /*3990*/  LDC R5, c[0x0][0x38c] ;  /* 0x0000e300ff057b82 */ /* 0x000ee20000000800 */
[----:B------:R-:W-:Y:S01]  /*39a0*/  IMAD.MOV.U32 R18, RZ, RZ, RZ ;  /* 0x000000ffff127224 */ /* 0x000fe200078e00ff */
[----:B------:R-:W-:Y:S01]  /*39b0*/  CS2R R12, SRZ ;  /* 0x00000000000c7805 */ /* 0x000fe2000001ff00 */
[----:B------:R-:W-:Y:S01]  /*39c0*/  IMAD.MOV.U32 R14, RZ, RZ, RZ ;  /* 0x000000ffff0e7224 */ /* 0x000fe200078e00ff */
[----:B------:R-:W-:Y:S01]  /*39d0*/  UMOV UR10, 0x1 ;  /* 0x00000001000a7882 */ /* 0x000fe20000000000 */
[----:B------:R-:W-:Y:S01]  /*39e0*/  UMOV UR34, URZ ;  /* 0x000000ff00227c82 */ /* 0x000fe20008000000 */
[----:B------:R-:W-:Y:S01]  /*39f0*/  UMOV UR32, URZ ;  /* 0x000000ff00207c82 */ /* 0x000fe20008000000 */
[----:B------:R-:W-:Y:S01]  /*3a00*/  UMOV UR26, URZ ;  /* 0x000000ff001a7c82 */ /* 0x000fe20008000000 */
[----:B------:R-:W-:Y:S01]  /*3a10*/  UMOV UR24, URZ ;  /* 0x000000ff00187c82 */ /* 0x000fe20008000000 */
[----:B--2---:R-:W-:-:S05]  /*3a20*/  LEA R3, R3, R2, 0x18 ;  /* 0x0000000203037211 */ /* 0x004fca00078ec0ff */
[----:B------:R-:W2:Y:S01]  /*3a30*/  LDS R2, [R3+0x140] ;  /* 0x0001400003027984 */ /* 0x000ea20000000800 */
[----:B---3--:R-:W-:Y:S02]  /*3a40*/  VIADD R5, R5, 0x7f ;  /* 0x0000007f05057836 */ /* 0x008fe40000000000 */
[C---:B------:R-:W-:Y:S02]  /*3a50*/  VIADD R8, R3.reuse, 0x8400 ;  /* 0x0000840003087836 */ /* 0x040fe40000000000 */
[C---:B------:R-:W-:Y:S02]  /*3a60*/  VIADD R9, R3.reuse, 0x16400 ;  /* 0x0001640003097836 */ /* 0x040fe40000000000 */
[C---:B------:R-:W-:Y:S01]  /*3a70*/  VIADD R10, R3.reuse, 0x32400 ;  /* 0x00032400030a7836 */ /* 0x040fe20000000000 */
[----:B------:R-:W-:Y:S01]  /*3a80*/  SHF.R.U32.HI R8, RZ, 0x4, R8 ;  /* 0x00000004ff087819 */ /* 0x000fe20000011608 */
[----:B------:R-:W-:Y:S01]  /*3a90*/  VIADD R11, R3, 0x33200 ;  /* 0x00033200030b7836 */ /* 0x000fe20000000000 */
[----:B------:R-:W-:-:S02]  /*3aa0*/  SHF.R.U32.HI R9, RZ, 0x4, R9 ;  /* 0x00000004ff097819 */ /* 0x000fc40000011609 */
[----:B------:R-:W-:Y:S02]  /*3ab0*/  SHF.R.U32.HI R10, RZ, 0x4, R10 ;  /* 0x00000004ff0a7819 */ /* 0x000fe4000001160a */
[----:B------:R-:W-:Y:S02]  /*3ac0*/  SHF.R.U32.HI R11, RZ, 0x4, R11 ;  /* 0x00000004ff0b7819 */ /* 0x000fe4000001160b */
[----:B------:R-:W-:Y:S02]  /*3ad0*/  LOP3.LUT R8, R8, 0x3fff, RZ, 0xc0, !PT ;  /* 0x00003fff08087812 */ /* 0x000fe400078ec0ff */
[----:B------:R-:W-:Y:S02]  /*3ae0*/  LOP3.LUT R9, R9, 0x3fff, RZ, 0xc0, !PT ;  /* 0x00003fff09097812 */ /* 0x000fe400078ec0ff */
[----:B------:R-:W-:Y:S02]  /*3af0*/  LOP3.LUT R10, R10, 0x3fff, RZ, 0xc0, !PT ;  /* 0x00003fff0a0a7812 */ /* 0x000fe400078ec0ff */
[----:B------:R-:W-:-:S02]  /*3b00*/  LOP3.LUT R11, R11, 0x3fff, RZ, 0xc0, !PT ;  /* 0x00003fff0b0b7812 */ /* 0x000fc400078ec0ff */
[----:B------:R-:W-:Y:S02]  /*3b10*/  LOP3.LUT R8, R8, 0x10000, RZ, 0xfc, !PT ;  /* 0x0001000008087812 */ /* 0x000fe400078efcff */
[----:B------:R-:W-:Y:S02]  /*3b20*/  LOP3.LUT R9, R9, 0x10000, RZ, 0xfc, !PT ;  /* 0x0001000009097812 */ /* 0x000fe400078efcff */
[----:B------:R-:W-:Y:S02]  /*3b30*/  LOP3.LUT R10, R10, 0x10000, RZ, 0xfc, !PT ;  /* 0x000100000a0a7812 */ /* 0x000fe400078efcff */
[----:B------:R-:W-:Y:S02]  /*3b40*/  LOP3.LUT R11, R11, 0x10000, RZ, 0xfc, !PT ;  /* 0x000100000b0b7812 */ /* 0x000fe400078efcff */
[----:B--2---:R-:W-:Y:S02]  /*3b50*/  R2UR UR18, R2 ;  /* 0x00000000021272ca */ /* 0x004fe400000e0000 */
[----:B------:R-:W-:-:S04]  /*3b60*/  SHF.R.S32.HI R2, RZ, 0x1f, R5 ;  /* 0x0000001fff027819 */ /* 0x000fc80000011405 */
[----:B------:R-:W-:-:S04]  /*3b70*/  LEA.HI R2, R2, R5, RZ, 0x7 ;  /* 0x0000000502027211 */ /* 0x000fc800078f38ff */
[----:B------:R-:W-:-:S03]  /*3b80*/  SHF.R.S32.HI R2, RZ, 0x7, R2 ;  /* 0x00000007ff027819 */ /* 0x000fc60000011402 */
[----:B------:R-:W-:Y:S02]  /*3b90*/  UIADD3 UR30, UPT, UPT, UR18, 0x1c0, URZ ;  /* 0x000001c0121e7890 */ /* 0x000fe4000fffe0ff */
[----:B------:R-:W-:Y:S01]  /*3ba0*/  UIADD3 UR31, UPT, UPT, UR18, 0x1c4, URZ ;  /* 0x000001c4121f7890 */ /* 0x000fe2000fffe0ff */
[----:B------:R-:W-:Y:S01]  /*3bb0*/  VIADD R15, R2, 0xffffffff ;  /* 0xffffffff020f7836 */ /* 0x000fe20000000000 */
[----:B------:R-:W-:Y:S02]  /*3bc0*/  UIADD3 UR28, UPT, UPT, UR18, -0x7ffffe40, URZ ;  /* 0x800001c0121c7890 */ /* 0x000fe4000fffe0ff */
[----:B------:R-:W-:Y:S02]  /*3bd0*/  UIADD3 UR29, UPT, UPT, UR18, -0x7ffffe3c, URZ ;  /* 0x800001c4121d7890 */ /* 0x000fe4000fffe0ff */
[----:B------:R-:W-:Y:S02]  /*3be0*/  USHF.R.U32.HI UR6, URZ, 0x11, UR30 ;  /* 0x00000011ff067899 */ /* 0x000fe4000801161e */
[----:B------:R-:W-:-:S02]  /*3bf0*/  USHF.R.U32.HI UR5, URZ, 0x1a, UR31 ;  /* 0x0000001aff057899 */ /* 0x000fc4000801161f */
[----:B------:R-:W-:Y:S02]  /*3c00*/  USHF.R.U32.HI UR4, URZ, 0x11, UR28 ;  /* 0x00000011ff047899 */ /* 0x000fe4000801161c */
[----:B------:R-:W-:Y:S02]  /*3c10*/  USHF.R.U32.HI UR7, URZ, 0x1a, UR29 ;  /* 0x0000001aff077899 */ /* 0x000fe4000801161d */
[----:B------:R-:W-:Y:S02]  /*3c20*/  ULOP3.LUT UR8, UR6, 0x6000, URZ, 0xc0, !UPT ;  /* 0x0000600006087892 */ /* 0x000fe4000f8ec0ff */
[----:B------:R-:W-:Y:S02]  /*3c30*/  ULOP3.LUT UR6, UR5, 0x30, URZ, 0xc0, !UPT ;  /* 0x0000003005067892 */ /* 0x000fe4000f8ec0ff */
[----:B------:R-:W-:Y:S02]  /*3c40*/  ULOP3.LUT UR5, UR4, 0x6000, URZ, 0xc0, !UPT ;  /* 0x0000600004057892 */ /* 0x000fe4000f8ec0ff */
[----:B------:R-:W-:-:S02]  /*3c50*/  ULOP3.LUT UR4, UR7, 0x30, URZ, 0xc0, !UPT ;  /* 0x0000003007047892 */ /* 0x000fc4000f8ec0ff */
[----:B------:R-:W-:Y:S02]  /*3c60*/  ULOP3.LUT UR8, UR8, 0x8c0, URZ, 0xfc, !UPT ;  /* 0x000008c008087892 */ /* 0x000fe4000f8efcff */
[----:B------:R-:W-:Y:S02]  /*3c70*/  ULOP3.LUT UR6, UR6, 0x480, URZ, 0xfc, !UPT ;  /* 0x0000048006067892 */ /* 0x000fe4000f8efcff */
[----:B------:R-:W-:Y:S02]  /*3c80*/  ULOP3.LUT UR5, UR5, 0x8c0, URZ, 0xfc, !UPT ;  /* 0x000008c005057892 */ /* 0x000fe4000f8efcff */
[----:B------:R-:W-:Y:S02]  /*3c90*/  ULOP3.LUT UR4, UR4, 0x480, URZ, 0xfc, !UPT ;  /* 0x0000048004047892 */ /* 0x000fe4000f8efcff */
[----:B------:R-:W-:Y:S02]  /*3ca0*/  UPRMT UR35, UR6, 0x5410, UR8 ;  /* 0x0000541006237896 */ /* 0x000fe40008000008 */
[----:B------:R-:W-:-:S05]  /*3cb0*/  UPRMT UR33, UR4, 0x5410, UR5 ;  /* 0x0000541004217896 */ /* 0x000fca0008000005 */
[----:B------:R-:W-:Y:S02]  /*3cc0*/  UMOV UR27, UR35 ;  /* 0x00000023001b7c82 */ /* 0x000fe40008000000 */
[----:B------:R-:W-:-:S05]  /*3cd0*/  UMOV UR25, UR33 ;  /* 0x0000002100197c82 */ /* 0x000fca0008000000 */
.L_x_76:
[C---:B------:R-:W-:Y:S01]  /*3ce0*/  IMAD R16, R18.reuse, 0x8, R3 ;  /* 0x0000000812107824 */ /* 0x040fe200078e0203 */
[----:B------:R-:W-:Y:S02]  /*3cf0*/  SHF.L.U32 R5, R13, 0x1f, RZ ;  /* 0x0000001f0d057819 */ /* 0x000fe400000006ff */
[----:B------:R-:W-:Y:S02]  /*3d00*/  LEA R4, R18, R3, 0x4 ;  /* 0x0000000312047211 */ /* 0x000fe400078e20ff */
[----:B--2---:R-:W2:Y:S02]  /*3d10*/  SYNCS.PHASECHK.TRANS64.TRYWAIT P0, [R16+URZ+0xc0], R5 ;  /* 0x0000c005100075a7 */ /* 0x004ea400080011ff */
[----:B--2---:R-:W-:Y:S05]  /*3d20*/  @!P0 BRA `(.L_x_67) ;  /* 0x000000f400fc8947 */ /* 0x004fea0003800000 */
.L_x_218:
[----:B--2---:R-:W2:Y:S01]  /*3d30*/  LDS.128 R4, [R4+0x120] ;  /* 0x0001200004047984 */ /* 0x004ea20000000c00 */
[----:B------:R-:W3:Y:S01]  /*3d40*/  LDC R17, c[0x0][0x38c] ;  /* 0x0000e300ff117b82 */ /* 0x000ee20000000800 */
[----:B------:R-:W-:Y:S01]  /*3d50*/  VIADD R16, R16, 0xd0 ;  /* 0x000000d010107836 */ /* 0x000fe20000000000 */
[----:B------:R-:W-:Y:S01]  /*3d60*/  ULOP3.LUT UR23, UR10, 0x1, URZ, 0x3c, !UPT ;  /* 0x000000010a177892 */ /* 0x000fe2000f8e3cff */
[----:B------:R-:W-:Y:S01]  /*3d70*/  @!PT LDS RZ, [RZ] ;  /* 0x00000000fffff984 */ /* 0x000fe20000000800 */
[----:B------:R-:W-:Y:S01]  /*3d80*/  @!PT LDS RZ, [RZ] ;  /* 0x00000000fffff984 */ /* 0x000fe20000000800 */
[----:B------:R-:W-:Y:S01]  /*3d90*/  @!PT LDS RZ, [RZ] ;  /* 0x00000000fffff984 */ /* 0x000fe20000000800 */
[----:B------:R-:W-:Y:S01]  /*3da0*/  @!PT LDS RZ, [RZ] ;  /* 0x00000000fffff984 */ /* 0x000fe20000000800 */
[----:B------:R4:W-:Y:S06]  /*3db0*/  MEMBAR.ALL.CTA ;  /* 0x0000000000007992 */ /* 0x0009ec0000008000 */
[----:B----4-:R-:W4:Y:S01]  /*3dc0*/  FENCE.VIEW.ASYNC.S ;  /* 0x00000000000073c6 */ /* 0x010f220000000000 */
[----:B------:R-:W-:Y:S01]  /*3dd0*/  UMOV UR21, URZ ;  /* 0x000000ff00157c82 */ /* 0x000fe20008000000 */
[----:B------:R-:W-:Y:S01]  /*3de0*/  PRMT R16, RZ, 0x654, R16 ;  /* 0x00000654ff107816 */ /* 0x000fe20000000010 */
[----:B------:R-:W-:Y:S01]  /*3df0*/  UIMAD UR20, UR23, 0xc0, UR18 ;  /* 0x000000c0171478a4 */ /* 0x000fe2000f8e0212 */
[----:B---3--:R-:W-:-:S02]  /*3e00*/  ISETP.GE.AND P1, PT, R17, 0x1, PT ;  /* 0x000000011100780c */ /* 0x008fc40003f26270 */
[----:B----4-:R3:W-:Y:S01]  /*3e10*/  SYNCS.ARRIVE.TRANS64.RED.A1T0 RZ, [R16+URZ], RZ ;  /* 0x000000ff10ff79a7 */ /* 0x0107e200081004ff */
[----:B--2---:R-:W-:Y:S01]  /*3e20*/  LOP3.LUT P0, RZ, R6, 0x1, RZ, 0xc0, !PT ;  /* 0x0000000106ff7812 */ /* 0x004fe2000780c0ff */
[----:B------:R-:W-:Y:S02]  /*3e30*/  HFMA2 R4, -RZ, RZ, 0, 5.9604644775390625e-08 ;  /* 0x00000001ff047431 */ /* 0x000fe400000001ff */
[----:B------:R-:W-:Y:S02]  /*3e40*/  IMAD.MOV.U32 R5, RZ, RZ, R2 ;  /* 0x000000ffff057224 */ /* 0x000fe400078e0002 */
[----:B---3--:R-:W-:-:S05]  /*3e50*/  VIADD R16, R18, 0x1 ;  /* 0x0000000112107836 */ /* 0x008fca0000000000 */
[----:B------:R-:W-:Y:S05]  /*3e60*/  @!P1 BRA `(.L_x_68) ;  /* 0x0000000400449947 */ /* 0x000fea0003800000 */
[----:B------:R-:W-:Y:S02]  /*3e70*/  LEA R4, R14, R3, 0x3 ;  /* 0x000000030e047211 */ /* 0x000fe400078e18ff */
[----:B------:R-:W-:-:S04]  /*3e80*/  SHF.L.U32 R5, R12, 0x1f, RZ ;  /* 0x0000001f0c057819 */ /* 0x000fc800000006ff */
[----:B------:R-:W2:Y:S02]  /*3e90*/  SYNCS.PHASECHK.TRANS64.TRYWAIT P1, [R4+URZ], R5 ;  /* 0x00000005040075a7 */ /* 0x000ea400080211ff */
[----:B--2---:R-:W-:Y:S05]  /*3ea0*/  @P1 BRA `(.L_x_69) ;  /* 0x0000000000081947 */ /* 0x004fea0003800000 */
[----:B------:R-:W2:Y:S02]  /*3eb0*/  SYNCS.PHASECHK.TRANS64.TRYWAIT P1, [R4+URZ], R5 ;  /* 0x00000005040075a7 */ /* 0x000ea400080211ff */
[----:B--2---:R-:W-:Y:S05]  /*3ec0*/  @!P1 BRA `(.L_x_70) ;  /* 0x000000f400a89947 */ /* 0x004fea0003800000 */
.L_x_69:
[----:B------:R-:W-:Y:S02]  /*3ed0*/  ELECT P3, URZ, PT ;  /* 0x0000000000ff782f */ /* 0x000fe40003860000 */
[----:B------:R-:W-:-:S11]  /*3ee0*/  ISETP.GE.U32.AND P1, PT, R17, 0x81, PT ;  /* 0x000000811100780c */ /* 0x000fd60003f26070 */
[C---:B--2---:R-:W-:Y:S02]  /*3ef0*/  @P3 IMAD R5, R14.reuse, 0x20, R10 ;  /* 0x000000200e053824 */ /* 0x044fe400078e020a */
[----:B------:R-:W-:Y:S02]  /*3f00*/  @P3 IMAD R6, R14, 0x40, R11 ;  /* 0x000000400e063824 */ /* 0x000fe400078e020b */
[----:B------:R-:W-:Y:S01]  /*3f10*/  @P3 IMAD.MOV.U32 R7, RZ, RZ, 0x4008 ;  /* 0x00004008ff073424 */ /* 0x000fe200078e00ff */
[----:B------:R-:W-:Y:S01]  /*3f20*/  @P3 R2UR UR6, R5 ;  /* 0x00000000050632ca */ /* 0x000fe200000e0000 */
[C---:B------:R-:W-:Y:S01]  /*3f30*/  @P3 VIADD R5, R6.reuse, 0x20 ;  /* 0x0000002006053836 */ /* 0x040fe20000000000 */
[----:B------:R-:W-:Y:S01]  /*3f40*/  @P3 R2UR UR4, R6 ;  /* 0x00000000060432ca */ /* 0x000fe200000e0000 */
[----:B------:R-:W-:Y:S01]  /*3f50*/  @P3 IMAD.MOV.U32 R19, RZ, RZ, 0x4008 ;  /* 0x00004008ff133424 */ /* 0x000fe200078e00ff */
[----:B------:R-:W-:Y:S01]  /*3f60*/  @P3 R2UR UR9, R7 ;  /* 0x00000000070932ca */ /* 0x000fe200000e0000 */
[----:B------:R-:W-:Y:S01]  /*3f70*/  @P3 IMAD.MOV.U32 R21, RZ, RZ, 0x4008 ;  /* 0x00004008ff153424 */ /* 0x000fe200078e00ff */
[----:B------:R-:W-:Y:S01]  /*3f80*/  @P3 R2UR UR5, R5 ;  /* 0x00000000050532ca */ /* 0x000fe200000e0000 */
[----:B------:R-:W-:-:S03]  /*3f90*/  VIADD R5, R14, 0x1 ;  /* 0x000000010e057836 */ /* 0x000fc60000000000 */
[----:B------:R-:W-:Y:S02]  /*3fa0*/  @P3 R2UR UR7, R21 ;  /* 0x00000000150732ca */ /* 0x000fe400000e0000 */
[----:B------:R-:W-:Y:S01]  /*3fb0*/  ISETP.NE.AND P2, PT, R5, 0x7, PT ;  /* 0x000000070500780c */ /* 0x000fe20003f45270 */
[----:B------:R-:W-:Y:S02]  /*3fc0*/  IMAD.U32 R6, RZ, RZ, UR6 ;  /* 0x00000006ff067e24 */ /* 0x000fe4000f8e00ff */
[----:B------:R-:W-:Y:S01]  /*3fd0*/  IMAD.U32 R18, RZ, RZ, UR4 ;  /* 0x00000004ff127e24 */ /* 0x000fe2000f8e00ff */
[----:B------:R-:W-:Y:S02]  /*3fe0*/  SEL R7, RZ, 0x1, P2 ;  /* 0x00000001ff077807 */ /* 0x000fe40001000000 */
[----:B------:R-:W-:Y:S01]  /*3ff0*/  @P3 R2UR UR8, R6 ;  /* 0x00000000060832ca */ /* 0x000fe200000e0000 */
[----:B------:R-:W-:Y:S01]  /*4000*/  IMAD.U32 R20, RZ, RZ, UR5 ;  /* 0x00000005ff147e24 */ /* 0x000fe2000f8e00ff */
[----:B------:R-:W-:-:S02]  /*4010*/  @P3 R2UR UR4, R18 ;  /* 0x00000000120432ca */ /* 0x000fc400000e0000 */
[----:B------:R-:W-:Y:S02]  /*4020*/  @P3 R2UR UR5, R19 ;  /* 0x00000000130532ca */ /* 0x000fe400000e0000 */
[----:B------:R-:W-:Y:S02]  /*4030*/  @P3 R2UR UR6, R20 ;  /* 0x00000000140632ca */ /* 0x000fe400000e0000 */
[----:B------:R-:W-:Y:S01]  /*4040*/  SEL R6, R5, RZ, P2 ;  /* 0x000000ff05067207 */ /* 0x000fe20001000000 */
[----:B------:R-:W-:Y:S01]  /*4050*/  IMAD.U32 R5, RZ, RZ, UR10 ;  /* 0x0000000aff057e24 */ /* 0x000fe2000f8e00ff */
[----:B------:R-:W-:-:S03]  /*4060*/  LOP3.LUT R12, R12, R7, RZ, 0x3c, !PT ;  /* 0x000000070c0c7212 */ /* 0x000fc600078e3cff */
[----:B------:R-:W-:Y:S01]  /*4070*/  @P1 IMAD R18, R6, 0x8, R3 ;  /* 0x0000000806121824 */ /* 0x000fe200078e0203 */
[----:B------:R-:W-:Y:S02]  /*4080*/  @P1 SHF.L.U32 R7, R12, 0x1f, RZ ;  /* 0x0000001f0c071819 */ /* 0x000fe400000006ff */
[----:B------:R-:W-:Y:S01]  /*4090*/  SHF.L.U32 R20, R5, 0x1f, RZ ;  /* 0x0000001f05147819 */ /* 0x000fe200000006ff */
[C---:B------:R-:W-:Y:S01]  /*40a0*/  IMAD R5, R14.reuse, 0x400, R9 ;  /* 0x000004000e057824 */ /* 0x040fe200078e0209 */
[----:B------:R2:W3:Y:S01]  /*40b0*/  @P1 SYNCS.PHASECHK.TRANS64.TRYWAIT P5, [R18+URZ], R7 ;  /* 0x00000007120015a7 */ /* 0x0004e200080a11ff */
[----:B------:R2:W-:Y:S01]  /*40c0*/  UTCCP.T.S.4x32dp128bit tmem[UR18+0x1c0], gdesc[UR8] ;  /* 0x0001c008120079e7 */ /* 0x0005e20009100000 */
[----:B------:R2:W-:Y:S01]  /*40d0*/  UTCCP.T.S.4x32dp128bit tmem[UR18+0x1c4], gdesc[UR4] ;  /* 0x0001c404120079e7 */ /* 0x0005e20009100000 */
[----:B------:R2:W-:Y:S01]  /*40e0*/  UTCCP.T.S.4x32dp128bit tmem[UR18+0x1c8], gdesc[UR6] ;  /* 0x0001c806120079e7 */ /* 0x0005e20009100000 */
[----:B------:R-:W-:Y:S01]  /*40f0*/  IMAD R14, R14, 0x200, R8 ;  /* 0x000002000e0e7824 */ /* 0x000fe200078e0208 */
[----:B------:R-:W4:Y:S02]  /*4100*/  SYNCS.PHASECHK.TRANS64.TRYWAIT P2, [R3+URZ+0xe8], R20 ;  /* 0x0000e814030075a7 */ /* 0x000f2400080411ff */
[----:B--234-:R-:W-:Y:S05]  /*4110*/  @!P2 BRA `(.L_x_71) ;  /* 0x000000f40028a947 */ /* 0x01cfea0003800000 */
.L_x_219:
[----:B------:R-:W-:Y:S02]  /*4120*/  ELECT P2, URZ, PT ;  /* 0x0000000000ff782f */ /* 0x000fe40003840000 */
[C---:B------:R-:W-:Y:S02]  /*4130*/  R2UR UR5, R5.reuse ;  /* 0x00000000050572ca */ /* 0x040fe400000e0000 */
[----:B------:R-:W-:Y:S02]  /*4140*/  ELECT P4, URZ, PT ;  /* 0x0000000000ff782f */ /* 0x000fe40003880000 */
[C---:B------:R-:W-:Y:S01]  /*4150*/  R2UR UR4, R14.reuse ;  /* 0x000000000e0472ca */ /* 0x040fe200000e0000 */
[----:B------:R-:W-:Y:S01]  /*4160*/  VIADD R5, R5, 0x2 ;  /* 0x0000000205057836 */ /* 0x000fe20000000000 */
[----:B------:R-:W-:Y:S01]  /*4170*/  ELECT P3, URZ, PT ;  /* 0x0000000000ff782f */ /* 0x000fe20003860000 */
[----:B------:R-:W-:Y:S01]  /*4180*/  VIADD R14, R14, 0x2 ;  /* 0x000000020e0e7836 */ /* 0x000fe20000000000 */
[----:B------:R-:W-:-:S02]  /*4190*/  UMOV UR21, 0x1 ;  /* 0x0000000100157882 */ /* 0x000fc40000000000 */
[----:B------:R-:W-:Y:S02]  /*41a0*/  R2UR UR7, R5 ;  /* 0x00000000050772ca */ /* 0x000fe400000e0000 */
[----:B------:R-:W-:Y:S01]  /*41b0*/  R2UR UR6, R14 ;  /* 0x000000000e0672ca */ /* 0x000fe200000e0000 */
[----:B------:R-:W-:Y:S02]  /*41c0*/  IMAD.MOV.U32 R14, RZ, RZ, R6 ;  /* 0x000000ffff0e7224 */ /* 0x000fe400078e0006 */
[----:B------:R-:W-:Y:S02]  /*41d0*/  @P2 VIADD R4, R4, 0x38 ;  /* 0x0000003804042836 */ /* 0x000fe40000000000 */
[----:B------:R-:W-:Y:S02]  /*41e0*/  IMAD.U32 R18, RZ, RZ, UR5 ;  /* 0x00000005ff127e24 */ /* 0x000fe4000f8e00ff */
[----:B------:R-:W-:Y:S01]  /*41f0*/  @P4 IMAD.MOV.U32 R19, RZ, RZ, -0x7fffbfe0 ;  /* 0x80004020ff134424 */ /* 0x000fe200078e00ff */
[----:B------:R-:W-:Y:S01]  /*4200*/  @P2 R2UR UR13, R4 ;  /* 0x00000000040d22ca */ /* 0x000fe200000e0000 */
[----:B------:R-:W-:Y:S01]  /*4210*/  IMAD.U32 R4, RZ, RZ, UR4 ;  /* 0x00000004ff047e24 */ /* 0x000fe2000f8e00ff */
[----:B------:R-:W-:Y:S01]  /*4220*/  @P4 R2UR UR10, R18 ;  /* 0x00000000120a42ca */ /* 0x000fe200000e0000 */
[----:B------:R-:W-:Y:S01]  /*4230*/  @P4 IMAD.MOV.U32 R5, RZ, RZ, -0x7fffbfe0 ;  /* 0x80004020ff054424 */ /* 0x000fe200078e00ff */
[----:B------:R-:W-:Y:S01]  /*4240*/  @P4 R2UR UR11, R19 ;  /* 0x00000000130b42ca */ /* 0x000fe200000e0000 */
[----:B--2---:R-:W-:Y:S01]  /*4250*/  IMAD.U32 R20, RZ, RZ, UR7 ;  /* 0x00000007ff147e24 */ /* 0x004fe2000f8e00ff */
[----:B------:R-:W-:Y:S01]  /*4260*/  @P4 R2UR UR8, R4 ;  /* 0x00000000040842ca */ /* 0x000fe200000e0000 */
[----:B------:R-:W-:Y:S01]  /*4270*/  IMAD.U32 R18, RZ, RZ, UR6 ;  /* 0x00000006ff127e24 */ /* 0x000fe2000f8e00ff */
[----:B------:R-:W-:Y:S01]  /*4280*/  @P2 LOP3.LUT R4, R0, 0xffff, RZ, 0xc0, !PT ;  /* 0x0000ffff00042812 */ /* 0x000fe200078ec0ff */
[----:B------:R-:W-:Y:S01]  /*4290*/  @P3 IMAD.MOV.U32 R21, RZ, RZ, -0x7fffbfe0 ;  /* 0x80004020ff153424 */ /* 0x000fe200078e00ff */
[----:B------:R-:W-:Y:S01]  /*42a0*/  @P4 R2UR UR9, R5 ;  /* 0x00000000050942ca */ /* 0x000fe200000e0000 */
[----:B------:R-:W-:Y:S01]  /*42b0*/  @P3 IMAD.MOV.U32 R19, RZ, RZ, -0x7fffbfe0 ;  /* 0x80004020ff133424 */ /* 0x000fe200078e00ff */
[----:B------:R-:W-:Y:S01]  /*42c0*/  @P3 R2UR UR6, R20 ;  /* 0x00000000140632ca */ /* 0x000fe200000e0000 */
[----:B------:R-:W-:Y:S01]  /*42d0*/  IMAD.MOV.U32 R5, RZ, RZ, R15 ;  /* 0x000000ffff057224 */ /* 0x000fe200078e000f */
[----:B------:R-:W-:-:S02]  /*42e0*/  @P3 R2UR UR7, R21 ;  /* 0x00000000150732ca */ /* 0x000fc400000e0000 */
[----:B------:R-:W-:Y:S02]  /*42f0*/  @P3 R2UR UR4, R18 ;  /* 0x00000000120432ca */ /* 0x000fe400000e0000 */
[----:B------:R-:W-:Y:S02]  /*4300*/  @P3 R2UR UR5, R19 ;  /* 0x00000000130532ca */ /* 0x000fe400000e0000 */
[----:B------:R-:W-:Y:S01]  /*4310*/  @P2 R2UR UR12, R4 ;  /* 0x00000000040c22ca */ /* 0x000fe200000e0000 */
[----:B------:R-:W-:Y:S01]  /*4320*/  IMAD.MOV.U32 R4, RZ, RZ, 0x1 ;  /* 0x00000001ff047424 */ /* 0x000fe200078e00ff */
[----:B------:R-:W-:Y:S01]  /*4330*/  @P1 SEL R4, RZ, 0x1, !P5 ;  /* 0x00000001ff041807 */ /* 0x000fe20006800000 */
[----:B------:R2:W-:Y:S08]  /*4340*/  UTCOMMA gdesc[UR8], gdesc[UR10], tmem[UR20], tmem[UR34], idesc[UR35], tmem[UR30], !UPT ;  /* 0xc01e220a080075ea */ /* 0x0005f0000f800014 */
[----:B------:R2:W-:Y:S02]  /*4350*/  UTCOMMA gdesc[UR4], gdesc[UR6], tmem[UR20], tmem[UR32], idesc[UR33], tmem[UR28], UPT ;  /* 0xc01c2006040075ea */ /* 0x0005e4000b800014 */
[----:B------:R2:W-:Y:S01]  /*4360*/  UTCBAR.MULTICAST [UR13], URZ, UR12 ;  /* 0x000000ff0d0073e9 */ /* 0x0005e2000800080c */
[----:B------:R-:W-:Y:S01]  /*4370*/  NOP ;  /* 0x0000000000007918 */ /* 0x000fe20000000000 */
.L_x_68:
[----:B------:R-:W-:-:S13]  /*4380*/  ISETP.GE.AND P1, PT, R5, 0x1, PT ;  /* 0x000000010500780c */ /* 0x000fda0003f26270 */
[----:B------:R-:W-:Y:S05]  /*4390*/  @!P1 BRA `(.L_x_72) ;  /* 0x0000000400489947 */ /* 0x000fea0003800000 */
[----:B------:R-:W-:Y:S02]  /*43a0*/  IADD3 R17, PT, PT, R5, -0x1, RZ ;  /* 0xffffffff05117810 */ /* 0x000fe40007ffe0ff */
[----:B------:R-:W-:-:S07]  /*43b0*/  MOV R18, R14 ;  /* 0x0000000e00127202 */ /* 0x000fce0000000f00 */
.L_x_75:
[----:B------:R-:W-:Y:S01]  /*43c0*/  ISETP.NE.AND P3, PT, R4, RZ, PT ;  /* 0x000000ff0400720c */ /* 0x000fe20003f65270 */
[C---:B------:R-:W-:Y:S01]  /*43d0*/  VIADD R14, R18.reuse, 0x1 ;  /* 0x00000001120e7836 */ /* 0x040fe20000000000 */
[----:B------:R-:W-:Y:S01]  /*43e0*/  ISETP.NE.AND P1, PT, R17, RZ, PT ;  /* 0x000000ff1100720c */ /* 0x000fe20003f25270 */
[----:B------:R-:W-:Y:S03]  /*43f0*/  IMAD R7, R18, 0x8, R3 ;  /* 0x0000000812077824 */ /* 0x000fe600078e0203 */
[C---:B------:R-:W-:Y:S04]  /*4400*/  ISETP.NE.AND P2, PT, R14.reuse, 0x7, PT ;  /* 0x000000070e00780c */ /* 0x040fe80003f45270 */
[----:B------:R-:W-:Y:S02]  /*4410*/  SEL R14, R14, RZ, P2 ;  /* 0x000000ff0e0e7207 */ /* 0x000fe40001000000 */
[----:B------:R-:W-:Y:S01]  /*4420*/  SEL R5, RZ, 0x1, P2 ;  /* 0x00000001ff057807 */ /* 0x000fe20001000000 */
[----:B---3--:R-:W-:Y:S06]  /*4430*/  @P3 BRA `(.L_x_73) ;  /* 0x00000000000c3947 */ /* 0x008fec0003800000 */
[----:B------:R-:W-:Y:S04]  /*4440*/  SHF.L.U32 R4, R12, 0x1f, RZ ;  /* 0x0000001f0c047819 */ /* 0x000fe800000006ff */
[----:B------:R-:W3:Y:S02]  /*4450*/  SYNCS.PHASECHK.TRANS64.TRYWAIT P2, [R7+URZ], R4 ;  /* 0x00000004070075a7 */ /* 0x000ee400080411ff */
[----:B---3--:R-:W-:Y:S05]  /*4460*/  @!P2 BRA `(.L_x_74) ;  /* 0x000000f00068a947 */ /* 0x008fea0003800000 */
.L_x_73:
[----:B------:R-:W-:Y:S01]  /*4470*/  LOP3.LUT R12, R12, R5, RZ, 0x3c, !PT ;  /* 0x000000050c0c7212 */ /* 0x000fe200078e3cff */
[----:B------:R-:W-:Y:S01]  /*4480*/  @P1 IMAD R20, R14, 0x8, R3 ;  /* 0x000000080e141824 */ /* 0x000fe200078e0203 */
[----:B------:R-:W-:Y:S01]  /*4490*/  UISETP.NE.U32.AND UP0, UPT, UR21, URZ, UPT ;  /* 0x000000ff1500728c */ /* 0x000fe2000bf05070 */
[----:B------:R-:W-:Y:S01]  /*44a0*/  IMAD R5, R18, 0x400, R9 ;  /* 0x0000040012057824 */ /* 0x000fe200078e0209 */
[----:B------:R-:W-:Y:S02]  /*44b0*/  @P1 SHF.L.U32 R19, R12, 0x1f, RZ ;  /* 0x0000001f0c131819 */ /* 0x000fe400000006ff */
[----:B------:R-:W-:Y:S01]  /*44c0*/  ELECT P5, URZ, PT ;  /* 0x0000000000ff782f */ /* 0x000fe200038a0000 */
[----:B------:R-:W-:Y:S01]  /*44d0*/  IMAD R6, R18, 0x200, R8 ;  /* 0x0000020012067824 */ /* 0x000fe200078e0208 */
[----:B------:R-:W-:Y:S02]  /*44e0*/  ELECT P2, URZ, PT ;  /* 0x0000000000ff782f */ /* 0x000fe40003840000 */
[C---:B--2---:R-:W-:Y:S01]  /*44f0*/  R2UR UR6, R5.reuse ;  /* 0x00000000050672ca */ /* 0x044fe200000e0000 */
[----:B------:R-:W2:Y:S01]  /*4500*/  @P1 SYNCS.PHASECHK.TRANS64.TRYWAIT P6, [R20+URZ], R19 ;  /* 0x00000013140015a7 */ /* 0x000ea200080c11ff */
[----:B---3--:R-:W-:Y:S01]  /*4510*/  VIADD R4, R5, 0x2 ;  /* 0x0000000205047836 */ /* 0x008fe20000000000 */
[C---:B------:R-:W-:Y:S01]  /*4520*/  R2UR UR5, R6.reuse ;  /* 0x00000000060572ca */ /* 0x040fe200000e0000 */
[----:B------:R-:W-:Y:S01]  /*4530*/  VIADD R5, R6, 0x2 ;  /* 0x0000000206057836 */ /* 0x000fe20000000000 */
[----:B------:R-:W-:Y:S02]  /*4540*/  ELECT P4, URZ, PT ;  /* 0x0000000000ff782f */ /* 0x000fe40003880000 */
[----:B------:R-:W-:Y:S02]  /*4550*/  R2UR UR4, R4 ;  /* 0x00000000040472ca */ /* 0x000fe400000e0000 */
[----:B------:R-:W-:Y:S02]  /*4560*/  ELECT P3, URZ, PT ;  /* 0x0000000000ff782f */ /* 0x000fe40003860000 */
[----:B------:R-:W-:Y:S01]  /*4570*/  R2UR UR12, R5 ;  /* 0x00000000050c72ca */ /* 0x000fe200000e0000 */
[C---:B------:R-:W-:Y:S01]  /*4580*/  @P5 IMAD R5, R18.reuse, 0x40, R11 ;  /* 0x0000004012055824 */ /* 0x040fe200078e020b */
[----:B------:R-:W-:Y:S01]  /*4590*/  UMOV UR21, 0x1 ;  /* 0x0000000100157882 */ /* 0x000fe20000000000 */
[----:B------:R-:W-:Y:S02]  /*45a0*/  @P5 IMAD R4, R18, 0x20, R10 ;  /* 0x0000002012045824 */ /* 0x000fe400078e020a */
[----:B------:R-:W-:Y:S01]  /*45b0*/  @P2 VIADD R7, R7, 0x38 ;  /* 0x0000003807072836 */ /* 0x000fe20000000000 */
[C---:B------:R-:W-:Y:S01]  /*45c0*/  @P5 R2UR UR11, R5.reuse ;  /* 0x00000000050b52ca */ /* 0x040fe200000e0000 */
[----:B------:R-:W-:Y:S01]  /*45d0*/  @P5 VIADD R5, R5, 0x20 ;  /* 0x0000002005055836 */ /* 0x000fe20000000000 */
[----:B------:R-:W-:Y:S01]  /*45e0*/  @P5 R2UR UR7, R4 ;  /* 0x00000000040752ca */ /* 0x000fe200000e0000 */
[----:B------:R-:W-:Y:S01]  /*45f0*/  IMAD.U32 R6, RZ, RZ, UR6 ;  /* 0x00000006ff067e24 */ /* 0x000fe2000f8e00ff */
[----:B------:R-:W-:Y:S01]  /*4600*/  @P2 LOP3.LUT R4, R0, 0xffff, RZ, 0xc0, !PT ;  /* 0x0000ffff00042812 */ /* 0x000fe200078ec0ff */
[----:B------:R-:W-:Y:S01]  /*4610*/  IMAD.U32 R22, RZ, RZ, UR5 ;  /* 0x00000005ff167e24 */ /* 0x000fe2000f8e00ff */
[----:B------:R-:W-:Y:S01]  /*4620*/  @P5 R2UR UR10, R5 ;  /* 0x00000000050a52ca */ /* 0x000fe200000e0000 */
[----:B------:R-:W-:Y:S01]  /*4630*/  @P3 IMAD.MOV.U32 R5, RZ, RZ, -0x7fffbfe0 ;  /* 0x80004020ff053424 */ /* 0x000fe200078e00ff */
[----:B------:R-:W-:Y:S01]  /*4640*/  @P2 R2UR UR22, R7 ;  /* 0x00000000071622ca */ /* 0x000fe200000e0000 */
[----:B------:R-:W-:Y:S01]  /*4650*/  @P4 IMAD.MOV.U32 R7, RZ, RZ, -0x7fffbfe0 ;  /* 0x80004020ff074424 */ /* 0x000fe200078e00ff */
[----:B------:R-:W-:Y:S01]  /*4660*/  @P2 R2UR UR19, R4 ;  /* 0x00000000041322ca */ /* 0x000fe200000e0000 */
[----:B------:R-:W-:Y:S01]  /*4670*/  IMAD.U32 R4, RZ, RZ, UR4 ;  /* 0x00000004ff047e24 */ /* 0x000fe2000f8e00ff */
[----:B------:R-:W-:Y:S01]  /*4680*/  @P4 R2UR UR16, R6 ;  /* 0x00000000061042ca */ /* 0x000fe200000e0000 */
[----:B------:R-:W-:Y:S01]  /*4690*/  @P4 IMAD.MOV.U32 R23, RZ, RZ, -0x7fffbfe0 ;  /* 0x80004020ff174424 */ /* 0x000fe200078e00ff */
[----:B------:R-:W-:Y:S01]  /*46a0*/  @P4 R2UR UR17, R7 ;  /* 0x00000000071142ca */ /* 0x000fe200000e0000 */
[----:B------:R-:W-:Y:S01]  /*46b0*/  IMAD.U32 R6, RZ, RZ, UR7 ;  /* 0x00000007ff067e24 */ /* 0x000fe2000f8e00ff */
[----:B------:R-:W-:Y:S01]  /*46c0*/  @P3 R2UR UR6, R4 ;  /* 0x00000000040632ca */ /* 0x000fe200000e0000 */
[----:B------:R-:W-:Y:S01]  /*46d0*/  @P5 IMAD.MOV.U32 R7, RZ, RZ, 0x4008 ;  /* 0x00004008ff075424 */ /* 0x000fe200078e00ff */
        /* <DEDUP_REMOVED lines=11> */
[----:B------:R-:W-:Y:S01]  /*4790*/  @P3 IMAD.MOV.U32 R7, RZ, RZ, -0x7fffbfe0 ;  /* 0x80004020ff073424 */ /* 0x000fe200078e00ff */
[----:B------:R-:W-:Y:S01]  /*47a0*/  @P5 R2UR UR11, R5 ;  /* 0x00000000050b52ca */ /* 0x000fe200000e0000 */
[C---:B------:R-:W-:Y:S01]  /*47b0*/  VIADD R4, R17.reuse, 0x1 ;  /* 0x0000000111047836 */ /* 0x040fe20000000000 */
[----:B------:R-:W-:Y:S01]  /*47c0*/  @P5 R2UR UR12, R22 ;  /* 0x00000000160c52ca */ /* 0x000fe200000e0000 */
[----:B------:R-:W-:Y:S01]  /*47d0*/  VIADD R17, R17, 0xffffffff ;  /* 0xffffffff11117836 */ /* 0x000fe20000000000 */
[----:B------:R-:W-:Y:S01]  /*47e0*/  @P5 R2UR UR13, R23 ;  /* 0x00000000170d52ca */ /* 0x000fe200000e0000 */
[----:B------:R-:W-:Y:S01]  /*47f0*/  IMAD.MOV.U32 R18, RZ, RZ, R14 ;  /* 0x000000ffff127224 */ /* 0x000fe200078e000e */
[----:B------:R-:W-:Y:S02]  /*4800*/  @P3 R2UR UR4, R6 ;  /* 0x00000000060432ca */ /* 0x000fe400000e0000 */
[----:B------:R-:W-:Y:S01]  /*4810*/  @P3 R2UR UR5, R7 ;  /* 0x00000000070532ca */ /* 0x000fe200000e0000 */
[----:B------:R3:W-:Y:S01]  /*4820*/  UTCCP.T.S.4x32dp128bit tmem[UR18+0x1c0], gdesc[UR14] ;  /* 0x0001c00e120079e7 */ /* 0x0007e20009100000 */
[----:B------:R-:W-:Y:S01]  /*4830*/  ISETP.GT.U32.AND P2, PT, R4, 0x1, PT ;  /* 0x000000010400780c */ /* 0x000fe20003f44070 */
[----:B------:R-:W-:Y:S02]  /*4840*/  IMAD.MOV.U32 R4, RZ, RZ, 0x1 ;  /* 0x00000001ff047424 */ /* 0x000fe400078e00ff */
[----:B------:R3:W-:Y:S04]  /*4850*/  UTCCP.T.S.4x32dp128bit tmem[UR18+0x1c4], gdesc[UR10] ;  /* 0x0001c40a120079e7 */ /* 0x0007e80009100000 */
[----:B------:R3:W-:Y:S01]  /*4860*/  UTCCP.T.S.4x32dp128bit tmem[UR18+0x1c8], gdesc[UR12] ;  /* 0x0001c80c120079e7 */ /* 0x0007e20009100000 */
[----:B------:R3:W-:Y:S03]  /*4870*/  UTCOMMA gdesc[UR8], gdesc[UR16], tmem[UR20], tmem[UR26], idesc[UR27], tmem[UR30], UP0 ;  /* 0xc01e1a10080075ea */ /* 0x0007e60008000014 */
[----:B------:R3:W-:Y:S01]  /*4880*/  UTCOMMA gdesc[UR4], gdesc[UR6], tmem[UR20], tmem[UR24], idesc[UR25], tmem[UR28], UPT ;  /* 0xc01c1806040075ea */ /* 0x0007e2000b800014 */
[----:B------:R3:W-:Y:S01]  /*4890*/  UTCBAR.MULTICAST [UR22], URZ, UR19 ;  /* 0x000000ff160073e9 */ /* 0x0007e20008000813 */
[----:B--2---:R-:W-:Y:S01]  /*48a0*/  @P1 SEL R4, RZ, 0x1, !P6 ;  /* 0x00000001ff041807 */ /* 0x004fe20007000000 */
[----:B------:R-:W-:Y:S06]  /*48b0*/  @P2 BRA `(.L_x_75) ;  /* 0xfffffff800c02947 */ /* 0x000fec000383ffff */
.L_x_72:
[----:B------:R-:W-:Y:S01]  /*48c0*/  ELECT P1, URZ, PT ;  /* 0x0000000000ff782f */ /* 0x000fe20003820000 */
[----:B--23--:R-:W-:-:S12]  /*48d0*/  UMOV UR10, UR23 ;  /* 0x00000017000a7c82 */ /* 0x00cfd80008000000 */
[----:B------:R-:W-:-:S05]  /*48e0*/  @P1 VIADD R4, R3, 0xe0 ;  /* 0x000000e003041836 */ /* 0x000fca0000000000 */
[----:B------:R-:W-:Y:S02]  /*48f0*/  @P1 R2UR UR4, R4 ;  /* 0x00000000040412ca */ /* 0x000fe400000e0000 */
[----:B------:R-:W-:-:S04]  /*4900*/  ISETP.NE.AND P1, PT, R16, 0x2, PT ;  /* 0x000000021000780c */ /* 0x000fc80003f25270 */
[----:B------:R-:W-:Y:S02]  /*4910*/  SEL R4, RZ, 0x1, P1 ;  /* 0x00000001ff047807 */ /* 0x000fe40000800000 */
[----:B------:R-:W-:Y:S02]  /*4920*/  SEL R18, R16, RZ, P1 ;  /* 0x000000ff10127207 */ /* 0x000fe40000800000 */
[----:B------:R-:W-:-:S03]  /*4930*/  LOP3.LUT R13, R13, R4, RZ, 0x3c, !PT ;  /* 0x000000040d0d7212 */ /* 0x000fc600078e3cff */
[----:B------:R2:W-:Y:S01]  /*4940*/  UTCBAR [UR4], URZ ;  /* 0x000000ff040073e9 */ /* 0x0005e200080000ff */
[----:B------:R-:W-:Y:S05]  /*4950*/  @P0 BRA `(.L_x_76) ;  /* 0xfffffff000e00947 */ /* 0x000fea000383ffff */
[----:B------:R-:W3:Y:S01]  /*4960*/  S2UR UR6, SR_CgaCtaId ;  /* 0x00000000000679c3 */ /* 0x000ee20000008800 */
[----:B------:R-:W-:Y:S01]  /*4970*/  ELECT P0, URZ, PT ;  /* 0x0000000000ff782f */ /* 0x000fe20003800000 */
[----:B------:R-:W-:Y:S01]  /*4980*/  IMAD.MOV.U32 R0, RZ, RZ, 0x1 ;  /* 0x00000001ff007424 */ /* 0x000fe200078e00ff */
[----:B--2---:R-:W-:Y:S01]  /*4990*/  UMOV UR4, 0x40 ;  /* 0x0000004000047882 */ /* 0x004fe20000000000 */
[----:B------:R-:W-:-:S04]  /*49a0*/  SHF.L.U32 R2, RZ, 0x1f, RZ ;  /* 0x0000001fff027819 */ /* 0x000fc800000006ff */
[----:B------:R-:W-:Y:S01]  /*49b0*/  UVIRTCOUNT.DEALLOC.SMPOOL 0x80 ;  /* 0x000000800000784c */ /* 0x000fe20000000000 */
[----:B---3--:R-:W-:-:S09]  /*49c0*/  ULEA UR6, UR6, UR4, 0x18 ;  /* 0x0000000406067291 */ /* 0x008fd2000f8ec0ff */
[----:B------:R2:W-:Y:S01]  /*49d0*/  @P0 STS.U8 [UR6+0x1c], R0 ;  /* 0x00001c00ff000988 */ /* 0x0005e20008000006 */
[----:B------:R-:W3:Y:S02]  /*49e0*/  SYNCS.PHASECHK.TRANS64.TRYWAIT P0, [R3+URZ+0x110], R2 ;  /* 0x00011002030075a7 */ /* 0x000ee400080011ff */
[----:B--23--:R-:W-:Y:S05]  /*49f0*/  @!P0 BRA `(.L_x_77) ;  /* 0x000000ec00188947 */ /* 0x00cfea0003800000 */
.L_x_220:
[----:B------:R-:W-:Y:S01]  /*4a00*/  NOP ;  /* 0x0000000000007918 */ /* 0x000fe20000000000 */
[----:B------:R-:W3:Y:S01]  /*4a10*/  LDS R0, [UR6+0x14] ;  /* 0x00001406ff007984 */ /* 0x000ee20008000800 */
[----:B------:R-:W-:Y:S01]  /*4a20*/  ULOP3.LUT UR4, UR18, 0xffff, URZ, 0xc0, !UPT ;  /* 0x0000ffff12047892 */ /* 0x000fe2000f8ec0ff */
[----:B------:R-:W-:Y:S01]  /*4a30*/  UMOV UR5, 0xffff ;  /* 0x0000ffff00057882 */ /* 0x000fe20000000000 */
[----:B------:R-:W-:Y:S02]  /*4a40*/  UMOV UR7, 0x1 ;  /* 0x0000000100077882 */ /* 0x000fe40000000000 */
[----:B------:R-:W-:-:S04]  /*4a50*/  USHF.R.U32.HI UR4, URZ, 0x5, UR4 ;  /* 0x00000005ff047899 */ /* 0x000fc80008011604 */
[----:B------:R-:W-:Y:S02]  /*4a60*/  USHF.L.U32 UR5, UR5, UR4, URZ ;  /* 0x0000000405057299 */ /* 0x000fe400080006ff */
[----:B------:R-:W-:-:S04]  /*4a70*/  USHF.L.U32 UR4, UR7, UR4, URZ ;  /* 0x0000000407047299 */ /* 0x000fc800080006ff */
[----:B---3--:R-:W-:-:S04]  /*4a80*/  LOP3.LUT R0, R0, UR5, RZ, 0xc0, !PT ;  /* 0x0000000500007c12 */ /* 0x008fc8000f8ec0ff */
[----:B------:R-:W-:-:S13]  /*4a90*/  ISETP.NE.AND P0, PT, R0, UR5, PT ;  /* 0x0000000500007c0c */ /* 0x000fda000bf05270 */
[----:B------:R-:W-:Y:S05]  /*4aa0*/  @P0 BRA `(.L_x_78) ;  /* 0x0000000000580947 */ /* 0x000fea0003800000 */
[----:B------:R-:W3:Y:S02]  /*4ab0*/  LDS R0, [UR6+0x18] ;  /* 0x00001806ff007984 */ /* 0x000ee40008000800 */
[----:B---3--:R-:W-:-:S04]  /*4ac0*/  LOP3.LUT R0, R0, UR4, RZ, 0xc0, !PT ;  /* 0x0000000400007c12 */ /* 0x008fc8000f8ec0ff */
[----:B------:R-:W-:-:S13]  /*4ad0*/  ISETP.NE.AND P0, PT, R0, UR4, PT ;  /* 0x0000000400007c0c */ /* 0x000fda000bf05270 */
[----:B------:R-:W-:Y:S05]  /*4ae0*/  @P0 BRA `(.L_x_79) ;  /* 0x00000000003c0947 */ /* 0x000fea0003800000 */
[----:B--2---:R-:W2:Y:S01]  /*4af0*/  S2R R2, SR_LANEID ;  /* 0x0000000000027919 */ /* 0x004ea20000000000 */
[----:B------:R-:W-:Y:S01]  /*4b00*/  ULOP3.LUT UR5, URZ, UR5, URZ, 0x33, !UPT ;  /* 0x00000005ff057292 */ /* 0x000fe2000f8e33ff */
[----:B------:R-:W-:Y:S01]  /*4b10*/  LOP3.LUT R4, RZ, UR4, RZ, 0x33, !PT ;  /* 0x00000004ff047c12 */ /* 0x000fe2000f8e33ff */
[----:B------:R-:W-:Y:S02]  /*4b20*/  VOTEU.ANY UR4, UPT, PT ;  /* 0x0000000000047886 */ /* 0x000fe400038e0100 */
[----:B------:R-:W-:Y:S01]  /*4b30*/  UFLO.U32 UR4, UR4 ;  /* 0x00000004000472bd */ /* 0x000fe200080e0000 */
[----:B------:R-:W3:Y:S01]  /*4b40*/  REDUX UR7, R4 ;  /* 0x00000000040773c4 */ /* 0x000ee20000000000 */
[----:B------:R-:W-:-:S06]  /*4b50*/  IMAD.U32 R0, RZ, RZ, UR5 ;  /* 0x00000005ff007e24 */ /* 0x000fcc000f8e00ff */
[----:B------:R4:W-:Y:S01]  /*4b60*/  UTCATOMSWS.AND URZ, UR5 ;  /* 0x0000000500ff79e3 */ /* 0x0009e20008000000 */
[----:B------:R-:W1:Y:S01]  /*4b70*/  REDUX UR8, R0 ;  /* 0x00000000000873c4 */ /* 0x000e620000000000 */
[----:B--2---:R-:W-:Y:S01]  /*4b80*/  ISETP.EQ.U32.AND P0, PT, R2, UR4, PT ;  /* 0x0000000402007c0c */ /* 0x004fe2000bf02070 */
[----:B---3--:R-:W-:Y:S01]  /*4b90*/  IMAD.U32 R2, RZ, RZ, UR7 ;  /* 0x00000007ff027e24 */ /* 0x008fe2000f8e00ff */
[----:B-1----:R-:W-:-:S11]  /*4ba0*/  MOV R3, UR8 ;  /* 0x0000000800037c02 */ /* 0x002fd60008000f00 */
[----:B------:R4:W-:Y:S04]  /*4bb0*/  @P0 ATOMS.AND RZ, [UR6+0x14], R3 ;  /* 0x00001403ffff098c */ /* 0x0009e8000a800006 */
[----:B------:R4:W-:Y:S01]  /*4bc0*/  @P0 ATOMS.AND RZ, [UR6+0x18], R2 ;  /* 0x00001802ffff098c */ /* 0x0009e2000a800006 */
[----:B------:R-:W-:Y:S05]  /*4bd0*/  BRA `(.L_x_80) ;  /* 0x0000000000147947 */ /* 0x000fea0003800000 */
.L_x_79:
[----:B--2---:R-:W-:Y:S02]  /*4be0*/  MOV R2, 0x4c00 ;  /* 0x00004c0000027802 */ /* 0x004fe40000000f00 */
[----:B-1---5:R-:W-:Y:S05]  /*4bf0*/  CALL.REL.NOINC `($__internal_0_$__cuda_sm10x_tcgen05_guardrail_trap_col_being_dealloced_not_returned_by_alloc) ;  /* 0x000000f000b07944 */ /* 0x022fea0003c00000 */
[----:B------:R-:W-:Y:S05]  /*4c00*/  BRA `(.L_x_80) ;  /* 0x0000000000087947 */ /* 0x000fea0003800000 */
.L_x_78:
[----:B--2---:R-:W-:Y:S02]  /*4c10*/  MOV R2, 0x4c30 ;  /* 0x00004c3000027802 */ /* 0x004fe40000000f00 */
[----:B-1---5:R-:W-:Y:S05]  /*4c20*/  CALL.REL.NOINC `($__internal_2_$__cuda_sm10x_tcgen05_guardrail_trap_unallocated_columns_being_dealloced) ;  /* 0x000000f000bc7944 */ /* 0x022fea0003c00000 */
.L_x_80:
[----:B------:R-:W-:Y:S01]  /*4c30*/  NOP ;  /* 0x0000000000007918 */ /* 0x000fe20000000000 */
[----:B----4-:R-:W-:Y:S05]  /*4c40*/  EXIT ;  /* 0x000000000000794d */ /* 0x010fea0003800000 */
.L_x_62:
[----:B------:R-:W-:-:S09]  /*4c50*/  UISETP.NE.OR UP0, UPT, UR21, 0x3, !UP4 ;  /* 0x000000031500788c */ /* 0x000fd2000e705670 */
[----:B------:R-:W-:Y:S05]  /*4c60*/  BRA.U UP0, `(.L_x_81) ;  /* 0x0000001900bc7547 */ /* 0x000fea000b800000 */
[----:B------:R-:W2:Y:S01]  /*4c70*/  S2UR UR10, SR_CgaCtaId ;  /* 0x00000000000a79c3 */ /* 0x000ea20000008800 */
[----:B------:R-:W3:Y:S01]  /*4c80*/  LDCU UR54, c[0x0][0x370] ;  /* 0x00006e00ff3677ac */ /* 0x000ee20008000800 */
[----:B------:R-:W-:Y:S01]  /*4c90*/  HFMA2 R14, -RZ, RZ, 0, 0 ;  /* 0x00000000ff0e7431 */ /* 0x000fe200000001ff */
[----:B------:R-:W-:Y:S01]  /*4ca0*/  MOV R13, RZ ;  /* 0x000000ff000d7202 */ /* 0x000fe20000000f00 */
[----:B------:R-:W-:Y:S01]  /*4cb0*/  HFMA2 R7, -RZ, RZ, 0, 0.0078125 ;  /* 0x00002000ff077431 */ /* 0x000fe200000001ff */
[----:B------:R-:W3:Y:S03]  /*4cc0*/  LDCU.128 UR64, c[0x0][0xf10] ;  /* 0x0001e200ff4077ac */ /* 0x000ee60008000c00 */
[----:B------:R-:W4:Y:S01]  /*4cd0*/  LDC.64 R16, c[0x0][0x348] ;  /* 0x0000d200ff107b82 */ /* 0x000f220000000a00 */
[----:B------:R-:W1:Y:S01]  /*4ce0*/  LDCU UR53, c[0x0][0x374] ;  /* 0x00006e80ff3577ac */ /* 0x000e620008000800 */
[----:B------:R-:W2:Y:S06]  /*4cf0*/  LDCU UR15, c[0x0][0xf0c] ;  /* 0x0001e180ff0f77ac */ /* 0x000eac0008000800 */
[----:B------:R-:W4:Y:S01]  /*4d00*/  LDC.64 R2, c[0x0][0xc88] ;  /* 0x00032200ff027b82 */ /* 0x000f220000000a00 */
[----:B------:R-:W4:Y:S01]  /*4d10*/  LDCU UR63, c[0x0][0xf20] ;  /* 0x0001e400ff3f77ac */ /* 0x000f220008000800 */
[----:B------:R-:W4:Y:S06]  /*4d20*/  LDCU UR4, c[0x0][0xf30] ;  /* 0x0001e600ff0477ac */ /* 0x000f2c0008000800 */
[----:B------:R-:W4:Y:S01]  /*4d30*/  LDC.64 R4, c[0x0][0xc90] ;  /* 0x00032400ff047b82 */ /* 0x000f220000000a00 */
[----:B------:R-:W-:Y:S01]  /*4d40*/  UMOV UR21, 0x400 ;  /* 0x0000040000157882 */ /* 0x000fe20000000000 */
[----:B---3--:R-:W-:-:S02]  /*4d50*/  UIMAD.WIDE.U32 UR6, UR54, UR64, URZ ;  /* 0x00000040360672a5 */ /* 0x008fc4000f8e00ff */
[----:B-1----:R-:W-:Y:S02]  /*4d60*/  UIMAD.WIDE.U32 UR8, UR53, UR67, URZ ;  /* 0x00000043350872a5 */ /* 0x002fe4000f8e00ff */
[----:B--2---:R-:W-:Y:S02]  /*4d70*/  ULEA UR21, UR10, UR21, 0x18 ;  /* 0x000000150a157291 */ /* 0x004fe4000f8ec0ff */
[----:B------:R-:W-:Y:S02]  /*4d80*/  UPLOP3.LUT UP1, UPT, UPT, UPT, UPT, 0x40, 0x4 ;  /* 0x000000000004789c */ /* 0x000fe40003f2e870 */
[----:B------:R-:W-:Y:S02]  /*4d90*/  UIADD3 UR57, UPT, UPT, UR21, 0x70, URZ ;  /* 0x0000007015397890 */ /* 0x000fe4000fffe0ff */
[----:B------:R-:W-:Y:S02]  /*4da0*/  UIADD3 UR49, UPT, UPT, UR21, 0x78, URZ ;  /* 0x0000007815317890 */ /* 0x000fe4000fffe0ff */
[----:B------:R-:W-:-:S02]  /*4db0*/  UIADD3 UR41, UPT, UPT, UR21, 0x80, URZ ;  /* 0x0000008015297890 */ /* 0x000fc4000fffe0ff */
[----:B------:R-:W-:Y:S01]  /*4dc0*/  UIADD3 UR33, UPT, UPT, UR21, 0x88, URZ ;  /* 0x0000008815217890 */ /* 0x000fe2000fffe0ff */
[----:B------:R-:W-:Y:S01]  /*4dd0*/  UMOV UR6, UR7 ;  /* 0x0000000700067c82 */ /* 0x000fe20008000000 */
[----:B------:R-:W-:Y:S01]  /*4de0*/  UMOV UR5, UR9 ;  /* 0x0000000900057c82 */ /* 0x000fe20008000000 */
[----:B------:R-:W-:Y:S02]  /*4df0*/  UISETP.GE.AND UP0, UPT, UR39, 0x1, UPT ;  /* 0x000000012700788c */ /* 0x000fe4000bf06270 */
[----:B------:R-:W-:Y:S01]  /*4e00*/  UISETP.NE.AND UP4, UPT, UR39, 0x1, UPT ;  /* 0x000000012700788c */ /* 0x000fe2000bf85270 */
[----:B------:R-:W1:Y:S01]  /*4e10*/  LDCU.64 UR22, c[0x0][0xf28] ;  /* 0x0001e500ff1677ac */ /* 0x000e620008000a00 */
[----:B------:R-:W-:Y:S02]  /*4e20*/  UISETP.NE.AND UP6, UPT, UR15, 0x1, UPT ;  /* 0x000000010f00788c */ /* 0x000fe4000bfc5270 */
[----:B------:R-:W-:Y:S02]  /*4e30*/  UISETP.NE.AND UP5, UPT, UR66, 0x1, UPT ;  /* 0x000000014200788c */ /* 0x000fe4000bfa5270 */
[----:B------:R-:W-:-:S02]  /*4e40*/  USHF.R.U32.HI UR61, URZ, UR65, UR6 ;  /* 0x00000041ff3d7299 */ /* 0x000fc40008011606 */
[----:B------:R-:W-:Y:S02]  /*4e50*/  UPRMT UR46, UR10, 0x654, UR57 ;  /* 0x000006540a2e7896 */ /* 0x000fe40008000039 */
[----:B------:R-:W-:Y:S02]  /*4e60*/  UPRMT UR45, UR10, 0x654, UR49 ;  /* 0x000006540a2d7896 */ /* 0x000fe40008000031 */
[----:B------:R-:W-:Y:S02]  /*4e70*/  UPRMT UR38, UR10, 0x654, UR41 ;  /* 0x000006540a267896 */ /* 0x000fe40008000029 */
[----:B------:R-:W-:Y:S02]  /*4e80*/  UPRMT UR37, UR10, 0x654, UR33 ;  /* 0x000006540a257896 */ /* 0x000fe40008000021 */
[----:B----4-:R-:W-:Y:S02]  /*4e90*/  USHF.R.U32.HI UR55, URZ, UR63, UR5 ;  /* 0x0000003fff377299 */ /* 0x010fe40008011605 */
[----:B------:R-:W-:Y:S01]  /*4ea0*/  UISETP.NE.AND UP3, UPT, UR4, 0x1, UPT ;  /* 0x000000010400788c */ /* 0x000fe2000bf65270 */
[----:B-1----:R-:W-:-:S10]  /*4eb0*/  UMOV UR29, URZ ;  /* 0x000000ff001d7c82 */ /* 0x002fd40008000000 */
.L_x_96:
[C---:B------:R-:W-:Y:S02]  /*4ec0*/  LEA R12, R14.reuse, UR21, 0x3 ;  /* 0x000000150e0c7c11 */ /* 0x040fe4000f8e18ff */
[----:B------:R-:W-:Y:S02]  /*4ed0*/  SHF.L.U32 R9, R13, 0x1f, RZ ;  /* 0x0000001f0d097819 */ /* 0x000fe400000006ff */
[----:B------:R-:W-:Y:S02]  /*4ee0*/  LEA R10, R14, UR21, 0x4 ;  /* 0x000000150e0a7c11 */ /* 0x000fe4000f8e20ff */
[----:B------:R-:W1:Y:S02]  /*4ef0*/  SYNCS.PHASECHK.TRANS64.TRYWAIT P0, [R12+URZ+0xc0], R9 ;  /* 0x0000c0090c0075a7 */ /* 0x000e6400080011ff */
[----:B-12---:R-:W-:Y:S05]  /*4f00*/  @!P0 BRA `(.L_x_82) ;  /* 0x000000e400e88947 */ /* 0x006fea0003800000 */
.L_x_221:
[----:B-1----:R-:W1:Y:S01]  /*4f10*/  LDS.128 R8, [R10+0x120] ;  /* 0x000120000a087984 */ /* 0x002e620000000c00 */
[----:B------:R-:W-:Y:S01]  /*4f20*/  UISETP.GE.AND UP0, UPT, UR39, 0x1, UPT ;  /* 0x000000012700788c */ /* 0x000fe2000bf06270 */
[----:B------:R-:W-:Y:S01]  /*4f30*/  @!PT LDS RZ, [RZ] ;  /* 0x00000000fffff984 */ /* 0x000fe20000000800 */
[----:B------:R-:W-:Y:S01]  /*4f40*/  @!PT LDS RZ, [RZ] ;  /* 0x00000000fffff984 */ /* 0x000fe20000000800 */
[----:B------:R-:W-:Y:S01]  /*4f50*/  @!PT LDS RZ, [RZ] ;  /* 0x00000000fffff984 */ /* 0x000fe20000000800 */
[----:B------:R-:W-:Y:S01]  /*4f60*/  @!PT LDS RZ, [RZ] ;  /* 0x00000000fffff984 */ /* 0x000fe20000000800 */
[----:B------:R2:W-:Y:S06]  /*4f70*/  MEMBAR.ALL.CTA ;  /* 0x0000000000007992 */ /* 0x0005ec0000008000 */
[----:B--2---:R-:W2:Y:S01]  /*4f80*/  FENCE.VIEW.ASYNC.S ;  /* 0x00000000000073c6 */ /* 0x004ea20000000000 */
[----:B-1----:R-:W-:Y:S11]  /*4f90*/  LOP3.LUT P0, RZ, R10, 0x1, RZ, 0xc0, !PT ;  /* 0x000000010aff7812 */ /* 0x002ff6000780c0ff */
[----:B------:R-:W-:Y:S02]  /*4fa0*/  @!UPT UIADD3 URZ, UPT, UPT, URZ, URZ, URZ ;  /* 0x000000fffffff290 */ /* 0x000fe4000fffe0ff */
[----:B--2---:R-:W-:Y:S01]  /*4fb0*/  VOTEU.ANY UP2, P0 ;  /* 0x0000000000ff7886 */ /* 0x004fe20000040100 */
[----:B------:R-:W-:Y:S11]  /*4fc0*/  PLOP3.LUT P0, PT, PT, PT, UP2, 0x80, 0x8 ;  /* 0x000000000008781c */ /* 0x000ff60003f0f028 */
[----:B------:R-:W-:Y:S02]  /*4fd0*/  @!UPT UIADD3 URZ, UPT, UPT, URZ, URZ, URZ ;  /* 0x000000fffffff290 */ /* 0x000fe4000fffe0ff */
[----:B------:R-:W-:Y:S02]  /*4fe0*/  @P0 SHF.R.U32.HI R0, RZ, 0x10, R9 ;  /* 0x00000010ff000819 */ /* 0x000fe40000011609 */
[----:B------:R-:W-:Y:S02]  /*4ff0*/  @P0 MOV R6, R8 ;  /* 0x0000000800060202 */ /* 0x000fe40000000f00 */
[----:B------:R-:W-:Y:S01]  /*5000*/  @P0 R2UR UR4, R0 ;  /* 0x00000000000402ca */ /* 0x000fe200000e0000 */
[----:B------:R-:W-:Y:S01]  /*5010*/  VIADD R0, R12, 0xd0 ;  /* 0x000000d00c007836 */ /* 0x000fe20000000000 */
[----:B------:R-:W-:Y:S02]  /*5020*/  @P0 LOP3.LUT R8, R9, 0xffff, RZ, 0xc0, !PT ;  /* 0x0000ffff09080812 */ /* 0x000fe400078ec0ff */
[----:B------:R-:W-:Y:S02]  /*5030*/  @P0 R2UR UR6, R6 ;  /* 0x00000000060602ca */ /* 0x000fe400000e0000 */
[----:B------:R-:W-:Y:S02]  /*5040*/  PRMT R0, RZ, 0x654, R0 ;  /* 0x00000654ff007816 */ /* 0x000fe40000000000 */
[----:B------:R-:W-:Y:S02]  /*5050*/  @P0 R2UR UR5, R8 ;  /* 0x00000000080502ca */ /* 0x000fe400000e0000 */
[----:B------:R1:W-:Y:S03]  /*5060*/  SYNCS.ARRIVE.TRANS64.RED.A1T0 RZ, [R0+URZ], RZ ;  /* 0x000000ff00ff79a7 */ /* 0x0003e600081004ff */
[----:B------:R-:W-:Y:S04]  /*5070*/  @UP2 UMOV UR47, UR4 ;  /* 0x00000004002f2c82 */ /* 0x000fe80008000000 */
[----:B------:R-:W-:Y:S04]  /*5080*/  @UP2 UMOV UR14, UR6 ;  /* 0x00000006000e2c82 */ /* 0x000fe80008000000 */
[----:B------:R-:W-:Y:S01]  /*5090*/  @UP2 UMOV UR13, UR5 ;  /* 0x00000005000d2c82 */ /* 0x000fe20008000000 */
[----:B------:R-:W-:Y:S05]  /*50a0*/  BRA.U !UP0, `(.L_x_83) ;  /* 0x0000000108a47547 */ /* 0x000fea000b800000 */
[----:B------:R-:W-:Y:S02]  /*50b0*/  UIMAD.WIDE.U32 UR16, UR13, UR67, URZ ;  /* 0x000000430d1072a5 */ /* 0x000fe4000f8e00ff */
[----:B------:R-:W-:Y:S02]  /*50c0*/  UIMAD.WIDE.U32 UR24, UR14, UR64, URZ ;  /* 0x000000400e1872a5 */ /* 0x000fe4000f8e00ff */
[----:B------:R-:W-:Y:S02]  /*50d0*/  USEL UR4, UR53, UR55, !UP5 ;  /* 0x0000003735047287 */ /* 0x000fe4000e800000 */
[----:B------:R-:W-:Y:S02]  /*50e0*/  USEL UR7, UR54, UR61, !UP6 ;  /* 0x0000003d36077287 */ /* 0x000fe4000f000000 */
[----:B------:R-:W-:Y:S02]  /*50f0*/  UIMAD.WIDE.U32 UR8, UR4, UR22, URZ ;  /* 0x00000016040872a5 */ /* 0x000fe4000f8e00ff */
[----:B------:R-:W-:Y:S01]  /*5100*/  UIMAD.WIDE.U32 UR10, UR7, UR22, URZ ;  /* 0x00000016070a72a5 */ /* 0x000fe2000f8e00ff */
[----:B------:R-:W-:Y:S02]  /*5110*/  UMOV UR5, UR17 ;  /* 0x0000001100057c82 */ /* 0x000fe40008000000 */
[----:B------:R-:W-:Y:S03]  /*5120*/  USHF.R.U32.HI UR6, URZ, UR63, UR5 ;  /* 0x0000003fff067299 */ /* 0x000fe60008011605 */
[----:B------:R-:W-:Y:S01]  /*5130*/  UMOV UR5, UR25 ;  /* 0x0000001900057c82 */ /* 0x000fe20008000000 */
[----:B------:R-:W-:Y:S02]  /*5140*/  USEL UR6, UR13, UR6, !UP5 ;  /* 0x000000060d067287 */ /* 0x000fe4000e800000 */
[----:B------:R-:W-:Y:S03]  /*5150*/  USHF.R.U32.HI UR12, URZ, UR65, UR5 ;  /* 0x00000041ff0c7299 */ /* 0x000fe60008011605 */
[----:B------:R-:W-:Y:S02]  /*5160*/  UMOV UR5, UR9 ;  /* 0x0000000900057c82 */ /* 0x000fe40008000000 */
[----:B------:R-:W-:Y:S03]  /*5170*/  @UP4 USHF.R.U32.HI UR4, URZ, UR23, UR5 ;  /* 0x00000017ff044299 */ /* 0x000fe60008011605 */
[----:B------:R-:W-:Y:S01]  /*5180*/  UMOV UR5, UR11 ;  /* 0x0000000b00057c82 */ /* 0x000fe20008000000 */
[----:B------:R-:W-:Y:S02]  /*5190*/  UIMAD UR4, UR39, UR4, URZ ;  /* 0x00000004270472a4 */ /* 0x000fe4000f8e02ff */
[----:B------:R-:W-:Y:S02]  /*51a0*/  @UP4 USHF.R.U32.HI UR7, URZ, UR23, UR5 ;  /* 0x00000017ff074299 */ /* 0x000fe40008011605 */
[----:B------:R-:W-:Y:S02]  /*51b0*/  UIMAD.WIDE.U32 UR10, UR6, UR22, URZ ;  /* 0x00000016060a72a5 */ /* 0x000fe4000f8e00ff */
[----:B------:R-:W-:Y:S02]  /*51c0*/  USEL UR5, UR14, UR12, !UP6 ;  /* 0x0000000c0e057287 */ /* 0x000fe4000f000000 */
[----:B------:R-:W-:Y:S02]  /*51d0*/  UIMAD UR8, UR39, UR7, URZ ;  /* 0x00000007270872a4 */ /* 0x000fe4000f8e02ff */
[----:B------:R-:W-:Y:S03]  /*51e0*/  UISETP.GE.AND UP0, UPT, UR6, UR4, UPT ;  /* 0x000000040600728c */ /* 0x000fe6000bf06270 */
[----:B------:R-:W-:Y:S01]  /*51f0*/  UMOV UR4, UR11 ;  /* 0x0000000b00047c82 */ /* 0x000fe20008000000 */
[----:B------:R-:W-:Y:S02]  /*5200*/  UISETP.GE.OR UP0, UPT, UR5, UR8, UP0 ;  /* 0x000000080500728c */ /* 0x000fe40008706670 */
[----:B------:R-:W-:Y:S02]  /*5210*/  USHF.R.U32.HI UR4, URZ, UR23, UR4 ;  /* 0x00000017ff047299 */ /* 0x000fe40008011604 */
[----:B------:R-:W-:Y:S02]  /*5220*/  UIMAD.WIDE.U32 UR8, UR5, UR22, URZ ;  /* 0x00000016050872a5 */ /* 0x000fe4000f8e00ff */
[----:B------:R-:W-:Y:S04]  /*5230*/  USEL UR10, UR6, UR4, !UP4 ;  /* 0x00000004060a7287 */ /* 0x000fe8000e000000 */
[----:B------:R-:W-:Y:S01]  /*5240*/  UIADD3 UR11, UPT, UPT, -UR10, URZ, URZ ;  /* 0x000000ff0a0b7290 */ /* 0x000fe2000fffe1ff */
[----:B------:R-:W-:Y:S02]  /*5250*/  @!UP0 UMOV UR4, UR9 ;  /* 0x0000000900048c82 */ /* 0x000fe40008000000 */
[----:B------:R-:W-:Y:S02]  /*5260*/  @!UP0 USHF.R.U32.HI UR4, URZ, UR23, UR4 ;  /* 0x00000017ff048299 */ /* 0x000fe40008011604 */
[----:B------:R-:W-:Y:S02]  /*5270*/  UIMAD UR8, UR39, UR11, UR6 ;  /* 0x0000000b270872a4 */ /* 0x000fe4000f8e0206 */
[----:B------:R-:W-:Y:S04]  /*5280*/  @!UP0 USEL UR4, UR5, UR4, !UP4 ;  /* 0x0000000405048287 */ /* 0x000fe8000e000000 */
[----:B------:R-:W-:Y:S02]  /*5290*/  @!UP0 UIMAD UR7, UR7, UR8, UR4 ;  /* 0x00000008070782a4 */ /* 0x000fe4000f8e0204 */
[----:B------:R-:W-:Y:S02]  /*52a0*/  @!UP0 UIADD3 UR9, UPT, UPT, UR10, -UR4, URZ ;  /* 0x800000040a098290 */ /* 0x000fe4000fffe0ff */
[----:B------:R-:W-:Y:S02]  /*52b0*/  UIADD3 UR8, UPT, UPT, -UR6, URZ, URZ ;  /* 0x000000ff06087290 */ /* 0x000fe4000fffe1ff */
[----:B------:R-:W-:Y:S02]  /*52c0*/  UIADD3 UR4, UPT, UPT, -UR5, URZ, URZ ;  /* 0x000000ff05047290 */ /* 0x000fe4000fffe1ff */
[----:B------:R-:W-:Y:S03]  /*52d0*/  @!UP0 UIMAD UR6, UR9, UR39, UR5 ;  /* 0x00000027090682a4 */ /* 0x000fe6000f8e0205 */
[----:B------:R-:W-:Y:S01]  /*52e0*/  @!UP0 UMOV UR5, UR7 ;  /* 0x0000000700058c82 */ /* 0x000fe20008000000 */
[----:B------:R-:W-:Y:S02]  /*52f0*/  UIMAD UR7, UR15, UR4, UR14 ;  /* 0x000000040f0772a4 */ /* 0x000fe4000f8e020e */
[----:B------:R-:W-:Y:S02]  /*5300*/  UIMAD UR4, UR66, UR8, UR13 ;  /* 0x00000008420472a4 */ /* 0x000fe4000f8e020d */
[----:B------:R-:W-:Y:S02]  /*5310*/  UIMAD UR14, UR5, UR15, UR7 ;  /* 0x0000000f050e72a4 */ /* 0x000fe4000f8e0207 */
[----:B------:R-:W-:Y:S11]  /*5320*/  UIMAD UR13, UR6, UR66, UR4 ;  /* 0x00000042060d72a4 */ /* 0x000ff6000f8e0204 */
[----:B------:R-:W-:Y:S01]  /*5330*/  @!UPT UIADD3 URZ, UPT, UPT, URZ, URZ, URZ ;  /* 0x000000fffffff290 */ /* 0x000fe2000fffe0ff */
.L_x_83:
[----:B------:R-:W2:Y:S01]  /*5340*/  @!UP3 LDCU.128 UR8, c[0x0][0xf10] ;  /* 0x0001e200ff08b7ac */ /* 0x000ea20008000c00 */
[----:B------:R-:W-:Y:S01]  /*5350*/  IMAD.MOV.U32 R10, RZ, RZ, 0x1 ;  /* 0x00000001ff0a7424 */ /* 0x000fe200078e00ff */
[C---:B------:R-:W-:Y:S02]  /*5360*/  ISETP.NE.U32.AND P1, PT, R4.reuse, RZ, PT ;  /* 0x000000ff0400720c */ /* 0x040fe40003f25070 */
[----:B------:R-:W-:Y:S02]  /*5370*/  ISETP.NE.U32.AND P0, PT, R4, RZ, PT ;  /* 0x000000ff0400720c */ /* 0x000fe40003f05070 */
[C---:B------:R-:W-:Y:S01]  /*5380*/  ISETP.NE.AND.EX P1, PT, R5.reuse, RZ, PT, P1 ;  /* 0x000000ff0500720c */ /* 0x040fe20003f25310 */
[----:B------:R-:W3:Y:S01]  /*5390*/  @!UP3 LDCU UR5, c[0x0][0xf0c] ;  /* 0x0001e180ff05b7ac */ /* 0x000ee20008000800 */
[----:B------:R-:W-:Y:S02]  /*53a0*/  ISETP.NE.AND.EX P0, PT, R5, RZ, PT, P0 ;  /* 0x000000ff0500720c */ /* 0x000fe40003f05300 */
[----:B------:R-:W-:Y:S01]  /*53b0*/  SHF.L.U32 R10, R10, 0x1f, RZ ;  /* 0x0000001f0a0a7819 */ /* 0x000fe200000006ff */
[----:B------:R-:W4:Y:S01]  /*53c0*/  @!UP3 LDCU UR4, c[0x0][0xf20] ;  /* 0x0001e400ff04b7ac */ /* 0x000f220008000800 */
[----:B------:R-:W-:Y:S02]  /*53d0*/  USHF.L.U32 UR17, UR20, 0x8, URZ ;  /* 0x0000000814117899 */ /* 0x000fe400080006ff */
[----:B--2---:R-:W-:Y:S02]  /*53e0*/  UIMAD.WIDE.U32 UR6, UR14, UR8, URZ ;  /* 0x000000080e0672a5 */ /* 0x004fe4000f8e00ff */
[----:B------:R-:W-:Y:S02]  /*53f0*/  USHF.L.U32 UR59, UR19, 0x7, URZ ;  /* 0x00000007133b7899 */ /* 0x000fe400080006ff */
[----:B------:R-:W-:Y:S02]  /*5400*/  @!UP3 USHF.R.U32.HI UR7, URZ, UR9, UR7 ;  /* 0x00000009ff07b299 */ /* 0x000fe40008011607 */
[----:B------:R-:W-:Y:S02]  /*5410*/  UIMAD.WIDE.U32 UR8, UR13, UR11, URZ ;  /* 0x0000000b0d0872a5 */ /* 0x000fe4000f8e00ff */
[----:B---3--:R-:W-:Y:S04]  /*5420*/  @!UP3 UISETP.NE.AND UP0, UPT, UR5, 0x1, UPT ;  /* 0x000000010500b88c */ /* 0x008fe8000bf05270 */
[----:B------:R-:W-:Y:S02]  /*5430*/  @!UP3 USEL UR7, UR14, UR7, !UP0 ;  /* 0x000000070e07b287 */ /* 0x000fe4000c000000 */
[----:B------:R-:W-:Y:S01]  /*5440*/  @!UP3 UISETP.NE.AND UP0, UPT, UR10, 0x1, UPT ;  /* 0x000000010a00b88c */ /* 0x000fe2000bf05270 */
[----:B------:R-:W-:Y:S02]  /*5450*/  @!UP3 UMOV UR6, UR9 ;  /* 0x000000090006bc82 */ /* 0x000fe40008000000 */
[----:B----4-:R-:W-:Y:S04]  /*5460*/  @!UP3 USHF.R.U32.HI UR6, URZ, UR4, UR6 ;  /* 0x00000004ff06b299 */ /* 0x010fe80008011606 */
[----:B------:R-:W-:Y:S04]  /*5470*/  @!UP3 USEL UR6, UR13, UR6, !UP0 ;  /* 0x000000060d06b287 */ /* 0x000fe8000c000000 */
[----:B------:R-:W-:Y:S02]  /*5480*/  @!UP3 UIADD3 UR4, UPT, UPT, -UR7, UR6, URZ ;  /* 0x000000060704b290 */ /* 0x000fe4000fffe1ff */
[----:B------:R-:W-:Y:S02]  /*5490*/  @!UP3 UIADD3 UR6, UPT, UPT, UR7, -UR6, URZ ;  /* 0x800000060706b290 */ /* 0x000fe4000fffe0ff */
[----:B------:R-:W-:Y:S02]  /*54a0*/  @!UP3 UIMAD UR14, UR4, UR5, UR14 ;  /* 0x00000005040eb2a4 */ /* 0x000fe4000f8e020e */
[----:B------:R-:W-:Y:S01]  /*54b0*/  @!UP3 UIMAD UR13, UR6, UR10, UR13 ;  /* 0x0000000a060db2a4 */ /* 0x000fe2000f8e020d */
[----:B------:R-:W-:Y:S11]  /*54c0*/  BRA.U UP1, `(.L_x_84) ;  /* 0x0000000101107547 */ /* 0x000ff6000b800000 */
[----:B-1----:R-:W-:Y:S04]  /*54d0*/  MOV R0, UR62 ;  /* 0x0000003e00007c02 */ /* 0x002fe80008000f00 */
[----:B------:R-:W-:Y:S04]  /*54e0*/  SHF.L.U32 R9, R0, 0x1f, RZ ;  /* 0x0000001f00097819 */ /* 0x000fe800000006ff */
[----:B------:R-:W1:Y:S02]  /*54f0*/  SYNCS.PHASECHK.TRANS64.TRYWAIT P2, [UR21+0xb8], R9 ;  /* 0x0000b809ff0075a7 */ /* 0x000e640008041115 */
[----:B-1----:R-:W-:Y:S05]  /*5500*/  @!P2 BRA `(.L_x_85) ;  /* 0x000000e0007ca947 */ /* 0x002fea0003800000 */
.L_x_84:
[----:B------:R-:W-:Y:S05]  /*5510*/  @!P1 BRA `(.L_x_86) ;  /* 0x0000000000309947 */ /* 0x000fea0003800000 */
[----:B------:R-:W-:Y:S01]  /*5520*/  ISETP.NE.U32.AND P1, PT, R2, RZ, PT ;  /* 0x000000ff0200720c */ /* 0x000fe20003f25070 */
[----:B------:R-:W2:Y:S01]  /*5530*/  LDCU.64 UR4, c[0x0][0x358] ;  /* 0x00006b00ff0477ac */ /* 0x000ea20008000a00 */
[----:B------:R-:W-:Y:S02]  /*5540*/  IMAD.MOV.U32 R176, RZ, RZ, 0x1 ;  /* 0x00000001ffb07424 */ /* 0x000fe400078e00ff */
[----:B------:R-:W-:Y:S11]  /*5550*/  ISETP.NE.AND.EX P1, PT, R3, RZ, PT, P1 ;  /* 0x000000ff0300720c */ /* 0x000ff60003f25310 */
[----:B------:R-:W-:Y:S02]  /*5560*/  @!UPT UIADD3 URZ, UPT, UPT, URZ, URZ, URZ ;  /* 0x000000fffffff290 */ /* 0x000fe4000fffe0ff */
[----:B-1----:R-:W1:Y:S01]  /*5570*/  @P1 LDC.64 R8, c[0x0][0xc88] ;  /* 0x00032200ff081b82 */ /* 0x002e620000000a00 */
[----:B------:R-:W-:Y:S04]  /*5580*/  @P1 IMAD R0, R4, UR44, RZ ;  /* 0x0000002c04001c24 */ /* 0x000fe8000f8e02ff */
[----:B-1----:R-:W-:Y:S04]  /*5590*/  @P1 IMAD.WIDE R8, R0, 0x4, R8 ;  /* 0x0000000400081825 */ /* 0x002fe800078e0208 */
[----:B------:R-:W-:Y:S01]  /*55a0*/  HFMA2 R0, -RZ, RZ, 0, 5.9604644775390625e-08 ;  /* 0x00000001ff007431 */ /* 0x000fe200000001ff */
[----:B--2--5:R2:W5:Y:S04]  /*55b0*/  @P1 LDG.E R133, desc[UR4][R8.64] ;  /* 0x0000000408851981 */ /* 0x024568000c1e1900 */
[----:B------:R-:W-:Y:S01]  /*55c0*/  @!P1 PRMT R176, R0, 0x7610, R176 ;  /* 0x0000761000b09816 */ /* 0x000fe200000000b0 */
[----:B--2---:R-:W3:Y:S06]  /*55d0*/  @!P1 LDC R133, c[0x0][0xc80] ;  /* 0x00032000ff859b82 */ /* 0x004eec0000000800 */
.L_x_86:
[----:B---3-5:R-:W-:Y:S01]  /*55e0*/  @!P0 FSETP.EQ.AND P1, PT, R133, RZ, PT ;  /* 0x000000ff8500820b */ /* 0x028fe20003f22000 */
[----:B------:R-:W-:Y:S01]  /*55f0*/  @!UPT UIADD3 URZ, UPT, UPT, URZ, URZ, URZ ;  /* 0x000000fffffff290 */ /* 0x000fe2000fffe0ff */
[----:B------:R-:W-:Y:S11]  /*5600*/  @!P0 BRA `(.L_x_87) ;  /* 0x0000000000188947 */ /* 0x000ff60003800000 */
[----:B------:R-:W-:Y:S02]  /*5610*/  LOP3.LUT P0, RZ, R176, 0xff, RZ, 0xc0, !PT ;  /* 0x000000ffb0ff7812 */ /* 0x000fe4000780c0ff */
[----:B------:R-:W-:Y:S04]  /*5620*/  ISETP.NE.U32.AND P1, PT, R2, RZ, PT ;  /* 0x000000ff0200720c */ /* 0x000fe80003f25070 */
[----:B------:R-:W-:Y:S04]  /*5630*/  ISETP.NE.AND.EX P1, PT, R3, RZ, PT, P1 ;  /* 0x000000ff0300720c */ /* 0x000fe80003f25310 */
[----:B------:R-:W-:Y:S03]  /*5640*/  PLOP3.LUT P1, PT, P1, PT, PT, 0x8, 0x80 ;  /* 0x000000000080781c */ /* 0x000fe60000f2e170 */
[----:B------:R-:W-:Y:S11]  /*5650*/  @P0 FSETP.EQ.AND P1, PT, R133, RZ, PT ;  /* 0x000000ff8500020b */ /* 0x000ff60003f22000 */
[----:B------:R-:W-:Y:S02]  /*5660*/  @!UPT UIADD3 URZ, UPT, UPT, URZ, URZ, URZ ;  /* 0x000000fffffff290 */ /* 0x000fe4000fffe0ff */
.L_x_87:
[----:B------:R-:W2:Y:S01]  /*5670*/  SYNCS.PHASECHK.TRANS64.TRYWAIT P2, [UR21+0x90], R10 ;  /* 0x0000900aff0075a7 */ /* 0x000ea20008041115 */
[----:B------:R-:W-:Y:S01]  /*5680*/  ELECT P0, URZ, PT ;  /* 0x0000000000ff782f */ /* 0x000fe20003800000 */
[----:B------:R-:W-:Y:S02]  /*5690*/  ULOP3.LUT UP0, UR19, UR29, 0x1, URZ, 0xc0, !UPT ;  /* 0x000000011d137892 */ /* 0x000fe4000f80c0ff */
[----:B------:R-:W-:Y:S01]  /*56a0*/  UIADD3 UR18, UPT, UPT, UR17, 0x60, URZ ;  /* 0x0000006011127890 */ /* 0x000fe2000fffe0ff */
[----:B------:R-:W-:Y:S06]  /*56b0*/  PLOP3.LUT P1, PT, P1, P0, PT, 0xf2, 0x2f ;  /* 0x00000000002f781c */ /* 0x000fec0000f21e72 */
[----:B------:R-:W-:Y:S02]  /*56c0*/  UMOV UR58, UR18 ;  /* 0x00000012003a7c82 */ /* 0x000fe40008000000 */
[----:B------:R-:W-:Y:S05]  /*56d0*/  @UP0 UIADD3 UR58, UPT, UPT, UR17, URZ, URZ ;  /* 0x000000ff113a0290 */ /* 0x000fea000fffe0ff */
[----:B------:R-:W-:Y:S05]  /*56e0*/  @!P1 IADD3 R6, P0, PT, R16, 0x980, RZ ;  /* 0x0000098010069810 */ /* 0x000fea0007f1e0ff */
[----:B-1----:R-:W-:Y:S01]  /*56f0*/  @!P1 IMAD.X R0, RZ, RZ, R17, P0 ;  /* 0x000000ffff009224 */ /* 0x002fe200000e0611 */
[----:B--2---:R-:W-:Y:S07]  /*5700*/  @!P2 BRA `(.L_x_88) ;  /* 0x000000e00014a947 */ /* 0x004fee0003800000 */
.L_x_224:
[----:B------:R-:W-:Y:S01]  /*5710*/  @!P1 R2UR UR5, R6 ;  /* 0x00000000060592ca */ /* 0x000fe200000e0000 */
[----:B------:R-:W-:Y:S01]  /*5720*/  VOTEU.ALL UP0, P1 ;  /* 0x0000000000ff7886 */ /* 0x000fe20000800000 */
[----:B------:R-:W-:Y:S01]  /*5730*/  @!P1 R2UR UR4, R0 ;  /* 0x00000000000492ca */ /* 0x000fe200000e0000 */
[----:B------:R-:W-:Y:S01]  /*5740*/  UMOV UR6, 0x0 ;  /* 0x0000000000067882 */ /* 0x000fe20000000000 */
[----:B------:R-:W-:Y:S01]  /*5750*/  UMOV UR7, 0x10000000 ;  /* 0x1000000000077882 */ /* 0x000fe20000000000 */
[----:B------:R-:W-:Y:S01]  /*5760*/  UMOV UR60, UR44 ;  /* 0x0000002c003c7c82 */ /* 0x000fe20008000000 */
[----:B------:R-:W-:Y:S01]  /*5770*/  @!UP0 UIADD3 UR56, UPT, UPT, UR21, 0x200, URZ ;  /* 0x0000020015388890 */ /* 0x000fe2000fffe0ff */
[----:B------:R-:W-:Y:S01]  /*5780*/  @!P1 IMAD.MOV.U32 R0, RZ, RZ, 0x2000 ;  /* 0x00002000ff009424 */ /* 0x000fe200078e00ff */
[----:B------:R-:W-:Y:S01]  /*5790*/  @!UP0 UIADD3 UR10, UPT, UPT, UR58, 0x80, URZ ;  /* 0x000000803a0a8890 */ /* 0x000fe2000fffe0ff */
[----:B------:R-:W-:Y:S01]  /*57a0*/  @!P1 IADD3 R6, P0, PT, R16, 0x980, RZ ;  /* 0x0000098010069810 */ /* 0x000fe20007f1e0ff */
[----:B------:R-:W-:Y:S01]  /*57b0*/  @!UP0 UIADD3 UR8, UPT, UPT, UR21, 0x1200, URZ ;  /* 0x0000120015088890 */ /* 0x000fe2000fffe0ff */
[----:B------:R-:W-:Y:S02]  /*57c0*/  VOTEU.ALL UP0, P1 ;  /* 0x0000000000ff7886 */ /* 0x000fe40000800000 */
[----:B------:R-:W-:Y:S01]  /*57d0*/  IMAD.U32 R8, RZ, RZ, UR5 ;  /* 0x00000005ff087e24 */ /* 0x000fe2000f8e00ff */
[----:B------:R-:W-:Y:S01]  /*57e0*/  UMOV UR9, UR57 ;  /* 0x0000003900097c82 */ /* 0x000fe20008000000 */
[----:B-1----:R-:W-:Y:S01]  /*57f0*/  IMAD.U32 R9, RZ, RZ, UR4 ;  /* 0x00000004ff097e24 */ /* 0x002fe2000f8e00ff */
[----:B------:R-:W-:Y:S01]  /*5800*/  UMOV UR11, UR59 ;  /* 0x0000003b000b7c82 */ /* 0x000fe20008000000 */
[----:B------:R-:W-:Y:S01]  /*5810*/  UMOV UR12, UR44 ;  /* 0x0000002c000c7c82 */ /* 0x000fe20008000000 */
[----:B------:R-:W-:Y:S02]  /*5820*/  @!P1 R2UR UR4, R8 ;  /* 0x00000000080492ca */ /* 0x000fe400000e0000 */
[----:B------:R-:W-:Y:S11]  /*5830*/  @!P1 R2UR UR5, R9 ;  /* 0x00000000090592ca */ /* 0x000ff600000e0000 */
[----:B------:R-:W-:Y:S02]  /*5840*/  @!UPT UIADD3 URZ, UPT, UPT, URZ, URZ, URZ ;  /* 0x000000fffffff290 */ /* 0x000fe4000fffe0ff */
[----:B------:R1:W-:Y:S01]  /*5850*/  @!UP0 UTMALDG.3D [UR56], [UR4], desc[UR6] ;  /* 0x00000638040085b4 */ /* 0x0003e20008011000 */
[----:B------:R-:W-:Y:S05]  /*5860*/  VOTEU.ALL UP0, P1 ;  /* 0x0000000000ff7886 */ /* 0x000fea0000800000 */
[----:B------:R1:W-:Y:S01]  /*5870*/  @!UP0 UTMALDG.3D [UR8], [UR4], desc[UR6] ;  /* 0x00000608040085b4 */ /* 0x0003e20008011000 */
[----:B------:R2:W-:Y:S01]  /*5880*/  @!P1 SYNCS.ARRIVE.TRANS64.RED.A0TR RZ, [UR21+0x70], R0 ;  /* 0x00007000ffff99a7 */ /* 0x0005e20008300415 */
[----:B------:R-:W-:Y:S01]  /*5890*/  SYNCS.ARRIVE.TRANS64.RED.A1T0 RZ, [UR46], RZ ;  /* 0x000000ffffff79a7 */ /* 0x000fe2000810042e */
[----:B--2---:R-:W-:Y:S01]  /*58a0*/  @!P1 IMAD.X R0, RZ, RZ, R17, P0 ;  /* 0x000000ffff009224 */ /* 0x004fe200000e0611 */
[----:B------:R-:W2:Y:S02]  /*58b0*/  SYNCS.PHASECHK.TRANS64.TRYWAIT P2, [UR21+0x98], R10 ;  /* 0x0000980aff0075a7 */ /* 0x000ea40008041115 */
[----:B-12---:R-:W-:Y:S05]  /*58c0*/  @!P2 BRA `(.L_x_89) ;  /* 0x000000dc00bca947 */ /* 0x006fea0003800000 */
.L_x_226:
        /* <DEDUP_REMOVED lines=10> */
[----:B------:R-:W-:Y:S02]  /*5970*/  @!UP0 UIADD3 UR10, UPT, UPT, UR58, 0x80, URZ ;  /* 0x000000803a0a8890 */ /* 0x000fe4000fffe0ff */
[----:B------:R-:W-:Y:S01]  /*5980*/  @!UP0 UIADD3 UR8, UPT, UPT, UR21, 0x3200, URZ ;  /* 0x0000320015088890 */ /* 0x000fe2000fffe0ff */
[----:B------:R-:W-:Y:S01]  /*5990*/  IMAD.U32 R8, RZ, RZ, UR5 ;  /* 0x00000005ff087e24 */ /* 0x000fe2000f8e00ff */
[----:B------:R-:W-:Y:S01]  /*59a0*/  VOTEU.ALL UP0, P1 ;  /* 0x0000000000ff7886 */ /* 0x000fe20000800000 */
[----:B-1----:R-:W-:Y:S01]  /*59b0*/  IMAD.U32 R9, RZ, RZ, UR4 ;  /* 0x00000004ff097e24 */ /* 0x002fe2000f8e00ff */
[----:B------:R-:W-:Y:S01]  /*59c0*/  UMOV UR52, UR44 ;  /* 0x0000002c00347c82 */ /* 0x000fe20008000000 */
[----:B------:R-:W-:Y:S01]  /*59d0*/  UMOV UR9, UR49 ;  /* 0x0000003100097c82 */ /* 0x000fe20008000000 */
[----:B------:R-:W-:Y:S01]  /*59e0*/  @!P1 R2UR UR4, R8 ;  /* 0x00000000080492ca */ /* 0x000fe200000e0000 */
[----:B------:R-:W-:Y:S01]  /*59f0*/  UMOV UR12, UR44 ;  /* 0x0000002c000c7c82 */ /* 0x000fe20008000000 */
[----:B------:R-:W-:Y:S01]  /*5a00*/  @!P1 R2UR UR5, R9 ;  /* 0x00000000090592ca */ /* 0x000fe200000e0000 */
[----:B------:R-:W-:Y:S11]  /*5a10*/  UMOV UR11, UR51 ;  /* 0x00000033000b7c82 */ /* 0x000ff60008000000 */
[----:B------:R-:W-:Y:S01]  /*5a20*/  @!UPT UIADD3 URZ, UPT, UPT, URZ, URZ, URZ ;  /* 0x000000fffffff290 */ /* 0x000fe2000fffe0ff */
        /* <DEDUP_REMOVED lines=8> */
.L_x_228:
[----:B------:R-:W-:Y:S01]  /*5ab0*/  @!P1 R2UR UR4, R0 ;  /* 0x00000000000492ca */ /* 0x000fe200000e0000 */
[----:B------:R-:W-:Y:S01]  /*5ac0*/  USHF.L.U32 UR16, UR19, 0x5, URZ ;  /* 0x0000000513107899 */ /* 0x000fe200080006ff */
[----:B------:R-:W-:Y:S01]  /*5ad0*/  @!P1 R2UR UR5, R6 ;  /* 0x00000000060592ca */ /* 0x000fe200000e0000 */
[----:B------:R-:W-:Y:S01]  /*5ae0*/  VOTEU.ALL UP0, P1 ;  /* 0x0000000000ff7886 */ /* 0x000fe20000800000 */
[----:B------:R-:W-:Y:S01]  /*5af0*/  UMOV UR24, 0x0 ;  /* 0x0000000000187882 */ /* 0x000fe20000000000 */
[----:B------:R-:W-:Y:S01]  /*5b00*/  UMOV UR25, 0x10000000 ;  /* 0x1000000000197882 */ /* 0x000fe20000000000 */
[----:B------:R-:W-:Y:S01]  /*5b10*/  UMOV UR43, UR59 ;  /* 0x0000003b002b7c82 */ /* 0x000fe20008000000 */
[----:B------:R-:W-:Y:S01]  /*5b20*/  @!P1 IMAD.MOV.U32 R0, RZ, RZ, 0x2000 ;  /* 0x00002000ff009424 */ /* 0x000fe200078e00ff */
[----:B------:R-:W-:Y:S01]  /*5b30*/  @!UP0 UIADD3 UR40, UPT, UPT, UR21, 0x4200, URZ ;  /* 0x0000420015288890 */ /* 0x000fe2000fffe0ff */
[----:B------:R-:W-:Y:S01]  /*5b40*/  @!P1 IADD3 R6, P0, PT, R16, 0x980, RZ ;  /* 0x0000098010069810 */ /* 0x000fe20007f1e0ff */
[----:B------:R-:W-:Y:S01]  /*5b50*/  @!UP0 UIADD3 UR8, UPT, UPT, UR21, 0x5200, URZ ;  /* 0x0000520015088890 */ /* 0x000fe2000fffe0ff */
[----:B------:R-:W-:Y:S02]  /*5b60*/  UMOV UR9, UR41 ;  /* 0x0000002900097c82 */ /* 0x000fe40008000000 */
[----:B-1----:R-:W-:Y:S01]  /*5b70*/  IMAD.U32 R9, RZ, RZ, UR4 ;  /* 0x00000004ff097e24 */ /* 0x002fe2000f8e00ff */
[----:B------:R-:W-:Y:S01]  /*5b80*/  UIADD3 UR4, UPT, UPT, UR17, -UR16, URZ ;  /* 0x8000001011047290 */ /* 0x000fe2000fffe0ff */
[----:B------:R-:W-:Y:S01]  /*5b90*/  IMAD.U32 R8, RZ, RZ, UR5 ;  /* 0x00000005ff087e24 */ /* 0x000fe2000f8e00ff */
[----:B------:R-:W-:Y:S01]  /*5ba0*/  UMOV UR11, UR59 ;  /* 0x0000003b000b7c82 */ /* 0x000fe20008000000 */
[----:B------:R-:W-:Y:S01]  /*5bb0*/  UMOV UR12, UR44 ;  /* 0x0000002c000c7c82 */ /* 0x000fe20008000000 */
[----:B------:R-:W-:Y:S01]  /*5bc0*/  @!P1 R2UR UR7, R9 ;  /* 0x00000000090792ca */ /* 0x000fe200000e0000 */
[----:B------:R-:W-:Y:S01]  /*5bd0*/  UIADD3 UR42, UPT, UPT, UR4, 0x40, URZ ;  /* 0x00000040042a7890 */ /* 0x000fe2000fffe0ff */
[----:B------:R-:W-:Y:S01]  /*5be0*/  @!P1 R2UR UR6, R8 ;  /* 0x00000000080692ca */ /* 0x000fe200000e0000 */
[----:B------:R-:W-:Y:S01]  /*5bf0*/  @!UP0 UIADD3 UR10, UPT, UPT, UR4, 0xc0, URZ ;  /* 0x000000c0040a8890 */ /* 0x000fe2000fffe0ff */
[----:B------:R-:W-:Y:S11]  /*5c00*/  VOTEU.ALL UP0, P1 ;  /* 0x0000000000ff7886 */ /* 0x000ff60000800000 */
        /* <DEDUP_REMOVED lines=8> */
.L_x_230:
[----:B------:R-:W-:Y:S01]  /*5c90*/  @!P1 R2UR UR6, R6 ;  /* 0x00000000060692ca */ /* 0x000fe200000e0000 */
[----:B------:R-:W-:Y:S01]  /*5ca0*/  VOTEU.ALL UP0, P1 ;  /* 0x0000000000ff7886 */ /* 0x000fe20000800000 */
[----:B------:R-:W-:Y:S01]  /*5cb0*/  @!P1 R2UR UR5, R0 ;  /* 0x00000000000592ca */ /* 0x000fe200000e0000 */
[----:B------:R-:W-:Y:S01]  /*5cc0*/  UMOV UR34, UR42 ;  /* 0x0000002a00227c82 */ /* 0x000fe20008000000 */
[----:B------:R-:W-:Y:S01]  /*5cd0*/  UMOV UR36, UR44 ;  /* 0x0000002c00247c82 */ /* 0x000fe20008000000 */
[----:B------:R-:W-:Y:S01]  /*5ce0*/  @!P1 IMAD.MOV.U32 R0, RZ, RZ, 0x2000 ;  /* 0x00002000ff009424 */ /* 0x000fe200078e00ff */
[----:B------:R-:W-:Y:S01]  /*5cf0*/  @!UP0 UIADD3 UR35, UPT, UPT, UR59, 0x40, URZ ;  /* 0x000000403b238890 */ /* 0x000fe2000fffe0ff */
[----:B-1----:R-:W-:Y:S01]  /*5d00*/  SHF.L.U32 R9, RZ, 0x1f, RZ ;  /* 0x0000001fff097819 */ /* 0x002fe200000006ff */
[----:B------:R-:W-:Y:S01]  /*5d10*/  @!UP0 UIADD3 UR32, UPT, UPT, UR21, 0x6200, URZ ;  /* 0x0000620015208890 */ /* 0x000fe2000fffe0ff */
[----:B------:R-:W-:Y:S01]  /*5d20*/  @!P1 IADD3 R8, P0, PT, R16, 0x980, RZ ;  /* 0x0000098010089810 */ /* 0x000fe20007f1e0ff */
[----:B------:R-:W-:Y:S02]  /*5d30*/  @!UP0 UIADD3 UR10, UPT, UPT, UR4, 0xc0, URZ ;  /* 0x000000c0040a8890 */ /* 0x000fe4000fffe0ff */
[----:B------:R-:W-:Y:S01]  /*5d40*/  @!UP0 UIADD3 UR8, UPT, UPT, UR21, 0x7200, URZ ;  /* 0x0000720015088890 */ /* 0x000fe2000fffe0ff */
[----:B------:R-:W-:Y:S01]  /*5d50*/  IMAD.U32 R18, RZ, RZ, UR6 ;  /* 0x00000006ff127e24 */ /* 0x000fe2000f8e00ff */
[----:B------:R-:W-:Y:S01]  /*5d60*/  VOTEU.ALL UP0, P1 ;  /* 0x0000000000ff7886 */ /* 0x000fe20000800000 */
[----:B------:R-:W-:Y:S01]  /*5d70*/  IMAD.U32 R19, RZ, RZ, UR5 ;  /* 0x00000005ff137e24 */ /* 0x000fe2000f8e00ff */
[----:B------:R-:W-:Y:S01]  /*5d80*/  UMOV UR4, 0x0 ;  /* 0x0000000000047882 */ /* 0x000fe20000000000 */
[----:B------:R-:W-:Y:S01]  /*5d90*/  UMOV UR5, 0x10000000 ;  /* 0x1000000000057882 */ /* 0x000fe20000000000 */
[----:B------:R-:W-:Y:S01]  /*5da0*/  @!P1 R2UR UR6, R18 ;  /* 0x00000000120692ca */ /* 0x000fe200000e0000 */
[----:B------:R-:W-:Y:S01]  /*5db0*/  UMOV UR9, UR33 ;  /* 0x0000002100097c82 */ /* 0x000fe20008000000 */
[----:B------:R-:W-:Y:S01]  /*5dc0*/  @!P1 R2UR UR7, R19 ;  /* 0x00000000130792ca */ /* 0x000fe200000e0000 */
[----:B------:R-:W-:Y:S01]  /*5dd0*/  UMOV UR12, UR44 ;  /* 0x0000002c000c7c82 */ /* 0x000fe20008000000 */
[----:B------:R-:W-:Y:S01]  /*5de0*/  UMOV UR11, UR35 ;  /* 0x00000023000b7c82 */ /* 0x000fe20008000000 */
[----:B------:R-:W-:Y:S10]  /*5df0*/  @!P1 IMAD.X R6, RZ, RZ, R17, P0 ;  /* 0x000000ffff069224 */ /* 0x000ff400000e0611 */
[----:B------:R-:W-:Y:S01]  /*5e00*/  @!UP0 UTMALDG.3D [UR32], [UR6], desc[UR4] ;  /* 0x00000420060085b4 */ /* 0x000fe20008011000 */
[----:B------:R-:W-:Y:S05]  /*5e10*/  VOTEU.ALL UP0, P1 ;  /* 0x0000000000ff7886 */ /* 0x000fea0000800000 */
[----:B------:R1:W-:Y:S01]  /*5e20*/  @!UP0 UTMALDG.3D [UR8], [UR6], desc[UR4] ;  /* 0x00000408060085b4 */ /* 0x0003e20008011000 */
[----:B------:R2:W-:Y:S01]  /*5e30*/  @!P1 SYNCS.ARRIVE.TRANS64.RED.A0TR RZ, [UR21+0x88], R0 ;  /* 0x00008800ffff99a7 */ /* 0x0005e20008300415 */
[----:B------:R-:W-:Y:S01]  /*5e40*/  SYNCS.ARRIVE.TRANS64.RED.A1T0 RZ, [UR37], RZ ;  /* 0x000000ffffff79a7 */ /* 0x000fe20008100425 */
[----:B------:R-:W3:Y:S01]  /*5e50*/  SYNCS.PHASECHK.TRANS64.TRYWAIT P2, [UR21+0x90], R9 ;  /* 0x00009009ff0075a7 */ /* 0x000ee20008041115 */
[----:B-1----:R-:W-:Y:S01]  /*5e60*/  UIADD3 UR4, UPT, UPT, UR17, UR16, URZ ;  /* 0x0000001011047290 */ /* 0x002fe2000fffe0ff */
[----:B--23--:R-:W-:Y:S11]  /*5e70*/  @!P2 BRA `(.L_x_92) ;  /* 0x000000d80098a947 */ /* 0x00cff60003800000 */
.L_x_232:
[----:B------:R-:W-:Y:S01]  /*5e80*/  @!P1 R2UR UR6, R8 ;  /* 0x00000000080692ca */ /* 0x000fe200000e0000 */
[----:B------:R-:W-:Y:S01]  /*5e90*/  VOTEU.ALL UP0, P1 ;  /* 0x0000000000ff7886 */ /* 0x000fe20000800000 */
[----:B------:R-:W-:Y:S01]  /*5ea0*/  @!P1 R2UR UR5, R6 ;  /* 0x00000000060592ca */ /* 0x000fe200000e0000 */
[----:B------:R-:W-:Y:S01]  /*5eb0*/  UIADD3 UR26, UPT, UPT, UR4, 0x20, URZ ;  /* 0x00000020041a7890 */ /* 0x000fe2000fffe0ff */
[----:B-1----:R-:W-:Y:S01]  /*5ec0*/  @!P1 IMAD.MOV.U32 R0, RZ, RZ, 0x2000 ;  /* 0x00002000ff009424 */ /* 0x002fe200078e00ff */
[----:B------:R-:W-:Y:S01]  /*5ed0*/  UMOV UR30, 0x0 ;  /* 0x00000000001e7882 */ /* 0x000fe20000000000 */
[----:B------:R-:W-:Y:S01]  /*5ee0*/  @!UP0 UIADD3 UR24, UPT, UPT, UR21, 0x200, URZ ;  /* 0x0000020015188890 */ /* 0x000fe2000fffe0ff */
[----:B------:R-:W-:Y:S01]  /*5ef0*/  @!P1 IADD3 R8, P0, PT, R16, 0x980, RZ ;  /* 0x0000098010089810 */ /* 0x000fe20007f1e0ff */
[----:B------:R-:W-:Y:S02]  /*5f00*/  @!UP0 UIADD3 UR10, UPT, UPT, UR4, 0xa0, URZ ;  /* 0x000000a0040a8890 */ /* 0x000fe4000fffe0ff */
[----:B------:R-:W-:Y:S01]  /*5f10*/  @!UP0 UIADD3 UR8, UPT, UPT, UR21, 0x1200, URZ ;  /* 0x0000120015088890 */ /* 0x000fe2000fffe0ff */
[----:B------:R-:W-:Y:S02]  /*5f20*/  VOTEU.ALL UP0, P1 ;  /* 0x0000000000ff7886 */ /* 0x000fe40000800000 */
[----:B------:R-:W-:Y:S01]  /*5f30*/  IMAD.U32 R18, RZ, RZ, UR6 ;  /* 0x00000006ff127e24 */ /* 0x000fe2000f8e00ff */
[----:B------:R-:W-:Y:S01]  /*5f40*/  UMOV UR31, 0x10000000 ;  /* 0x10000000001f7882 */ /* 0x000fe20000000000 */
[----:B------:R-:W-:Y:S01]  /*5f50*/  IMAD.U32 R19, RZ, RZ, UR5 ;  /* 0x00000005ff137e24 */ /* 0x000fe2000f8e00ff */
[----:B------:R-:W-:Y:S01]  /*5f60*/  UMOV UR25, UR57 ;  /* 0x0000003900197c82 */ /* 0x000fe20008000000 */
[----:B------:R-:W-:Y:S01]  /*5f70*/  UMOV UR27, UR59 ;  /* 0x0000003b001b7c82 */ /* 0x000fe20008000000 */
[----:B------:R-:W-:Y:S01]  /*5f80*/  @!P1 R2UR UR6, R18 ;  /* 0x00000000120692ca */ /* 0x000fe200000e0000 */
[----:B------:R-:W-:Y:S01]  /*5f90*/  UMOV UR28, UR44 ;  /* 0x0000002c001c7c82 */ /* 0x000fe20008000000 */
[----:B------:R-:W-:Y:S01]  /*5fa0*/  @!P1 R2UR UR7, R19 ;  /* 0x00000000130792ca */ /* 0x000fe200000e0000 */
[----:B------:R-:W-:Y:S01]  /*5fb0*/  UMOV UR9, UR57 ;  /* 0x0000003900097c82 */ /* 0x000fe20008000000 */
[----:B------:R-:W-:Y:S01]  /*5fc0*/  UMOV UR11, UR59 ;  /* 0x0000003b000b7c82 */ /* 0x000fe20008000000 */
[----:B------:R-:W-:Y:S01]  /*5fd0*/  UMOV UR12, UR44 ;  /* 0x0000002c000c7c82 */ /* 0x000fe20008000000 */
[----:B------:R-:W-:Y:S09]  /*5fe0*/  @!P1 IMAD.X R6, RZ, RZ, R17, P0 ;  /* 0x000000ffff069224 */ /* 0x000ff200000e0611 */
[----:B------:R1:W-:Y:S01]  /*5ff0*/  @!UP0 UTMALDG.3D [UR24], [UR6], desc[UR30] ;  /* 0x00001e18060085b4 */ /* 0x0003e20008011000 */
[----:B------:R-:W-:Y:S05]  /*6000*/  VOTEU.ALL UP0, P1 ;  /* 0x0000000000ff7886 */ /* 0x000fea0000800000 */
[----:B------:R1:W-:Y:S01]  /*6010*/  @!UP0 UTMALDG.3D [UR8], [UR6], desc[UR30] ;  /* 0x00001e08060085b4 */ /* 0x0003e20008011000 */
[----:B------:R1:W-:Y:S01]  /*6020*/  @!P1 SYNCS.ARRIVE.TRANS64.RED.A0TR RZ, [UR21+0x70], R0 ;  /* 0x00007000ffff99a7 */ /* 0x0003e20008300415 */
[----:B------:R-:W-:Y:S01]  /*6030*/  SYNCS.ARRIVE.TRANS64.RED.A1T0 RZ, [UR46], RZ ;  /* 0x000000ffffff79a7 */ /* 0x000fe2000810042e */
[----:B------:R-:W2:Y:S02]  /*6040*/  SYNCS.PHASECHK.TRANS64.TRYWAIT P2, [UR21+0x98], R9 ;  /* 0x00009809ff0075a7 */ /* 0x000ea40008041115 */
[----:B-12---:R-:W-:Y:S05]  /*6050*/  @!P2 BRA `(.L_x_93) ;  /* 0x000000d80038a947 */ /* 0x006fea0003800000 */
.L_x_234:
[----:B------:R-:W-:Y:S01]  /*6060*/  @!P1 R2UR UR6, R8 ;  /* 0x00000000080692ca */ /* 0x000fe200000e0000 */
[----:B------:R-:W-:Y:S01]  /*6070*/  VOTEU.ALL UP0, P1 ;  /* 0x0000000000ff7886 */ /* 0x000fe20000800000 */
[----:B------:R-:W-:Y:S01]  /*6080*/  @!P1 R2UR UR5, R6 ;  /* 0x00000000060592ca */ /* 0x000fe200000e0000 */
[----:B------:R-:W-:Y:S01]  /*6090*/  UMOV UR30, 0x0 ;  /* 0x00000000001e7882 */ /* 0x000fe20000000000 */
[----:B------:R-:W-:Y:S01]  /*60a0*/  UMOV UR31, 0x10000000 ;  /* 0x10000000001f7882 */ /* 0x000fe20000000000 */
[----:B------:R-:W-:Y:S01]  /*60b0*/  UMOV UR25, UR49 ;  /* 0x0000003100197c82 */ /* 0x000fe20008000000 */
[----:B------:R-:W-:Y:S01]  /*60c0*/  @!UP0 UIADD3 UR27, UPT, UPT, UR59, 0x40, URZ ;  /* 0x000000403b1b8890 */ /* 0x000fe2000fffe0ff */
[----:B-1----:R-:W-:Y:S01]  /*60d0*/  @!P1 IMAD.MOV.U32 R0, RZ, RZ, 0x2000 ;  /* 0x00002000ff009424 */ /* 0x002fe200078e00ff */
[----:B------:R-:W-:Y:S01]  /*60e0*/  @!UP0 UIADD3 UR24, UPT, UPT, UR21, 0x2200, URZ ;  /* 0x0000220015188890 */ /* 0x000fe2000fffe0ff */
[----:B------:R-:W-:Y:S01]  /*60f0*/  @!P1 IADD3 R8, P0, PT, R16, 0x980, RZ ;  /* 0x0000098010089810 */ /* 0x000fe20007f1e0ff */
[----:B------:R-:W-:Y:S02]  /*6100*/  @!UP0 UIADD3 UR10, UPT, UPT, UR4, 0xa0, URZ ;  /* 0x000000a0040a8890 */ /* 0x000fe4000fffe0ff */
[----:B------:R-:W-:Y:S01]  /*6110*/  @!UP0 UIADD3 UR8, UPT, UPT, UR21, 0x3200, URZ ;  /* 0x0000320015088890 */ /* 0x000fe2000fffe0ff */
[----:B------:R-:W-:Y:S01]  /*6120*/  IMAD.U32 R18, RZ, RZ, UR6 ;  /* 0x00000006ff127e24 */ /* 0x000fe2000f8e00ff */
[----:B------:R-:W-:Y:S01]  /*6130*/  VOTEU.ALL UP0, P1 ;  /* 0x0000000000ff7886 */ /* 0x000fe20000800000 */
[----:B------:R-:W-:Y:S01]  /*6140*/  IMAD.U32 R19, RZ, RZ, UR5 ;  /* 0x00000005ff137e24 */ /* 0x000fe2000f8e00ff */
[----:B------:R-:W-:Y:S01]  /*6150*/  UMOV UR28, UR44 ;  /* 0x0000002c001c7c82 */ /* 0x000fe20008000000 */
[----:B------:R-:W-:Y:S01]  /*6160*/  UMOV UR9, UR49 ;  /* 0x0000003100097c82 */ /* 0x000fe20008000000 */
[----:B------:R-:W-:Y:S01]  /*6170*/  @!P1 R2UR UR6, R18 ;  /* 0x00000000120692ca */ /* 0x000fe200000e0000 */
[----:B------:R-:W-:Y:S01]  /*6180*/  UMOV UR12, UR44 ;  /* 0x0000002c000c7c82 */ /* 0x000fe20008000000 */
[----:B------:R-:W-:Y:S01]  /*6190*/  @!P1 R2UR UR7, R19 ;  /* 0x00000000130792ca */ /* 0x000fe200000e0000 */
[----:B------:R-:W-:Y:S01]  /*61a0*/  UMOV UR11, UR27 ;  /* 0x0000001b000b7c82 */ /* 0x000fe20008000000 */
[----:B------:R-:W-:Y:S11]  /*61b0*/  @!P1 IMAD.X R6, RZ, RZ, R17, P0 ;  /* 0x000000ffff069224 */ /* 0x000ff600000e0611 */
[----:B------:R1:W-:Y:S01]  /*61c0*/  @!UP0 UTMALDG.3D [UR24], [UR6], desc[UR30] ;  /* 0x00001e18060085b4 */ /* 0x0003e20008011000 */
[----:B------:R-:W-:Y:S05]  /*61d0*/  VOTEU.ALL UP0, P1 ;  /* 0x0000000000ff7886 */ /* 0x000fea0000800000 */
[----:B------:R1:W-:Y:S01]  /*61e0*/  @!UP0 UTMALDG.3D [UR8], [UR6], desc[UR30] ;  /* 0x00001e08060085b4 */ /* 0x0003e20008011000 */
[----:B------:R1:W-:Y:S01]  /*61f0*/  @!P1 SYNCS.ARRIVE.TRANS64.RED.A0TR RZ, [UR21+0x78], R0 ;  /* 0x00007800ffff99a7 */ /* 0x0003e20008300415 */
[----:B------:R-:W-:Y:S11]  /*6200*/  UISETP.NE.AND UP0, UPT, UR19, URZ, UPT ;  /* 0x000000ff1300728c */ /* 0x000ff6000bf05270 */
[----:B------:R-:W-:Y:S01]  /*6210*/  @!UP0 UIADD3 UR18, UPT, UPT, UR17, URZ, URZ ;  /* 0x000000ff11128290 */ /* 0x000fe2000fffe0ff */
[----:B------:R-:W-:Y:S01]  /*6220*/  SYNCS.ARRIVE.TRANS64.RED.A1T0 RZ, [UR45], RZ ;  /* 0x000000ffffff79a7 */ /* 0x000fe2000810042d */
[----:B------:R-:W2:Y:S02]  /*6230*/  SYNCS.PHASECHK.TRANS64.TRYWAIT P2, [UR21+0xa0], R9 ;  /* 0x0000a009ff0075a7 */ /* 0x000ea40008041115 */
[----:B-12---:R-:W-:Y:S08]  /*6240*/  @!P2 BRA `(.L_x_94) ;  /* 0x000000d400d4a947 */ /* 0x006ff00003800000 */
.L_x_236:
        /* <DEDUP_REMOVED lines=9> */
[----:B------:R-:W-:Y:S01]  /*62e0*/  VIADD R14, R14, 0x1 ;  /* 0x000000010e0e7836 */ /* 0x000fe20000000000 */
[----:B------:R-:W-:Y:S01]  /*62f0*/  @!UP0 UIADD3 UR8, UPT, UPT, UR21, 0x5200, URZ ;  /* 0x0000520015088890 */ /* 0x000fe2000fffe0ff */
[----:B------:R-:W-:Y:S02]  /*6300*/  VOTEU.ALL UP0, P1 ;  /* 0x0000000000ff7886 */ /* 0x000fe40000800000 */
[----:B------:R-:W-:Y:S01]  /*6310*/  IMAD.U32 R18, RZ, RZ, UR5 ;  /* 0x00000005ff127e24 */ /* 0x000fe2000f8e00ff */
[----:B------:R-:W-:Y:S01]  /*6320*/  UMOV UR19, UR59 ;  /* 0x0000003b00137c82 */ /* 0x000fe20008000000 */
[----:B------:R-:W-:Y:S01]  /*6330*/  IMAD.U32 R19, RZ, RZ, UR4 ;  /* 0x00000004ff137e24 */ /* 0x000fe2000f8e00ff */
        /* <DEDUP_REMOVED lines=12> */
[----:B------:R-:W2:Y:S02]  /*6400*/  SYNCS.PHASECHK.TRANS64.TRYWAIT P0, [UR21+0xa8], R9 ;  /* 0x0000a809ff0075a7 */ /* 0x000ea40008001115 */
[----:B-12---:R-:W-:Y:S05]  /*6410*/  @!P0 BRA `(.L_x_95) ;  /* 0x000000d400788947 */ /* 0x006fea0003800000 */
.L_x_238:
[----:B------:R-:W-:Y:S01]  /*6420*/  UIADD3 UR29, UPT, UPT, UR29, 0x1, URZ ;  /* 0x000000011d1d7890 */ /* 0x000fe2000fffe0ff */
[----:B------:R-:W-:Y:S01]  /*6430*/  @!P1 IADD3 R6, P0, PT, R16, 0x980, RZ ;  /* 0x0000098010069810 */ /* 0x000fe20007f1e0ff */
[----:B------:R-:W-:Y:S01]  /*6440*/  UPLOP3.LUT UP1, UPT, UPT, UPT, UPT, 0x80, 0x8 ;  /* 0x000000000008789c */ /* 0x000fe20003f2f070 */
[----:B------:R-:W-:Y:S01]  /*6450*/  R2UR UR25, R178 ;  /* 0x00000000b21972ca */ /* 0x000fe200000e0000 */
[----:B------:R-:W-:Y:S01]  /*6460*/  VOTEU.ALL UP0, P1 ;  /* 0x0000000000ff7886 */ /* 0x000fe20000800000 */
[----:B------:R-:W-:Y:S01]  /*6470*/  @!P1 R2UR UR5, R6 ;  /* 0x00000000060592ca */ /* 0x000fe200000e0000 */
[----:B-1----:R-:W-:Y:S01]  /*6480*/  @!P1 IMAD.X R0, RZ, RZ, R17, P0 ;  /* 0x000000ffff009224 */ /* 0x002fe200000e0611 */
[----:B------:R-:W-:Y:S01]  /*6490*/  UMOV UR6, 0x0 ;  /* 0x0000000000067882 */ /* 0x000fe20000000000 */
[----:B------:R-:W-:Y:S01]  /*64a0*/  UMOV UR7, 0x10000000 ;  /* 0x1000000000077882 */ /* 0x000fe20000000000 */
[----:B------:R-:W-:Y:S01]  /*64b0*/  @!UP0 UIADD3 UR19, UPT, UPT, UR59, 0x40, URZ ;  /* 0x000000403b138890 */ /* 0x000fe2000fffe0ff */
[----:B------:R-:W-:Y:S01]  /*64c0*/  R2UR UR24, R179 ;  /* 0x00000000b31872ca */ /* 0x000fe200000e0000 */
[----:B------:R-:W-:Y:S01]  /*64d0*/  @!UP0 UIADD3 UR16, UPT, UPT, UR21, 0x6200, URZ ;  /* 0x0000620015108890 */ /* 0x000fe2000fffe0ff */
[----:B------:R-:W-:Y:S01]  /*64e0*/  @!P1 R2UR UR4, R0 ;  /* 0x00000000000492ca */ /* 0x000fe200000e0000 */
[----:B------:R-:W-:Y:S01]  /*64f0*/  @!UP0 UIADD3 UR10, UPT, UPT, UR18, 0x80, URZ ;  /* 0x00000080120a8890 */ /* 0x000fe2000fffe0ff */
[----:B------:R-:W-:Y:S01]  /*6500*/  ISETP.NE.AND P0, PT, R14, 0x2, PT ;  /* 0x000000020e00780c */ /* 0x000fe20003f05270 */
[----:B------:R-:W-:Y:S01]  /*6510*/  @!UP0 UIADD3 UR8, UPT, UPT, UR21, 0x7200, URZ ;  /* 0x0000720015088890 */ /* 0x000fe2000fffe0ff */
[----:B------:R-:W-:Y:S02]  /*6520*/  VOTEU.ALL UP0, P1 ;  /* 0x0000000000ff7886 */ /* 0x000fe40000800000 */
[----:B------:R-:W-:Y:S01]  /*6530*/  IMAD.U32 R8, RZ, RZ, UR5 ;  /* 0x00000005ff087e24 */ /* 0x000fe2000f8e00ff */
[----:B------:R-:W-:Y:S01]  /*6540*/  UMOV UR17, UR33 ;  /* 0x0000002100117c82 */ /* 0x000fe20008000000 */
[----:B------:R-:W-:Y:S01]  /*6550*/  UMOV UR20, UR44 ;  /* 0x0000002c00147c82 */ /* 0x000fe20008000000 */
[----:B------:R-:W-:Y:S01]  /*6560*/  UMOV UR9, UR33 ;  /* 0x0000002100097c82 */ /* 0x000fe20008000000 */
[----:B------:R-:W-:Y:S01]  /*6570*/  UMOV UR12, UR44 ;  /* 0x0000002c000c7c82 */ /* 0x000fe20008000000 */
[----:B------:R-:W-:Y:S01]  /*6580*/  UMOV UR11, UR19 ;  /* 0x00000013000b7c82 */ /* 0x000fe20008000000 */
[----:B------:R-:W-:Y:S01]  /*6590*/  SEL R0, RZ, 0x1, P0 ;  /* 0x00000001ff007807 */ /* 0x000fe20000000000 */
[----:B------:R-:W-:Y:S01]  /*65a0*/  IMAD.U32 R9, RZ, RZ, UR4 ;  /* 0x00000004ff097e24 */ /* 0x000fe2000f8e00ff */
[----:B------:R-:W-:Y:S01]  /*65b0*/  @!P1 R2UR UR4, R8 ;  /* 0x00000000080492ca */ /* 0x000fe200000e0000 */
[----:B------:R-:W-:Y:S01]  /*65c0*/  UMOV UR44, UR47 ;  /* 0x0000002f002c7c82 */ /* 0x000fe20008000000 */
[----:B------:R-:W-:Y:S02]  /*65d0*/  LOP3.LUT R13, R13, R0, RZ, 0x3c, !PT ;  /* 0x000000000d0d7212 */ /* 0x000fe400078e3cff */
[----:B------:R-:W-:Y:S02]  /*65e0*/  @!P1 R2UR UR5, R9 ;  /* 0x00000000090592ca */ /* 0x000fe400000e0000 */
[----:B------:R-:W-:Y:S11]  /*65f0*/  SEL R14, R14, RZ, P0 ;  /* 0x000000ff0e0e7207 */ /* 0x000ff60000000000 */
[----:B------:R1:W-:Y:S01]  /*6600*/  @!UP0 UTMALDG.3D [UR16], [UR4], desc[UR6] ;  /* 0x00000610040085b4 */ /* 0x0003e20008011000 */
[----:B------:R-:W-:Y:S05]  /*6610*/  VOTEU.ALL UP0, P1 ;  /* 0x0000000000ff7886 */ /* 0x000fea0000800000 */
[----:B------:R2:W-:Y:S01]  /*6620*/  @!UP0 UTMALDG.3D [UR8], [UR4], desc[UR6] ;  /* 0x00000608040085b4 */ /* 0x0005e20008011000 */
[----:B------:R2:W-:Y:S01]  /*6630*/  @!P1 SYNCS.ARRIVE.TRANS64.RED.A0TR RZ, [UR21+0x88], R7 ;  /* 0x00008807ffff99a7 */ /* 0x0005e20008300415 */
[----:B------:R-:W-:Y:S01]  /*6640*/  SYNCS.ARRIVE.TRANS64.RED.A1T0 RZ, [UR37], RZ ;  /* 0x000000ffffff79a7 */ /* 0x000fe20008100425 */
[----:B-1----:R-:W-:Y:S02]  /*6650*/  UIADD3 UR20, UPT, UPT, UR13, UR25, URZ ;  /* 0x000000190d147290 */ /* 0x002fe4000fffe0ff */
[----:B------:R-:W-:Y:S01]  /*6660*/  UIADD3 UR19, UPT, UPT, UR14, UR24, URZ ;  /* 0x000000180e137290 */ /* 0x000fe2000fffe0ff */
[----:B------:R-:W-:Y:S11]  /*6670*/  BRA.U UP2, `(.L_x_96) ;  /* 0xffffffe902107547 */ /* 0x000ff6000b83ffff */
[----:B------:R-:W1:Y:S02]  /*6680*/  SYNCS.PHASECHK.TRANS64.TRYWAIT P0, [UR21+0x90], R10 ;  /* 0x0000900aff0075a7 */ /* 0x000e640008001115 */
[----:B-1----:R-:W-:Y:S05]  /*6690*/  @!P0 BRA `(.L_x_97) ;  /* 0x000000d000f08947 */ /* 0x002fea0003800000 */
.L_x_240:
[----:B------:R-:W3:Y:S02]  /*66a0*/  SYNCS.PHASECHK.TRANS64.TRYWAIT P0, [UR21+0x98], R10 ;  /* 0x0000980aff0075a7 */ /* 0x000ee40008001115 */
[----:B---3--:R-:W-:Y:S05]  /*66b0*/  @!P0 BRA `(.L_x_98) ;  /* 0x000000d400008947 */ /* 0x008fea0003800000 */
.L_x_242:
[----:B------:R-:W3:Y:S01]  /*66c0*/  SYNCS.PHASECHK.TRANS64.TRYWAIT P0, [UR21+0xa0], R10 ;  /* 0x0000a00aff0075a7 */ /* 0x000ee20008001115 */
[----:B------:R-:W-:Y:S01]  /*66d0*/  HFMA2 R0, -RZ, RZ, 0, 5.9604644775390625e-08 ;  /* 0x00000001ff007431 */ /* 0x000fe200000001ff */
[----:B---3--:R-:W-:Y:S06]  /*66e0*/  @!P0 BRA `(.L_x_99) ;  /* 0x000000d4000c8947 */ /* 0x008fec0003800000 */
.L_x_244:
[----:B------:R-:W-:Y:S02]  /*66f0*/  MOV R2, UR21 ;  /* 0x0000001500027c02 */ /* 0x000fe40008000f00 */
[----:B-1----:R-:W-:-:S07]  /*6700*/  SHF.L.U32 R3, R0, 0x1f, RZ ;  /* 0x0000001f00037819 */ /* 0x002fce00000006ff */
.L_x_100:
[----:B-1----:R1:W3:Y:S02]  /*6710*/  SYNCS.PHASECHK.TRANS64.TRYWAIT P0, [R2+URZ+0xa8], R3 ;  /* 0x0000a803020075a7 */ /* 0x0022e400080011ff */
[----:B---3--:R-:W-:Y:S05]  /*6720*/  @!P0 NANOSLEEP.SYNCS 0x989680 ;  /* 0x009896800000895d */ /* 0x008fea0003900000 */
[----:B------:R-:W3:Y:S02]  /*6730*/  @!P0 SYNCS.PHASECHK.TRANS64 P0, [R2+URZ+0xa8], R3 ;  /* 0x0000a803020085a7 */ /* 0x000ee400080010ff */
[----:B--23--:R-:W-:Y:S05]  /*6740*/  @P0 EXIT ;  /* 0x000000000000094d */ /* 0x00cfea0003800000 */
[----:B------:R-:W-:Y:S05]  /*6750*/  BRA `(.L_x_100) ;  /* 0xfffffffc00ec7947 */ /* 0x000fea000383ffff */
.L_x_81:
[----:B------:R-:W-:-:S06]  /*6760*/  UISETP.GE.AND UP0, UPT, UR21, 0x4, UPT ;  /* 0x000000041500788c */ /* 0x000fcc000bf06270 */
[----:B------:R-:W-:-:S13]  /*6770*/  PLOP3.LUT P0, PT, PT, PT, UP0, 0x80, 0x8 ;  /* 0x000000000008781c */ /* 0x000fda0003f0f008 */
[----:B-1----:R-:W-:Y:S05]  /*6780*/  @!P0 EXIT ;  /* 0x000000000000894d */ /* 0x002fea0003800000 */
[----:B------:R-:W1:Y:S08]  /*6790*/  S2UR UR4, SR_CgaCtaId ;  /* 0x00000000000479c3 */ /* 0x000e700000008800 */
[----:B------:R-:W-:Y:S01]  /*67a0*/  BAR.SYNC.DEFER_BLOCKING 0x6, 0xa0 ;  /* 0x0182800000007b1d */ /* 0x000fe20000010000 */
[C---:B------:R-:W-:Y:S01]  /*67b0*/  IMAD.SHL.U32 R5, R184.reuse, 0x20, RZ ;  /* 0x00000020b8057824 */ /* 0x040fe200078e00ff */
[----:B------:R-:W-:Y:S01]  /*67c0*/  LOP3.LUT R185, R184, 0x2, RZ, 0xc0, !PT ;  /* 0x00000002b8b97812 */ /* 0x000fe200078ec0ff */
[----:B------:R-:W-:-:S02]  /*67d0*/  IMAD.SHL.U32 R188, R177, 0x400, RZ ;  /* 0x00000400b1bc7824 */ /* 0x000fc400078e00ff */
[----:B------:R-:W-:Y:S02]  /*67e0*/  HFMA2 R186, -RZ, RZ, 0, 0 ;  /* 0x00000000ffba7431 */ /* 0x000fe400000001ff */
[C---:B------:R-:W-:Y:S01]  /*67f0*/  IMAD.SHL.U32 R0, R184.reuse, 0x4, RZ ;  /* 0x00000004b8007824 */ /* 0x040fe200078e00ff */
[----:B------:R-:W-:Y:S01]  /*6800*/  UMOV UR45, 0x400 ;  /* 0x00000400002d7882 */ /* 0x000fe20000000000 */
[----:B------:R-:W2:Y:S01]  /*6810*/  LDC.64 R174, c[0x0][0xcb0] ;  /* 0x00032c00ffae7b82 */ /* 0x000ea20000000a00 */
[C---:B------:R-:W-:Y:S01]  /*6820*/  LOP3.LUT R7, R5.reuse, 0x320, RZ, 0xc0, !PT ;  /* 0x0000032005077812 */ /* 0x040fe200078ec0ff */
[C---:B------:R-:W-:Y:S01]  /*6830*/  IMAD.U32 R2, R184.reuse, 0x10000, RZ ;  /* 0x00010000b8027824 */ /* 0x040fe200078e00ff */
[----:B------:R-:W-:Y:S01]  /*6840*/  LOP3.LUT R5, R5, 0xc0, RZ, 0xc0, !PT ;  /* 0x000000c005057812 */ /* 0x000fe200078ec0ff */
[----:B------:R-:W-:Y:S01]  /*6850*/  IMAD.MOV.U32 R183, RZ, RZ, RZ ;  /* 0x000000ffffb77224 */ /* 0x000fe200078e00ff */
[----:B------:R-:W-:Y:S01]  /*6860*/  LOP3.LUT R188, R7, 0x400, R188, 0xf8, !PT ;  /* 0x0000040007bc7812 */ /* 0x000fe200078ef8bc */
[----:B------:R-:W-:Y:S01]  /*6870*/  IMAD.MOV R185, RZ, RZ, -R185 ;  /* 0x000000ffffb97224 */ /* 0x000fe200078e0ab9 */
[----:B------:R-:W-:Y:S01]  /*6880*/  LOP3.LUT R5, R5, 0x18, R0, 0xf8, !PT ;  /* 0x0000001805057812 */ /* 0x000fe200078ef800 */
[----:B------:R-:W3:Y:S01]  /*6890*/  LDC.64 R172, c[0x0][0xca8] ;  /* 0x00032a00ffac7b82 */ /* 0x000ee20000000a00 */
[----:B------:R-:W-:Y:S01]  /*68a0*/  LOP3.LUT R184, R184, 0x4, RZ, 0xc0, !PT ;  /* 0x00000004b8b87812 */ /* 0x000fe200078ec0ff */
[----:B------:R-:W4:Y:S01]  /*68b0*/  LDCU UR63, c[0x0][0x370] ;  /* 0x00006e00ff3f77ac */ /* 0x000f220008000800 */
[----:B------:R-:W-:-:S02]  /*68c0*/  LOP3.LUT R188, R188, R5, RZ, 0xfc, !PT ;  /* 0x00000005bcbc7212 */ /* 0x000fc400078efcff */
[----:B------:R-:W-:Y:S01]  /*68d0*/  LOP3.LUT R2, R2, 0x200000, RZ, 0xc0, !PT ;  /* 0x0020000002027812 */ /* 0x000fe200078ec0ff */
[----:B------:R-:W2:Y:S01]  /*68e0*/  LDCU.64 UR54, c[0x0][0x348] ;  /* 0x00006900ff3677ac */ /* 0x000ea20008000a00 */
[----:B------:R-:W-:Y:S01]  /*68f0*/  IADD3 R187, PT, PT, -R184, 0x2, RZ ;  /* 0x00000002b8bb7810 */ /* 0x000fe20007ffe1ff */
[----:B------:R-:W-:Y:S01]  /*6900*/  IMAD.MOV R184, RZ, RZ, -R184 ;  /* 0x000000ffffb87224 */ /* 0x000fe200078e0ab8 */
[----:B------:R-:W-:Y:S01]  /*6910*/  LOP3.LUT R189, R177, 0x3, RZ, 0xc0, !PT ;  /* 0x00000003b1bd7812 */ /* 0x000fe200078ec0ff */
[----:B-1----:R-:W-:Y:S01]  /*6920*/  ULEA UR45, UR4, UR45, 0x18 ;  /* 0x0000002d042d7291 */ /* 0x002fe2000f8ec0ff */
[----:B------:R-:W-:Y:S01]  /*6930*/  SHF.L.U32 R187, R187, 0x4, RZ ;  /* 0x00000004bbbb7819 */ /* 0x000fe200000006ff */
[----:B------:R-:W1:Y:S01]  /*6940*/  LDCU.64 UR4, c[0x0][0xc90] ;  /* 0x00019200ff0477ac */ /* 0x000e620008000a00 */
[----:B------:R-:W2:Y:S06]  /*6950*/  LDCU UR42, c[0x0][0xf0c] ;  /* 0x0001e180ff2a77ac */ /* 0x000eac0008000800 */
[----:B------:R-:W4:Y:S01]  /*6960*/  LDS R3, [UR45+0x140] ;  /* 0x0001402dff037984 */ /* 0x000f220008000800 */
[----:B------:R-:W2:Y:S01]  /*6970*/  LDCU UR38, c[0x0][0xf30] ;  /* 0x0001e600ff2677ac */ /* 0x000ea20008000800 */
[----:B------:R-:W2:Y:S01]  /*6980*/  LDCU.64 UR60, c[0x0][0xc88] ;  /* 0x00019100ff3c77ac */ /* 0x000ea20008000a00 */
[----:B------:R-:W2:Y:S01]  /*6990*/  LDCU.64 UR40, c[0x0][0xf28] ;  /* 0x0001e500ff2877ac */ /* 0x000ea20008000a00 */
[----:B-1----:R-:W-:Y:S01]  /*69a0*/  IMAD.U32 R191, RZ, RZ, UR4 ;  /* 0x00000004ffbf7e24 */ /* 0x002fe2000f8e00ff */
[----:B------:R-:W-:Y:S01]  /*69b0*/  UIADD3 UR4, UPT, UPT, UR45, 0x200, URZ ;  /* 0x000002002d047890 */ /* 0x000fe2000fffe0ff */
[----:B------:R-:W-:Y:S01]  /*69c0*/  IMAD.U32 R190, RZ, RZ, UR5 ;  /* 0x00000005ffbe7e24 */ /* 0x000fe2000f8e00ff */
[----:B------:R-:W1:Y:S04]  /*69d0*/  LDCU.128 UR56, c[0x0][0xf10] ;  /* 0x0001e200ff3877ac */ /* 0x000e680008000c00 */
[----:B------:R-:W-:Y:S01]  /*69e0*/  IMAD.U32 R181, RZ, RZ, UR4 ;  /* 0x00000004ffb57e24 */ /* 0x000fe2000f8e00ff */
[----:B------:R-:W1:Y:S03]  /*69f0*/  LDCU UR62, c[0x0][0x374] ;  /* 0x00006e80ff3e77ac */ /* 0x000e660008000800 */
[----:B------:R-:W-:Y:S01]  /*6a00*/  IMAD R188, R188, 0x2, R181 ;  /* 0x00000002bcbc7824 */ /* 0x000fe200078e02b5 */
[----:B------:R-:W-:Y:S01]  /*6a10*/  UMOV UR43, URZ ;  /* 0x000000ff002b7c82 */ /* 0x000fe20008000000 */
[----:B------:R-:W-:Y:S01]  /*6a20*/  UMOV UR53, URZ ;  /* 0x000000ff00357c82 */ /* 0x000fe20008000000 */
[----:B------:R-:W-:Y:S01]  /*6a30*/  UMOV UR47, URZ ;  /* 0x000000ff002f7c82 */ /* 0x000fe20008000000 */
[----:B-1234-:R-:W-:-:S07]  /*6a40*/  IADD3 R2, PT, PT, R3, R2, RZ ;  /* 0x0000000203027210 */ /* 0x01efce0007ffe0ff */
.L_x_192:
[C---:B------:R-:W-:Y:S02]  /*6a50*/  LEA R0, R183.reuse, UR45, 0x3 ;  /* 0x0000002db7007c11 */ /* 0x040fe4000f8e18ff */
[----:B------:R-:W-:Y:S02]  /*6a60*/  SHF.L.U32 R3, R186, 0x1f, RZ ;  /* 0x0000001fba037819 */ /* 0x000fe400000006ff */
[----:B--2---:R-:W-:Y:S02]  /*6a70*/  LEA R5, R183, UR45, 0x4 ;  /* 0x0000002db7057c11 */ /* 0x004fe4000f8e20ff */
[----:B------:R-:W1:Y:S02]  /*6a80*/  SYNCS.PHASECHK.TRANS64.TRYWAIT P0, [R0+URZ+0xc0], R3 ;  /* 0x0000c003000075a7 */ /* 0x000e6400080011ff */
[----:B-1-3--:R-:W-:Y:S05]  /*6a90*/  @!P0 BRA `(.L_x_101) ;  /* 0x000000d000388947 */ /* 0x00afea0003800000 */
.L_x_245:
[----:B------:R-:W-:Y:S01]  /*6aa0*/  R2UR UR7, R192 ;  /* 0x00000000c00772ca */ /* 0x000fe200000e0000 */
[----:B------:R-:W2:Y:S01]  /*6ab0*/  LDS.128 R4, [R5+0x120] ;  /* 0x0001200005047984 */ /* 0x000ea20000000c00 */
[----:B-1----:R-:W-:Y:S01]  /*6ac0*/  VIADD R0, R0, 0xd0 ;  /* 0x000000d000007836 */ /* 0x002fe20000000000 */
[----:B------:R-:W-:Y:S04]  /*6ad0*/  UISETP.GE.AND UP0, UPT, UR39, 0x1, UPT ;  /* 0x000000012700788c */ /* 0x000fe8000bf06270 */
[----:B------:R-:W-:Y:S01]  /*6ae0*/  PRMT R0, RZ, 0x654, R0 ;  /* 0x00000654ff007816 */ /* 0x000fe20000000000 */
[----:B------:R-:W-:Y:S01]  /*6af0*/  @!PT LDS RZ, [RZ] ;  /* 0x00000000fffff984 */ /* 0x000fe20000000800 */
[----:B------:R-:W-:Y:S01]  /*6b00*/  @!PT LDS RZ, [RZ] ;  /* 0x00000000fffff984 */ /* 0x000fe20000000800 */
[----:B------:R-:W-:Y:S01]  /*6b10*/  @!PT LDS RZ, [RZ] ;  /* 0x00000000fffff984 */ /* 0x000fe20000000800 */
[----:B------:R-:W-:Y:S01]  /*6b20*/  @!PT LDS RZ, [RZ] ;  /* 0x00000000fffff984 */ /* 0x000fe20000000800 */
[----:B------:R1:W-:Y:S06]  /*6b30*/  MEMBAR.ALL.CTA ;  /* 0x0000000000007992 */ /* 0x0003ec0000008000 */
[----:B-1----:R-:W1:Y:S02]  /*6b40*/  FENCE.VIEW.ASYNC.S ;  /* 0x00000000000073c6 */ /* 0x002e640000000000 */
[----:B-1----:R1:W-:Y:S01]  /*6b50*/  SYNCS.ARRIVE.TRANS64.RED.A1T0 RZ, [R0+URZ], RZ ;  /* 0x000000ff00ff79a7 */ /* 0x0023e200081004ff */
[----:B--2---:R-:W-:Y:S11]  /*6b60*/  LOP3.LUT P0, RZ, R6, 0x1, RZ, 0xc0, !PT ;  /* 0x0000000106ff7812 */ /* 0x004ff6000780c0ff */
[----:B------:R-:W-:Y:S02]  /*6b70*/  @!UPT UIADD3 URZ, UPT, UPT, URZ, URZ, URZ ;  /* 0x000000fffffff290 */ /* 0x000fe4000fffe0ff */
[----:B------:R-:W-:Y:S01]  /*6b80*/  VOTEU.ANY UP1, P0 ;  /* 0x0000000000ff7886 */ /* 0x000fe20000020100 */
[----:B------:R-:W-:Y:S01]  /*6b90*/  PLOP3.LUT P0, PT, PT, PT, UP1, 0x80, 0x8 ;  /* 0x000000000008781c */ /* 0x000fe20003f0f018 */
[----:B------:R-:W-:Y:S06]  /*6ba0*/  UP2UR UR4, UPR, URZ, 0x2 ;  /* 0x00000002ff047883 */ /* 0x000fec0008000000 */
[----:B------:R-:W-:Y:S06]  /*6bb0*/  IMAD.U32 R193, RZ, RZ, UR4 ;  /* 0x00000004ffc17e24 */ /* 0x000fec000f8e00ff */
[----:B------:R-:W-:Y:S02]  /*6bc0*/  @P0 SHF.R.U32.HI R3, RZ, 0x10, R5 ;  /* 0x00000010ff030819 */ /* 0x000fe40000011605 */
[----:B------:R-:W-:Y:S02]  /*6bd0*/  @P0 MOV R8, R4 ;  /* 0x0000000400080202 */ /* 0x000fe40000000f00 */
[----:B------:R-:W-:Y:S02]  /*6be0*/  @P0 R2UR UR4, R3 ;  /* 0x00000000030402ca */ /* 0x000fe400000e0000 */
[----:B------:R-:W-:Y:S02]  /*6bf0*/  @P0 LOP3.LUT R4, R5, 0xffff, RZ, 0xc0, !PT ;  /* 0x0000ffff05040812 */ /* 0x000fe400078ec0ff */
[----:B------:R-:W-:Y:S02]  /*6c00*/  @P0 R2UR UR6, R8 ;  /* 0x00000000080602ca */ /* 0x000fe400000e0000 */
[----:B------:R-:W-:Y:S07]  /*6c10*/  @P0 R2UR UR5, R4 ;  /* 0x00000000040502ca */ /* 0x000fee00000e0000 */
[----:B------:R-:W-:Y:S02]  /*6c20*/  @UP1 UMOV UR7, UR4 ;  /* 0x0000000400071c82 */ /* 0x000fe40008000000 */
[----:B------:R-:W-:Y:S02]  /*6c30*/  IMAD.U32 R192, RZ, RZ, UR7 ;  /* 0x00000007ffc07e24 */ /* 0x000fe4000f8e00ff */
[----:B------:R-:W-:Y:S02]  /*6c40*/  @UP1 UMOV UR37, UR6 ;  /* 0x0000000600251c82 */ /* 0x000fe40008000000 */
[----:B------:R-:W-:Y:S01]  /*6c50*/  @UP1 UMOV UR36, UR5 ;  /* 0x0000000500241c82 */ /* 0x000fe20008000000 */
[----:B-1----:R-:W-:Y:S05]  /*6c60*/  BRA.U !UP0, `(.L_x_102) ;  /* 0x0000000108cc7547 */ /* 0x002fea000b800000 */
[----:B------:R-:W1:Y:S01]  /*6c70*/  LDCU UR12, c[0x0][0xf20] ;  /* 0x0001e400ff0c77ac */ /* 0x000e620008000800 */
[----:B------:R-:W-:Y:S02]  /*6c80*/  UIMAD.WIDE.U32 UR4, UR62, UR59, URZ ;  /* 0x0000003b3e0472a5 */ /* 0x000fe4000f8e00ff */
[----:B------:R-:W-:Y:S02]  /*6c90*/  UIMAD.WIDE.U32 UR6, UR63, UR56, URZ ;  /* 0x000000383f0672a5 */ /* 0x000fe4000f8e00ff */
[----:B------:R-:W-:Y:S02]  /*6ca0*/  UISETP.NE.AND UP0, UPT, UR58, 0x1, UPT ;  /* 0x000000013a00788c */ /* 0x000fe4000bf05270 */
[----:B------:R-:W-:Y:S02]  /*6cb0*/  UIMAD.WIDE.U32 UR8, UR36, UR59, URZ ;  /* 0x0000003b240872a5 */ /* 0x000fe4000f8e00ff */
[----:B------:R-:W-:Y:S02]  /*6cc0*/  UISETP.NE.AND UP1, UPT, UR42, 0x1, UPT ;  /* 0x000000012a00788c */ /* 0x000fe4000bf25270 */
[----:B------:R-:W-:Y:S02]  /*6cd0*/  UIMAD.WIDE.U32 UR10, UR37, UR56, URZ ;  /* 0x00000038250a72a5 */ /* 0x000fe4000f8e00ff */
[----:B------:R-:W-:Y:S01]  /*6ce0*/  UISETP.NE.AND UP2, UPT, UR39, 0x1, UPT ;  /* 0x000000012700788c */ /* 0x000fe2000bf45270 */
[----:B------:R-:W-:Y:S02]  /*6cf0*/  UMOV UR4, UR5 ;  /* 0x0000000500047c82 */ /* 0x000fe40008000000 */
[----:B-1----:R-:W-:Y:S03]  /*6d00*/  USHF.R.U32.HI UR5, URZ, UR12, UR4 ;  /* 0x0000000cff057299 */ /* 0x002fe60008011604 */
[----:B------:R-:W-:Y:S02]  /*6d10*/  UMOV UR4, UR7 ;  /* 0x0000000700047c82 */ /* 0x000fe40008000000 */
[----:B------:R-:W-:Y:S02]  /*6d20*/  USHF.R.U32.HI UR7, URZ, UR57, UR4 ;  /* 0x00000039ff077299 */ /* 0x000fe40008011604 */
[----:B------:R-:W-:Y:S02]  /*6d30*/  USEL UR4, UR62, UR5, !UP0 ;  /* 0x000000053e047287 */ /* 0x000fe4000c000000 */
[----:B------:R-:W-:Y:S01]  /*6d40*/  USEL UR7, UR63, UR7, !UP1 ;  /* 0x000000073f077287 */ /* 0x000fe2000c800000 */
[----:B------:R-:W-:Y:S01]  /*6d50*/  UMOV UR5, UR9 ;  /* 0x0000000900057c82 */ /* 0x000fe20008000000 */
[----:B------:R-:W-:Y:S02]  /*6d60*/  UIMAD.WIDE.U32 UR8, UR4, UR40, URZ ;  /* 0x00000028040872a5 */ /* 0x000fe4000f8e00ff */
[----:B------:R-:W-:Y:S03]  /*6d70*/  USHF.R.U32.HI UR6, URZ, UR12, UR5 ;  /* 0x0000000cff067299 */ /* 0x000fe60008011605 */
[----:B------:R-:W-:Y:S01]  /*6d80*/  UMOV UR5, UR11 ;  /* 0x0000000b00057c82 */ /* 0x000fe20008000000 */
[----:B------:R-:W-:Y:S02]  /*6d90*/  UIMAD.WIDE.U32 UR10, UR7, UR40, URZ ;  /* 0x00000028070a72a5 */ /* 0x000fe4000f8e00ff */
[----:B------:R-:W-:Y:S02]  /*6da0*/  USEL UR6, UR36, UR6, !UP0 ;  /* 0x0000000624067287 */ /* 0x000fe4000c000000 */
[----:B------:R-:W-:Y:S01]  /*6db0*/  USHF.R.U32.HI UR5, URZ, UR57, UR5 ;  /* 0x00000039ff057299 */ /* 0x000fe20008011605 */
[----:B------:R-:W-:Y:S02]  /*6dc0*/  UMOV UR8, UR9 ;  /* 0x0000000900087c82 */ /* 0x000fe40008000000 */
[----:B------:R-:W-:Y:S01]  /*6dd0*/  UMOV UR10, UR11 ;  /* 0x0000000b000a7c82 */ /* 0x000fe20008000000 */
[----:B------:R-:W-:Y:S02]  /*6de0*/  @UP2 USHF.R.U32.HI UR4, URZ, UR41, UR8 ;  /* 0x00000029ff042299 */ /* 0x000fe40008011608 */
[----:B------:R-:W-:Y:S02]  /*6df0*/  @UP2 USHF.R.U32.HI UR7, URZ, UR41, UR10 ;  /* 0x00000029ff072299 */ /* 0x000fe4000801160a */
[----:B------:R-:W-:Y:S02]  /*6e00*/  UIMAD UR4, UR39, UR4, URZ ;  /* 0x00000004270472a4 */ /* 0x000fe4000f8e02ff */
        /* <DEDUP_REMOVED lines=8> */
[----:B------:R-:W-:Y:S02]  /*6e90*/  USEL UR11, UR6, UR4, !UP2 ;  /* 0x00000004060b7287 */ /* 0x000fe4000d000000 */
[----:B------:R-:W-:Y:S02]  /*6ea0*/  UIADD3 UR8, UPT, UPT, -UR5, URZ, URZ ;  /* 0x000000ff05087290 */ /* 0x000fe4000fffe1ff */
[----:B------:R-:W-:Y:S01]  /*6eb0*/  UIADD3 UR10, UPT, UPT, -UR11, URZ, URZ ;  /* 0x000000ff0b0a7290 */ /* 0x000fe2000fffe1ff */
[----:B------:R-:W-:Y:S01]  /*6ec0*/  @!UP0 UMOV UR4, UR9 ;  /* 0x0000000900048c82 */ /* 0x000fe20008000000 */
[----:B------:R-:W-:Y:S02]  /*6ed0*/  UIADD3 UR9, UPT, UPT, -UR6, URZ, URZ ;  /* 0x000000ff06097290 */ /* 0x000fe4000fffe1ff */
[----:B------:R-:W-:Y:S02]  /*6ee0*/  @!UP0 USHF.R.U32.HI UR4, URZ, UR41, UR4 ;  /* 0x00000029ff048299 */ /* 0x000fe40008011604 */
[----:B------:R-:W-:Y:S02]  /*6ef0*/  UIMAD UR10, UR39, UR10, UR6 ;  /* 0x0000000a270a72a4 */ /* 0x000fe4000f8e0206 */
[----:B------:R-:W-:Y:S04]  /*6f00*/  @!UP0 USEL UR4, UR5, UR4, !UP2 ;  /* 0x0000000405048287 */ /* 0x000fe8000d000000 */
[----:B------:R-:W-:Y:S02]  /*6f10*/  @!UP0 UIMAD UR10, UR7, UR10, UR4 ;  /* 0x0000000a070a82a4 */ /* 0x000fe4000f8e0204 */
[----:B------:R-:W-:Y:S02]  /*6f20*/  @!UP0 UIADD3 UR11, UPT, UPT, UR11, -UR4, URZ ;  /* 0x800000040b0b8290 */ /* 0x000fe4000fffe0ff */
[----:B------:R-:W-:Y:S02]  /*6f30*/  UIMAD UR7, UR42, UR8, UR37 ;  /* 0x000000082a0772a4 */ /* 0x000fe4000f8e0225 */
[----:B------:R-:W-:Y:S02]  /*6f40*/  @!UP0 UIMAD UR6, UR11, UR39, UR5 ;  /* 0x000000270b0682a4 */ /* 0x000fe4000f8e0205 */
[----:B------:R-:W-:Y:S01]  /*6f50*/  UIMAD UR4, UR58, UR9, UR36 ;  /* 0x000000093a0472a4 */ /* 0x000fe2000f8e0224 */
[----:B------:R-:W-:Y:S02]  /*6f60*/  @!UP0 UMOV UR5, UR10 ;  /* 0x0000000a00058c82 */ /* 0x000fe40008000000 */
[----:B------:R-:W-:Y:S02]  /*6f70*/  UIMAD UR37, UR5, UR42, UR7 ;  /* 0x0000002a052572a4 */ /* 0x000fe4000f8e0207 */
[----:B------:R-:W-:Y:S11]  /*6f80*/  UIMAD UR36, UR6, UR58, UR4 ;  /* 0x0000003a062472a4 */ /* 0x000ff6000f8e0204 */
[----:B------:R-:W-:Y:S01]  /*6f90*/  @!UPT UIADD3 URZ, UPT, UPT, URZ, URZ, URZ ;  /* 0x000000fffffff290 */ /* 0x000fe2000fffe0ff */
.L_x_102:
[----:B------:R-:W-:Y:S01]  /*6fa0*/  UISETP.NE.AND UP0, UPT, UR38, 0x1, UPT ;  /* 0x000000012600788c */ /* 0x000fe2000bf05270 */
[----:B------:R-:W-:Y:S01]  /*6fb0*/  LOP3.LUT P0, RZ, R181, 0x1b0, RZ, 0xc0, !PT ;  /* 0x000001b0b5ff7812 */ /* 0x000fe2000780c0ff */
[----:B------:R-:W-:Y:S01]  /*6fc0*/  USHF.L.U32 UR50, UR19, 0x7, URZ ;  /* 0x0000000713327899 */ /* 0x000fe200080006ff */
[----:B------:R-:W-:Y:S01]  /*6fd0*/  BSSY.RECONVERGENT B6, `(.L_x_103) ;  /* 0x0000034000067945 */ /* 0x000fe20003800200 */
[----:B------:R-:W-:Y:S01]  /*6fe0*/  USHF.L.U32 UR52, UR20, 0x8, URZ ;  /* 0x0000000814347899 */ /* 0x000fe200080006ff */
[----:B------:R-:W-:Y:S06]  /*6ff0*/  IADD3 R183, PT, PT, R183, 0x1, RZ ;  /* 0x00000001b7b77810 */ /* 0x000fec0007ffe0ff */
[----:B------:R-:W1:Y:S01]  /*7000*/  @!UP0 LDCU.128 UR12, c[0x0][0xf10] ;  /* 0x0001e200ff0c87ac */ /* 0x000e620008000c00 */
[----:B------:R-:W2:Y:S01]  /*7010*/  @!UP0 LDCU UR5, c[0x0][0xf0c] ;  /* 0x0001e180ff0587ac */ /* 0x000ea20008000800 */
[----:B------:R-:W3:Y:S01]  /*7020*/  @!UP0 LDCU UR10, c[0x0][0xf20] ;  /* 0x0001e400ff0a87ac */ /* 0x000ee20008000800 */
[----:B-1----:R-:W-:Y:S02]  /*7030*/  UIMAD.WIDE.U32 UR8, UR37, UR12, URZ ;  /* 0x0000000c250872a5 */ /* 0x002fe4000f8e00ff */
[----:B------:R-:W-:Y:S02]  /*7040*/  UIMAD.WIDE.U32 UR6, UR36, UR15, URZ ;  /* 0x0000000f240672a5 */ /* 0x000fe4000f8e00ff */
[----:B------:R-:W-:Y:S03]  /*7050*/  @!UP0 UISETP.NE.AND UP1, UPT, UR14, 0x1, UPT ;  /* 0x000000010e00888c */ /* 0x000fe6000bf25270 */
[----:B------:R-:W-:Y:S01]  /*7060*/  @!UP0 UMOV UR4, UR9 ;  /* 0x0000000900048c82 */ /* 0x000fe20008000000 */
[----:B--2---:R-:W-:Y:S02]  /*7070*/  @!UP0 UISETP.NE.AND UP2, UPT, UR5, 0x1, UPT ;  /* 0x000000010500888c */ /* 0x004fe4000bf45270 */
[----:B------:R-:W-:Y:S01]  /*7080*/  @!UP0 USHF.R.U32.HI UR4, URZ, UR13, UR4 ;  /* 0x0000000dff048299 */ /* 0x000fe20008011604 */
[----:B------:R-:W-:Y:S02]  /*7090*/  @!UP0 UMOV UR6, UR7 ;  /* 0x0000000700068c82 */ /* 0x000fe40008000000 */
[----:B---3--:R-:W-:Y:S02]  /*70a0*/  @!UP0 USHF.R.U32.HI UR6, URZ, UR10, UR6 ;  /* 0x0000000aff068299 */ /* 0x008fe40008011606 */
[----:B------:R-:W-:Y:S02]  /*70b0*/  @!UP0 USEL UR7, UR37, UR4, !UP2 ;  /* 0x0000000425078287 */ /* 0x000fe4000d000000 */
[----:B------:R-:W-:Y:S04]  /*70c0*/  @!UP0 USEL UR6, UR36, UR6, !UP1 ;  /* 0x0000000624068287 */ /* 0x000fe8000c800000 */
[----:B------:R-:W-:Y:S02]  /*70d0*/  @!UP0 UIADD3 UR4, UPT, UPT, -UR7, UR6, URZ ;  /* 0x0000000607048290 */ /* 0x000fe4000fffe1ff */
[----:B------:R-:W-:Y:S02]  /*70e0*/  @!UP0 UIADD3 UR6, UPT, UPT, UR7, -UR6, URZ ;  /* 0x8000000607068290 */ /* 0x000fe4000fffe0ff */
[----:B------:R-:W-:Y:S02]  /*70f0*/  @!UP0 UIMAD UR37, UR4, UR5, UR37 ;  /* 0x00000005042582a4 */ /* 0x000fe4000f8e0225 */
[----:B------:R-:W-:Y:S01]  /*7100*/  @!UP0 UIMAD UR36, UR6, UR14, UR36 ;  /* 0x0000000e062482a4 */ /* 0x000fe2000f8e0224 */
[----:B------:R-:W-:Y:S11]  /*7110*/  @!P0 BRA `(.L_x_104) ;  /* 0x00000000007c8947 */ /* 0x000ff60003800000 */
[----:B------:R-:W1:Y:S01]  /*7120*/  LDCU.64 UR8, c[0x4][0x80] ;  /* 0x01001000ff0877ac */ /* 0x000e620008000a00 */
[----:B------:R-:W-:Y:S01]  /*7130*/  MOV R16, 0x0 ;  /* 0x0000000000107802 */ /* 0x000fe20000000f00 */
[----:B------:R-:W-:Y:S02]  /*7140*/  HFMA2 R12, -RZ, RZ, 0, 5.9604644775390625e-08 ;  /* 0x00000001ff0c7431 */ /* 0x000fe400000001ff */
[----:B------:R-:W-:Y:S01]  /*7150*/  IMAD.MOV.U32 R8, RZ, RZ, 0x70 ;  /* 0x00000070ff087424 */ /* 0x000fe200078e00ff */
[----:B------:R2:W3:Y:S01]  /*7160*/  LDC.64 R14, c[0x4][R16] ;  /* 0x01000000100e7b82 */ /* 0x0004e20000000a00 */
[----:B------:R-:W4:Y:S01]  /*7170*/  LDCU.64 UR6, c[0x4][0x88] ;  /* 0x01001100ff0677ac */ /* 0x000f220008000a00 */
[----:B------:R-:W-:Y:S01]  /*7180*/  IMAD.MOV.U32 R13, RZ, RZ, RZ ;  /* 0x000000ffff0d7224 */ /* 0x000fe200078e00ff */
[----:B------:R-:W2:Y:S01]  /*7190*/  LDCU.64 UR4, c[0x4][0x8] ;  /* 0x01000100ff0477ac */ /* 0x000ea20008000a00 */
[----:B-1----:R-:W-:Y:S01]  /*71a0*/  MOV R5, UR9 ;  /* 0x0000000900057c02 */ /* 0x002fe20008000f00 */
[----:B------:R-:W-:Y:S01]  /*71b0*/  IMAD.U32 R4, RZ, RZ, UR8 ;  /* 0x00000008ff047e24 */ /* 0x000fe2000f8e00ff */
[----:B----4-:R-:W-:Y:S01]  /*71c0*/  MOV R7, UR7 ;  /* 0x0000000700077c02 */ /* 0x010fe20008000f00 */
[----:B------:R-:W-:Y:S01]  /*71d0*/  IMAD.U32 R6, RZ, RZ, UR6 ;  /* 0x00000006ff067e24 */ /* 0x000fe2000f8e00ff */
[----:B--2---:R-:W-:Y:S01]  /*71e0*/  MOV R11, UR5 ;  /* 0x00000005000b7c02 */ /* 0x004fe20008000f00 */
[----:B------:R-:W-:Y:S02]  /*71f0*/  IMAD.U32 R10, RZ, RZ, UR4 ;  /* 0x00000004ff0a7e24 */ /* 0x000fe4000f8e00ff */
[----:B------:R-:W-:Y:S07]  /*7200*/  LEPC R20, `(.L_x_105) ;  /* 0x000000001014794e */ /* 0x000fee0000000000 */
[----:B---3-5:R-:W-:Y:S05]  /*7210*/  CALL.ABS.NOINC R14 ;  /* 0x000000000e007343 */ /* 0x028fea0003c00000 */
.L_x_105:
[----:B------:R-:W1:Y:S01]  /*7220*/  LDCU.64 UR8, c[0x4][0x80] ;  /* 0x01001000ff0877ac */ /* 0x000e620008000a00 */
[----:B------:R-:W2:Y:S01]  /*7230*/  LDC.64 R16, c[0x4][R16] ;  /* 0x0100000010107b82 */ /* 0x000ea20000000a00 */
[----:B------:R-:W-:Y:S02]  /*7240*/  HFMA2 R12, -RZ, RZ, 0, 5.9604644775390625e-08 ;  /* 0x00000001ff0c7431 */ /* 0x000fe400000001ff */
[----:B------:R-:W-:Y:S02]  /*7250*/  IMAD.MOV.U32 R8, RZ, RZ, 0x70 ;  /* 0x00000070ff087424 */ /* 0x000fe400078e00ff */
[----:B------:R-:W-:Y:S01]  /*7260*/  IMAD.MOV.U32 R13, RZ, RZ, RZ ;  /* 0x000000ffff0d7224 */ /* 0x000fe200078e00ff */
[----:B------:R-:W3:Y:S01]  /*7270*/  LDCU.64 UR6, c[0x4][0x88] ;  /* 0x01001100ff0677ac */ /* 0x000ee20008000a00 */
[----:B------:R-:W4:Y:S01]  /*7280*/  LDCU.64 UR4, c[0x4][0x8] ;  /* 0x01000100ff0477ac */ /* 0x000f220008000a00 */
[----:B-1----:R-:W-:Y:S02]  /*7290*/  MOV R4, UR8 ;  /* 0x0000000800047c02 */ /* 0x002fe40008000f00 */
[----:B------:R-:W-:Y:S02]  /*72a0*/  MOV R5, UR9 ;  /* 0x0000000900057c02 */ /* 0x000fe40008000f00 */
[----:B---3--:R-:W-:Y:S01]  /*72b0*/  MOV R7, UR7 ;  /* 0x0000000700077c02 */ /* 0x008fe20008000f00 */
[----:B------:R-:W-:Y:S01]  /*72c0*/  IMAD.U32 R6, RZ, RZ, UR6 ;  /* 0x00000006ff067e24 */ /* 0x000fe2000f8e00ff */
[----:B----4-:R-:W-:Y:S01]  /*72d0*/  MOV R11, UR5 ;  /* 0x00000005000b7c02 */ /* 0x010fe20008000f00 */
[----:B------:R-:W-:Y:S02]  /*72e0*/  IMAD.U32 R10, RZ, RZ, UR4 ;  /* 0x00000004ff0a7e24 */ /* 0x000fe4000f8e00ff */
[----:B------:R-:W-:Y:S07]  /*72f0*/  LEPC R20, `(.L_x_104) ;  /* 0x000000001014794e */ /* 0x000fee0000000000 */
[----:B--2---:R-:W-:Y:S05]  /*7300*/  CALL.ABS.NOINC R16 ;  /* 0x0000000010007343 */ /* 0x004fea0003c00000 */
.L_x_104:
[----:B------:R-:W-:Y:S05]  /*7310*/  BSYNC.RECONVERGENT B6 ;  /* 0x0000000000067941 */ /* 0x000fea0003800200 */
.L_x_103:
[----:B------:R-:W-:Y:S02]  /*7320*/  R2UR UR6, R180 ;  /* 0x00000000b40672ca */ /* 0x000fe400000e0000 */
[----:B------:R-:W-:Y:S02]  /*7330*/  R2UR UR5, R191 ;  /* 0x00000000bf0572ca */ /* 0x000fe400000e0000 */
[----:B------:R-:W-:Y:S02]  /*7340*/  R2UR UR4, R190 ;  /* 0x00000000be0472ca */ /* 0x000fe400000e0000 */
[----:B------:R-:W-:Y:S02]  /*7350*/  ISETP.NE.U32.AND P4, PT, R174, RZ, PT ;  /* 0x000000ffae00720c */ /* 0x000fe40003f85070 */
[----:B------:R-:W-:Y:S02]  /*7360*/  ISETP.NE.U32.AND P2, PT, RZ, UR60, PT ;  /* 0x0000003cff007c0c */ /* 0x000fe4000bf45070 */
[----:B------:R-:W-:Y:S02]  /*7370*/  ISETP.NE.AND.EX P4, PT, R175, RZ, PT, P4 ;  /* 0x000000ffaf00720c */ /* 0x000fe40003f85340 */
[----:B------:R-:W-:Y:S01]  /*7380*/  ISETP.NE.AND.EX P2, PT, RZ, UR61, PT, P2 ;  /* 0x0000003dff007c0c */ /* 0x000fe2000bf45320 */
[----:B------:R-:W-:Y:S02]  /*7390*/  UISETP.NE.AND UP2, UPT, UR6, URZ, UPT ;  /* 0x000000ff0600728c */ /* 0x000fe4000bf45270 */
[----:B------:R-:W-:Y:S04]  /*73a0*/  UISETP.NE.U32.AND UP0, UPT, UR5, URZ, UPT ;  /* 0x000000ff0500728c */ /* 0x000fe8000bf05070 */
[----:B------:R-:W-:Y:S01]  /*73b0*/  UISETP.NE.AND.EX UP1, UPT, UR4, URZ, UPT, UP0 ;  /* 0x000000ff0400728c */ /* 0x000fe2000bf25300 */
[----:B------:R-:W-:Y:S01]  /*73c0*/  PLOP3.LUT P1, PT, PT, PT, UP2, 0x80, 0x8 ;  /* 0x000000000008781c */ /* 0x000fe20003f2f028 */
[----:B------:R-:W-:Y:S03]  /*73d0*/  UPLOP3.LUT UP0, UPT, UPT, UPT, UPT, 0x40, 0x4 ;  /* 0x000000000004789c */ /* 0x000fe60003f0e870 */
[----:B------:R-:W-:Y:S06]  /*73e0*/  @UP2 UPLOP3.LUT UP0, UPT, UPT, UPT, UP1, 0x80, 0x8 ;  /* 0x000000000008289c */ /* 0x000fec0003f0f010 */
[----:B------:R-:W-:Y:S01]  /*73f0*/  PLOP3.LUT P0, PT, PT, PT, UP0, 0x80, 0x8 ;  /* 0x000000000008781c */ /* 0x000fe20003f0f008 */
[----:B------:R-:W-:Y:S01]  /*7400*/  @!UPT UIADD3 URZ, UPT, UPT, URZ, URZ, URZ ;  /* 0x000000fffffff290 */ /* 0x000fe2000fffe0ff */
[----:B------:R-:W-:Y:S11]  /*7410*/  BRA.U !UP1, `(.L_x_106) ;  /* 0x0000000109407547 */ /* 0x000ff6000b800000 */
[----:B------:R-:W-:Y:S01]  /*7420*/  UISETP.NE.U32.AND UP0, UPT, UR60, URZ, UPT ;  /* 0x000000ff3c00728c */ /* 0x000fe2000bf05070 */
[----:B------:R-:W-:Y:S01]  /*7430*/  R2UR UR6, R191 ;  /* 0x00000000bf0672ca */ /* 0x000fe200000e0000 */
[----:B------:R-:W1:Y:S01]  /*7440*/  LDCU.64 UR8, c[0x0][0x358] ;  /* 0x00006b00ff0877ac */ /* 0x000e620008000a00 */
[----:B------:R-:W-:Y:S02]  /*7450*/  HFMA2 R176, -RZ, RZ, 0, 5.9604644775390625e-08 ;  /* 0x00000001ffb07431 */ /* 0x000fe400000001ff */
[----:B------:R-:W-:Y:S01]  /*7460*/  IMAD.MOV.U32 R0, RZ, RZ, 0x1 ;  /* 0x00000001ff007424 */ /* 0x000fe200078e00ff */
[----:B------:R-:W-:Y:S06]  /*7470*/  UISETP.NE.AND.EX UP0, UPT, UR61, URZ, UPT, UP0 ;  /* 0x000000ff3d00728c */ /* 0x000fec000bf05300 */
[----:B------:R-:W-:Y:S05]  /*7480*/  PLOP3.LUT P3, PT, PT, PT, UP0, 0x80, 0x8 ;  /* 0x000000000008781c */ /* 0x000fea0003f6f008 */
[----:B------:R-:W2:Y:S01]  /*7490*/  @UP0 LDCU.64 UR4, c[0x0][0xc88] ;  /* 0x00019100ff0407ac */ /* 0x000ea20008000a00 */
[----:B------:R-:W-:Y:S07]  /*74a0*/  @UP0 UIMAD UR6, UR44, UR6, URZ ;  /* 0x000000062c0602a4 */ /* 0x000fee000f8e02ff */
[----:B------:R-:W-:Y:S01]  /*74b0*/  @!P3 PRMT R176, R0, 0x7610, R176 ;  /* 0x0000761000b0b816 */ /* 0x000fe200000000b0 */
[----:B--2---:R-:W-:Y:S06]  /*74c0*/  @UP0 UIMAD.WIDE UR4, UR6, 0x4, UR4 ;  /* 0x00000004060408a5 */ /* 0x004fec000f8e0204 */
[----:B------:R-:W-:Y:S02]  /*74d0*/  IMAD.U32 R4, RZ, RZ, UR4 ;  /* 0x00000004ff047e24 */ /* 0x000fe4000f8e00ff */
[----:B------:R-:W-:Y:S03]  /*74e0*/  IMAD.U32 R5, RZ, RZ, UR5 ;  /* 0x00000005ff057e24 */ /* 0x000fe6000f8e00ff */
[----:B------:R-:W2:Y:S02]  /*74f0*/  @!UP0 LDCU UR4, c[0x0][0xc80] ;  /* 0x00019000ff0487ac */ /* 0x000ea40008000800 */
[----:B-1---5:R1:W5:Y:S02]  /*7500*/  @P3 LDG.E R133, desc[UR8][R4.64] ;  /* 0x0000000804853981 */ /* 0x022364000c1e1900 */
[----:B-12---:R-:W-:Y:S02]  /*7510*/  @!P3 MOV R133, UR4 ;  /* 0x000000040085bc02 */ /* 0x006fe40008000f00 */
.L_x_106:
[----:B------:R-:W-:Y:S05]  /*7520*/  @!P4 BRA `(.L_x_107) ;  /* 0x000000000024c947 */ /* 0x000fea0003800000 */
[----:B------:R-:W-:Y:S01]  /*7530*/  ISETP.NE.U32.AND P3, PT, R172, RZ, PT ;  /* 0x000000ffac00720c */ /* 0x000fe20003f65070 */
[----:B------:R-:W1:Y:S03]  /*7540*/  LDCU.64 UR4, c[0x0][0x358] ;  /* 0x00006b00ff0477ac */ /* 0x000e660008000a00 */
[----:B------:R-:W-:Y:S11]  /*7550*/  ISETP.NE.AND.EX P3, PT, R173, RZ, PT, P3 ;  /* 0x000000ffad00720c */ /* 0x000ff60003f65330 */
[----:B------:R-:W-:Y:S02]  /*7560*/  @!UPT UIADD3 URZ, UPT, UPT, URZ, URZ, URZ ;  /* 0x000000fffffff290 */ /* 0x000fe4000fffe0ff */
[----:B------:R-:W2:Y:S01]  /*7570*/  @P3 LDC.64 R4, c[0x0][0xca8] ;  /* 0x00032a00ff043b82 */ /* 0x000ea20000000a00 */
[----:B------:R-:W-:Y:S04]  /*7580*/  @P3 IMAD R0, R174, UR44, RZ ;  /* 0x0000002cae003c24 */ /* 0x000fe8000f8e02ff */
[----:B--2---:R-:W-:Y:S05]  /*7590*/  @P3 IMAD.WIDE R4, R0, 0x4, R4 ;  /* 0x0000000400043825 */ /* 0x004fea00078e0204 */
[----:B-1---5:R1:W5:Y:S02]  /*75a0*/  @P3 LDG.E R130, desc[UR4][R4.64] ;  /* 0x0000000404823981 */ /* 0x022364000c1e1900 */
[----:B-1----:R-:W2:Y:S02]  /*75b0*/  @!P3 LDC R130, c[0x0][0xca0] ;  /* 0x00032800ff82bb82 */ /* 0x002ea40000000800 */
.L_x_107:
[----:B-----5:R-:W-:Y:S01]  /*75c0*/  FSETP.NEU.AND P3, PT, R133, RZ, PT ;  /* 0x000000ff8500720b */ /* 0x020fe20003f6d000 */
[----:B------:R-:W-:Y:S01]  /*75d0*/  IMAD.U32 R3, RZ, RZ, UR43 ;  /* 0x0000002bff037e24 */ /* 0x000fe2000f8e00ff */
[----:B------:R-:W-:Y:S01]  /*75e0*/  SEL R5, RZ, 0xffffffff, P2 ;  /* 0xffffffffff057807 */ /* 0x000fe20001000000 */
[----:B------:R-:W-:Y:S01]  /*75f0*/  IMAD.SHL.U32 R197, R185, 0x10, RZ ;  /* 0x00000010b9c57824 */ /* 0x000fe200078e00ff */
[----:B------:R-:W-:Y:S01]  /*7600*/  @P1 LOP3.LUT P2, RZ, R176, 0xff, RZ, 0xc0, !PT ;  /* 0x000000ffb0ff1812 */ /* 0x000fe2000784c0ff */
[----:B------:R-:W-:Y:S01]  /*7610*/  IMAD R131, R3, 0xc0, R2 ;  /* 0x000000c003837824 */ /* 0x000fe200078e0202 */
[----:B------:R-:W-:Y:S01]  /*7620*/  @P1 SEL R0, RZ, 0xffffffff, P3 ;  /* 0xffffffffff001807 */ /* 0x000fe20001800000 */
[----:B------:R-:W-:Y:S01]  /*7630*/  IMAD.SHL.U32 R139, R184, 0x10, RZ ;  /* 0x00000010b88b7824 */ /* 0x000fe200078e00ff */
[----:B------:R-:W-:Y:S01]  /*7640*/  LOP3.LUT P4, R182, R176, 0xff, RZ, 0xc0, !PT ;  /* 0x000000ffb0b67812 */ /* 0x000fe2000788c0ff */
[----:B------:R-:W-:Y:S01]  /*7650*/  IMAD.IADD R198, R188, 0x1, R197 ;  /* 0x00000001bcc67824 */ /* 0x000fe200078e02c5 */
[C---:B------:R-:W-:Y:S01]  /*7660*/  @P0 SEL R0, R5.reuse, R0, !P2 ;  /* 0x0000000005000207 */ /* 0x040fe20005000000 */
[----:B------:R-:W-:Y:S01]  /*7670*/  BSSY B1, `(.L_x_108) ;  /* 0x000004d000017945 */ /* 0x000fe20003800000 */
[----:B------:R-:W-:Y:S01]  /*7680*/  PLOP3.LUT P2, PT, PT, PT, UP1, 0x80, 0x8 ;  /* 0x000000000008781c */ /* 0x000fe20003f4f018 */
[----:B------:R-:W-:Y:S01]  /*7690*/  IMAD.MOV.U32 R138, RZ, RZ, 0x1 ;  /* 0x00000001ff8a7424 */ /* 0x000fe200078e00ff */
[----:B------:R-:W-:Y:S01]  /*76a0*/  @P1 LOP3.LUT R0, R0, 0x1, RZ, 0xc0, !PT ;  /* 0x0000000100001812 */ /* 0x000fe200078ec0ff */
[----:B------:R-:W-:Y:S01]  /*76b0*/  IMAD.MOV.U32 R137, RZ, RZ, RZ ;  /* 0x000000ffff897224 */ /* 0x000fe200078e00ff */
[----:B------:R-:W-:Y:S02]  /*76c0*/  CS2R R146, SRZ ;  /* 0x0000000000927805 */ /* 0x000fe4000001ff00 */
[----:B------:R-:W-:Y:S02]  /*76d0*/  CS2R R144, SRZ ;  /* 0x0000000000907805 */ /* 0x000fe4000001ff00 */
[----:B------:R-:W-:Y:S01]  /*76e0*/  ISETP.NE.U32.OR P5, PT, R0, 0x1, !P1 ;  /* 0x000000010000780c */ /* 0x000fe20004fa5470 */
[----:B------:R-:W-:Y:S01]  /*76f0*/  IMAD.U32 R0, RZ, RZ, UR43 ;  /* 0x0000002bff007e24 */ /* 0x000fe2000f8e00ff */
[----:B------:R-:W-:Y:S02]  /*7700*/  CS2R R142, SRZ ;  /* 0x00000000008e7805 */ /* 0x000fe4000001ff00 */
[----:B------:R-:W-:Y:S02]  /*7710*/  CS2R R140, SRZ ;  /* 0x00000000008c7805 */ /* 0x000fe4000001ff00 */
[----:B------:R-:W-:Y:S02]  /*7720*/  P2R R194, PR, RZ, 0x20 ;  /* 0x00000020ffc27803 */ /* 0x000fe40000000000 */
[----:B------:R-:W-:Y:S02]  /*7730*/  CS2R R150, SRZ ;  /* 0x0000000000967805 */ /* 0x000fe4000001ff00 */
[----:B------:R-:W-:Y:S02]  /*7740*/  SHF.L.U32 R4, R0, 0x1f, RZ ;  /* 0x0000001f00047819 */ /* 0x000fe400000006ff */
[----:B------:R-:W-:Y:S02]  /*7750*/  CS2R R148, SRZ ;  /* 0x0000000000947805 */ /* 0x000fe4000001ff00 */
[----:B------:R-:W-:Y:S02]  /*7760*/  SEL R0, RZ, 0xffffffff, P3 ;  /* 0xffffffffff007807 */ /* 0x000fe40001800000 */
[----:B------:R-:W-:Y:S02]  /*7770*/  CS2R R154, SRZ ;  /* 0x00000000009a7805 */ /* 0x000fe4000001ff00 */
[----:B------:R-:W-:Y:S02]  /*7780*/  CS2R R152, SRZ ;  /* 0x0000000000987805 */ /* 0x000fe4000001ff00 */
[----:B------:R-:W-:Y:S02]  /*7790*/  CS2R R158, SRZ ;  /* 0x00000000009e7805 */ /* 0x000fe4000001ff00 */
[----:B------:R-:W-:Y:S02]  /*77a0*/  @P2 SEL R0, R5, R0, !P4 ;  /* 0x0000000005002207 */ /* 0x000fe40006000000 */
[----:B------:R-:W-:Y:S02]  /*77b0*/  CS2R R156, SRZ ;  /* 0x00000000009c7805 */ /* 0x000fe4000001ff00 */
[----:B------:R-:W-:Y:S02]  /*77c0*/  @P5 SHF.L.U32 R6, RZ, 0x1f, RZ ;  /* 0x0000001fff065819 */ /* 0x000fe400000006ff */
[----:B------:R-:W-:Y:S02]  /*77d0*/  CS2R R162, SRZ ;  /* 0x0000000000a27805 */ /* 0x000fe4000001ff00 */
[----:B------:R-:W-:Y:S02]  /*77e0*/  ISETP.NE.AND P2, PT, RZ, UR43, PT ;  /* 0x0000002bff007c0c */ /* 0x000fe4000bf45270 */
[----:B------:R-:W-:Y:S01]  /*77f0*/  CS2R R160, SRZ ;  /* 0x0000000000a07805 */ /* 0x000fe2000001ff00 */
[----:B------:R-:W1:Y:S01]  /*7800*/  @P5 SYNCS.PHASECHK.TRANS64.TRYWAIT P1, [UR45+0x70], R6 ;  /* 0x00007006ff0055a7 */ /* 0x000e62000802112d */
[----:B------:R-:W-:Y:S02]  /*7810*/  LOP3.LUT R0, R0, 0x1, RZ, 0xc0, !PT ;  /* 0x0000000100007812 */ /* 0x000fe400078ec0ff */
[----:B------:R-:W-:Y:S02]  /*7820*/  CS2R R166, SRZ ;  /* 0x0000000000a67805 */ /* 0x000fe4000001ff00 */
[----:B------:R-:W-:Y:S02]  /*7830*/  SEL R212, RZ, 0x60, P2 ;  /* 0x00000060ffd47807 */ /* 0x000fe40001000000 */
[----:B------:R-:W-:Y:S02]  /*7840*/  CS2R R164, SRZ ;  /* 0x0000000000a47805 */ /* 0x000fe4000001ff00 */
[----:B------:R-:W-:Y:S02]  /*7850*/  ISETP.NE.U32.AND P3, PT, R0, 0x1, PT ;  /* 0x000000010000780c */ /* 0x000fe40003f65070 */
[----:B------:R-:W-:Y:S02]  /*7860*/  CS2R R170, SRZ ;  /* 0x0000000000aa7805 */ /* 0x000fe4000001ff00 */
[----:B------:R-:W-:Y:S01]  /*7870*/  CS2R R168, SRZ ;  /* 0x0000000000a87805 */ /* 0x000fe2000001ff00 */
[----:B------:R-:W-:Y:S01]  /*7880*/  IMAD.IADD R213, R131, 0x1, R212 ;  /* 0x0000000183d57824 */ /* 0x000fe200078e02d4 */
[----:B------:R-:W-:Y:S01]  /*7890*/  P2R R199, PR, RZ, 0x8 ;  /* 0x00000008ffc77803 */ /* 0x000fe20000000000 */
[----:B------:R-:W-:Y:S02]  /*78a0*/  IMAD.IADD R196, R188, 0x1, R139 ;  /* 0x00000001bcc47824 */ /* 0x000fe400078e028b */
[----:B------:R-:W-:Y:S01]  /*78b0*/  VIADD R212, R212, UR52 ;  /* 0x00000034d4d47c36 */ /* 0x000fe20008000000 */
[----:B------:R-:W-:Y:S01]  /*78c0*/  SHF.R.U32.HI R0, RZ, 0x15, R213 ;  /* 0x00000015ff007819 */ /* 0x000fe200000116d5 */
[----:B------:R-:W-:Y:S01]  /*78d0*/  IMAD.IADD R195, R187, 0x1, R198 ;  /* 0x00000001bbc37824 */ /* 0x000fe200078e02c6 */
[----:B------:R3:W4:Y:S02]  /*78e0*/  SYNCS.PHASECHK.TRANS64.TRYWAIT P0, [UR45+0xe0], R4 ;  /* 0x0000e004ff0075a7 */ /* 0x000724000800112d */
[----:B------:R-:W-:Y:S02]  /*78f0*/  LOP3.LUT R200, R0, 0x3, RZ, 0xc0, !PT ;  /* 0x0000000300c87812 */ /* 0x000fe400078ec0ff */
[----:B-1----:R-:W-:Y:S01]  /*7900*/  @P5 SEL R138, RZ, 0x1, !P1 ;  /* 0x00000001ff8a5807 */ /* 0x002fe20004800000 */
[----:B---3--:R-:W-:Y:S06]  /*7910*/  @!P5 BRA `(.L_x_109) ;  /* 0x000000000088d947 */ /* 0x008fec0003800000 */
[----:B------:R-:W-:Y:S01]  /*7920*/  IMAD.MOV.U32 R147, RZ, RZ, RZ ;  /* 0x000000ffff937224 */ /* 0x000fe200078e00ff */
[----:B------:R-:W-:Y:S01]  /*7930*/  ISETP.NE.AND P1, PT, R138, RZ, PT ;  /* 0x000000ff8a00720c */ /* 0x000fe20003f25270 */
[----:B------:R-:W-:Y:S01]  /*7940*/  BSSY B0, `(.L_x_110) ;  /* 0x0000014000007945 */ /* 0x000fe20003800000 */
[----:B------:R-:W-:Y:S02]  /*7950*/  CS2R R170, SRZ ;  /* 0x0000000000aa7805 */ /* 0x000fe4000001ff00 */
        /* <DEDUP_REMOVED lines=13> */
[----:B------:R-:W-:Y:S01]  /*7a30*/  CS2R R144, SRZ ;  /* 0x0000000000907805 */ /* 0x000fe2000001ff00 */
[----:B------:R-:W-:Y:S06]  /*7a40*/  @P1 BRA `(.L_x_111) ;  /* 0x00000000000c1947 */ /* 0x000fec0003800000 */
[----:B------:R-:W-:Y:S04]  /*7a50*/  SHF.L.U32 R6, RZ, 0x1f, RZ ;  /* 0x0000001fff067819 */ /* 0x000fe800000006ff */
[----:B------:R-:W1:Y:S02]  /*7a60*/  SYNCS.PHASECHK.TRANS64.TRYWAIT P1, [UR45+0x70], R6 ;  /* 0x00007006ff0075a7 */ /* 0x000e64000802112d */
[----:B-1----:R-:W-:Y:S05]  /*7a70*/  @!P1 BRA `(.L_x_112) ;  /* 0x000000c000549947 */ /* 0x002fea0003800000 */
.L_x_111:
[----:B------:R-:W-:Y:S05]  /*7a80*/  BSYNC B0 ;  /* 0x0000000000007941 */ /* 0x000fea0003800000 */
.L_x_110:
[----:B------:R-:W-:Y:S01]  /*7a90*/  ISETP.NE.AND P1, PT, R199, RZ, PT ;  /* 0x000000ffc700720c */ /* 0x000fe20003f25270 */
[----:B------:R-:W-:Y:S11]  /*7aa0*/  HFMA2 R137, -RZ, RZ, 0, 5.9604644775390625e-08 ;  /* 0x00000001ff897431 */ /* 0x000ff600000001ff */
[----:B------:R-:W-:Y:S01]  /*7ab0*/  @!UPT UIADD3 URZ, UPT, UPT, URZ, URZ, URZ ;  /* 0x000000fffffff290 */ /* 0x000fe2000fffe0ff */
[----:B------:R3:W1:Y:S04]  /*7ac0*/  @P1 LDS.128 R168, [R188] ;  /* 0x00000000bca81984 */ /* 0x0006680000000c00 */
[----:B------:R3:W1:Y:S04]  /*7ad0*/  @P1 LDS.128 R164, [R198+0x10] ;  /* 0x00001000c6a41984 */ /* 0x0006680000000c00 */
[----:B------:R3:W1:Y:S04]  /*7ae0*/  @P1 LDS.128 R160, [R196+0x20] ;  /* 0x00002000c4a01984 */ /* 0x0006680000000c00 */
[----:B------:R3:W1:Y:S04]  /*7af0*/  @P1 LDS.128 R156, [R195+0x10] ;  /* 0x00001000c39c1984 */ /* 0x0006680000000c00 */
[----:B------:R3:W1:Y:S04]  /*7b00*/  @P1 LDS.128 R152, [R188+0x1000] ;  /* 0x00100000bc981984 */ /* 0x0006680000000c00 */
[----:B------:R3:W1:Y:S04]  /*7b10*/  @P1 LDS.128 R148, [R198+0x1010] ;  /* 0x00101000c6941984 */ /* 0x0006680000000c00 */
[----:B------:R3:W1:Y:S04]  /*7b20*/  @P1 LDS.128 R140, [R196+0x1020] ;  /* 0x00102000c48c1984 */ /* 0x0006680000000c00 */
[----:B------:R3:W1:Y:S02]  /*7b30*/  @P1 LDS.128 R144, [R195+0x1010] ;  /* 0x00101000c3901984 */ /* 0x0006640000000c00 */
.L_x_109:
[----:B------:R-:W-:Y:S05]  /*7b40*/  BSYNC B1 ;  /* 0x0000000000017941 */ /* 0x000fea0003800000 */
.L_x_108:
[----:B------:R-:W-:Y:S02]  /*7b50*/  ISETP.NE.AND P1, PT, R189, R200, PT ;  /* 0x000000c8bd00720c */ /* 0x000fe40003f25270 */
[----:B------:R-:W-:Y:S01]  /*7b60*/  MOV R55, RZ ;  /* 0x000000ff00377202 */ /* 0x000fe20000000f00 */
[----:B----4-:R-:W-:Y:S10]  /*7b70*/  @P0 BRA `(.L_x_113) ;  /* 0x0000000000080947 */ /* 0x010ff40003800000 */
[----:B------:R-:W4:Y:S02]  /*7b80*/  SYNCS.PHASECHK.TRANS64.TRYWAIT P0, [UR45+0xe0], R4 ;  /* 0x0000e004ff0075a7 */ /* 0x000f24000800112d */
[----:B----4-:R-:W-:Y:S05]  /*7b90*/  @!P0 BRA `(.L_x_114) ;  /* 0x000000c000248947 */ /* 0x010fea0003800000 */
.L_x_113:
[----:B------:R-:W-:Y:S01]  /*7ba0*/  IMAD.MOV.U32 R54, RZ, RZ, RZ ;  /* 0x000000ffff367224 */ /* 0x000fe200078e00ff */
        /* <DEDUP_REMOVED lines=32> */
[----:B------:R-:W-:Y:S11]  /*7db0*/  LOP3.LUT P0, RZ, R0, 0x3, R177, 0x48, !PT ;  /* 0x0000000300ff7812 */ /* 0x000ff600078048b1 */
[----:B------:R-:W-:Y:S02]  /*7dc0*/  @!UPT UIADD3 URZ, UPT, UPT, URZ, URZ, URZ ;  /* 0x000000fffffff290 */ /* 0x000fe4000fffe0ff */
[----:B------:R-:W-:Y:S05]  /*7dd0*/  @!P0 BRA `(.L_x_116) ;  /* 0x0000000000408947 */ /* 0x000fea0003800000 */
[----:B------:R-:W4:Y:S01]  /*7de0*/  LDCU.64 UR8, c[0x4][0x70] ;  /* 0x01000e00ff0877ac */ /* 0x000f220008000a00 */
[----:B------:R-:W-:Y:S01]  /*7df0*/  MOV R15, 0x0 ;  /* 0x00000000000f7802 */ /* 0x000fe20000000f00 */
[----:B------:R-:W-:Y:S02]  /*7e00*/  HFMA2 R12, -RZ, RZ, 0, 5.9604644775390625e-08 ;  /* 0x00000001ff0c7431 */ /* 0x000fe400000001ff */
[----:B------:R-:W-:Y:S02]  /*7e10*/  IMAD.MOV.U32 R8, RZ, RZ, 0x192 ;  /* 0x00000192ff087424 */ /* 0x000fe400078e00ff */
[----:B------:R-:W-:Y:S01]  /*7e20*/  IMAD.MOV.U32 R13, RZ, RZ, RZ ;  /* 0x000000ffff0d7224 */ /* 0x000fe200078e00ff */
[----:B------:R-:W5:Y:S01]  /*7e30*/  LDCU.64 UR6, c[0x4][0x78] ;  /* 0x01000f00ff0677ac */ /* 0x000f620008000a00 */
[----:B------:R-:W2:Y:S01]  /*7e40*/  LDC.64 R14, c[0x4][R15] ;  /* 0x010000000f0e7b82 */ /* 0x000ea20000000a00 */
[----:B------:R-:W3:Y:S01]  /*7e50*/  LDCU.64 UR4, c[0x4][0x10] ;  /* 0x01000200ff0477ac */ /* 0x000ee20008000a00 */
[----:B----4-:R-:W-:Y:S01]  /*7e60*/  MOV R5, UR9 ;  /* 0x0000000900057c02 */ /* 0x010fe20008000f00 */
[----:B-1----:R-:W-:Y:S01]  /*7e70*/  IMAD.U32 R4, RZ, RZ, UR8 ;  /* 0x00000008ff047e24 */ /* 0x002fe2000f8e00ff */
[----:B-----5:R-:W-:Y:S01]  /*7e80*/  MOV R7, UR7 ;  /* 0x0000000700077c02 */ /* 0x020fe20008000f00 */
[----:B------:R-:W-:Y:S01]  /*7e90*/  IMAD.U32 R6, RZ, RZ, UR6 ;  /* 0x00000006ff067e24 */ /* 0x000fe2000f8e00ff */
[----:B---3--:R-:W-:Y:S01]  /*7ea0*/  MOV R11, UR5 ;  /* 0x00000005000b7c02 */ /* 0x008fe20008000f00 */
[----:B------:R-:W-:Y:S02]  /*7eb0*/  IMAD.U32 R10, RZ, RZ, UR4 ;  /* 0x00000004ff0a7e24 */ /* 0x000fe4000f8e00ff */
[----:B------:R-:W-:Y:S07]  /*7ec0*/  LEPC R20, `(.L_x_116) ;  /* 0x000000001014794e */ /* 0x000fee0000000000 */
[----:B--2---:R-:W-:Y:S05]  /*7ed0*/  CALL.ABS.NOINC R14 ;  /* 0x000000000e007343 */ /* 0x004fea0003c00000 */
.L_x_116:
[----:B------:R-:W-:Y:S05]  /*7ee0*/  WARPSYNC.ALL ;  /* 0x0000000000007948 */ /* 0x000fea0003800000 */
[C---:B------:R-:W-:Y:S01]  /*7ef0*/  R2UR UR4, R213.reuse ;  /* 0x00000000d50472ca */ /* 0x040fe200000e0000 */
[----:B------:R-:W-:Y:S05]  /*7f00*/  VIADD R0, R213, 0x80 ;  /* 0x00000080d5007836 */ /* 0x000fea0000000000 */
[----:B------:R-:W-:Y:S04]  /*7f10*/  SHF.R.U32.HI R0, RZ, 0x15, R0 ;  /* 0x00000015ff007819 */ /* 0x000fe80000011600 */
[----:B------:R-:W-:Y:S03]  /*7f20*/  LOP3.LUT P0, RZ, R0, 0x3, R177, 0x48, !PT ;  /* 0x0000000300ff7812 */ /* 0x000fe600078048b1 */
[----:B------:R-:W4:Y:S10]  /*7f30*/  LDTM.x32 R24, tmem[UR4] ;  /* 0x00000004001879ee */ /* 0x000f3400082c0000 */
[----:B----4-:R-:W-:Y:S05]  /*7f40*/  @!P0 BRA `(.L_x_117) ;  /* 0x0000000000408947 */ /* 0x010fea0003800000 */
        /* <DEDUP_REMOVED lines=16> */
.L_x_117:
[----:B------:R-:W-:Y:S05]  /*8050*/  WARPSYNC.ALL ;  /* 0x0000000000007948 */ /* 0x000fea0003800000 */
[----:B------:R-:W-:Y:S11]  /*8060*/  R2UR UR4, R213 ;  /* 0x00000000d50472ca */ /* 0x000ff600000e0000 */
[----:B------:R-:W-:Y:S02]  /*8070*/  @!UPT UIADD3 URZ, UPT, UPT, URZ, URZ, URZ ;  /* 0x000000fffffff290 */ /* 0x000fe4000fffe0ff */
[----:B------:R-:W4:Y:S02]  /*8080*/  LDTM.x32 R56, tmem[UR4+0x80] ;  /* 0x00008004003879ee */ /* 0x000f2400082c0000 */
[----:B----4-:R-:W-:Y:S01]  /*8090*/  NOP ;  /* 0x0000000000007918 */ /* 0x010fe20000000000 */
.L_x_115:
[----:B-1----:R-:W-:Y:S01]  /*80a0*/  SHF.L.U32 R132, R168, 0x10, RZ ;  /* 0x00000010a8847819 */ /* 0x002fe200000006ff */
[----:B--2---:R-:W-:Y:S01]  /*80b0*/  FMUL R0, R130, R24 ;  /* 0x0000001882007220 */ /* 0x004fe20000400000 */
[----:B------:R-:W-:Y:S01]  /*80c0*/  LOP3.LUT R134, R168, 0xffff0000, RZ, 0xc0, !PT ;  /* 0xffff0000a8867812 */ /* 0x000fe200078ec0ff */
[C---:B------:R-:W-:Y:S01]  /*80d0*/  FMUL R3, R130.reuse, R25 ;  /* 0x0000001982037220 */ /* 0x040fe20000400000 */
[----:B------:R-:W-:Y:S01]  /*80e0*/  SHF.L.U32 R135, R169, 0x10, RZ ;  /* 0x00000010a9877819 */ /* 0x000fe200000006ff */
[----:B------:R-:W-:Y:S01]  /*80f0*/  FMUL R4, R130, R26 ;  /* 0x0000001a82047220 */ /* 0x000fe20000400000 */
[----:B------:R-:W-:Y:S01]  /*8100*/  LOP3.LUT R136, R165, 0xffff0000, RZ, 0xc0, !PT ;  /* 0xffff0000a5887812 */ /* 0x000fe200078ec0ff */
[----:B------:R-:W-:Y:S01]  /*8110*/  FFMA R0, R133, R132, R0 ;  /* 0x0000008485007223 */ /* 0x000fe20000000000 */
[----:B------:R-:W-:Y:S01]  /*8120*/  LOP3.LUT R132, R169, 0xffff0000, RZ, 0xc0, !PT ;  /* 0xffff0000a9847812 */ /* 0x000fe200078ec0ff */
[C---:B------:R-:W-:Y:S01]  /*8130*/  FFMA R3, R133.reuse, R134, R3 ;  /* 0x0000008685037223 */ /* 0x040fe20000000003 */
[C---:B------:R-:W-:Y:S01]  /*8140*/  LOP3.LUT R134, R170.reuse, 0xffff0000, RZ, 0xc0, !PT ;  /* 0xffff0000aa867812 */ /* 0x040fe200078ec0ff */
[----:B------:R-:W-:Y:S01]  /*8150*/  FFMA R4, R133, R135, R4 ;  /* 0x0000008785047223 */ /* 0x000fe20000000004 */
[----:B------:R-:W-:Y:S01]  /*8160*/  SHF.L.U32 R135, R170, 0x10, RZ ;  /* 0x00000010aa877819 */ /* 0x000fe200000006ff */
[C---:B------:R-:W-:Y:S01]  /*8170*/  FMUL R5, R130.reuse, R27 ;  /* 0x0000001b82057220 */ /* 0x040fe20000400000 */
[----:B------:R-:W-:Y:S01]  /*8180*/  ISETP.NE.AND P0, PT, R189, R200, PT ;  /* 0x000000c8bd00720c */ /* 0x000fe20003f05270 */
[C---:B------:R-:W-:Y:S01]  /*8190*/  FMUL R6, R130.reuse, R28 ;  /* 0x0000001c82067220 */ /* 0x040fe20000400000 */
[----:B------:R-:W-:Y:S01]  /*81a0*/  F2FP.BF16.F32.PACK_AB R200, R3, R0 ;  /* 0x0000000003c8723e */ /* 0x000fe200000010ff */
[C---:B------:R-:W-:Y:S01]  /*81b0*/  FMUL R7, R130.reuse, R29 ;  /* 0x0000001d82077220 */ /* 0x040fe20000400000 */
[----:B------:R-:W-:Y:S01]  /*81c0*/  ISETP.NE.AND P1, PT, R189, RZ, PT ;  /* 0x000000ffbd00720c */ /* 0x000fe20003f25270 */
[----:B------:R-:W-:Y:S01]  /*81d0*/  FFMA R5, R133, R132, R5 ;  /* 0x0000008485057223 */ /* 0x000fe20000000005 */
[----:B------:R-:W-:Y:S01]  /*81e0*/  SHF.L.U32 R132, R171, 0x10, RZ ;  /* 0x00000010ab847819 */ /* 0x000fe200000006ff */
[----:B------:R-:W-:Y:S01]  /*81f0*/  FFMA R6, R133, R135, R6 ;  /* 0x0000008785067223 */ /* 0x000fe20000000006 */
[----:B------:R-:W-:Y:S01]  /*8200*/  SHF.L.U32 R135, R165, 0x10, RZ ;  /* 0x00000010a5877819 */ /* 0x000fe200000006ff */
[----:B------:R-:W-:Y:S01]  /*8210*/  FFMA R7, R133, R134, R7 ;  /* 0x0000008685077223 */ /* 0x000fe20000000007 */
[----:B------:R-:W-:Y:S01]  /*8220*/  LOP3.LUT R134, R171, 0xffff0000, RZ, 0xc0, !PT ;  /* 0xffff0000ab867812 */ /* 0x000fe200078ec0ff */
[C---:B------:R-:W-:Y:S01]  /*8230*/  FMUL R8, R130.reuse, R30 ;  /* 0x0000001e82087220 */ /* 0x040fe20000400000 */
[----:B------:R-:W-:Y:S01]  /*8240*/  F2FP.BF16.F32.PACK_AB R201, R5, R4 ;  /* 0x0000000405c9723e */ /* 0x000fe200000010ff */
[----:B------:R-:W-:Y:S01]  /*8250*/  FMUL R9, R130, R31 ;  /* 0x0000001f82097220 */ /* 0x000fe20000400000 */
[----:B------:R-:W-:Y:S01]  /*8260*/  F2FP.BF16.F32.PACK_AB R202, R7, R6 ;  /* 0x0000000607ca723e */ /* 0x000fe200000010ff */
[C---:B------:R-:W-:Y:S01]  /*8270*/  FFMA R8, R133.reuse, R132, R8 ;  /* 0x0000008485087223 */ /* 0x040fe20000000008 */
[C---:B------:R-:W-:Y:S01]  /*8280*/  SHF.L.U32 R132, R164.reuse, 0x10, RZ ;  /* 0x00000010a4847819 */ /* 0x040fe200000006ff */
[----:B------:R-:W-:Y:S01]  /*8290*/  FFMA R9, R133, R134, R9 ;  /* 0x0000008685097223 */ /* 0x000fe20000000009 */
[----:B------:R-:W-:Y:S01]  /*82a0*/  LOP3.LUT R134, R164, 0xffff0000, RZ, 0xc0, !PT ;  /* 0xffff0000a4867812 */ /* 0x000fe200078ec0ff */
[C---:B------:R-:W-:Y:S01]  /*82b0*/  FMUL R10, R130.reuse, R32 ;  /* 0x00000020820a7220 */ /* 0x040fe20000400000 */
[C---:B------:R-:W-:Y:S01]  /*82c0*/  FMUL R11, R130.reuse, R33 ;  /* 0x00000021820b7220 */ /* 0x040fe20000400000 */
        /* <DEDUP_REMOVED lines=10> */
[----:B------:R-:W-:Y:S01]  /*8370*/  FFMA R12, R133, R135, R12 ;  /* 0x00000087850c7223 */ /* 0x000fe2000000000c */
[----:B------:R-:W-:Y:S01]  /*8380*/  SHF.L.U32 R135, R167, 0x10, RZ ;  /* 0x00000010a7877819 */ /* 0x000fe200000006ff */
[----:B------:R-:W-:Y:S01]  /*8390*/  FFMA R13, R133, R136, R13 ;  /* 0x00000088850d7223 */ /* 0x000fe2000000000d */
[----:B------:R-:W-:Y:S01]  /*83a0*/  LOP3.LUT R136, R167, 0xffff0000, RZ, 0xc0, !PT ;  /* 0xffff0000a7887812 */ /* 0x000fe200078ec0ff */
[----:B------:R-:W-:Y:S01]  /*83b0*/  FFMA R14, R133, R132, R14 ;  /* 0x00000084850e7223 */ /* 0x000fe2000000000e */
[----:B------:R-:W-:Y:S01]  /*83c0*/  SHF.L.U32 R132, R160, 0x10, RZ ;  /* 0x00000010a0847819 */ /* 0x000fe200000006ff */
[----:B------:R-:W-:Y:S01]  /*83d0*/  FMUL R16, R130, R38 ;  /* 0x0000002682107220 */ /* 0x000fe20000400000 */
[----:B------:R-:W-:Y:S01]  /*83e0*/  F2FP.BF16.F32.PACK_AB R205, R13, R12 ;  /* 0x0000000c0dcd723e */ /* 0x000fe200000010ff */
[----:B------:R-:W-:Y:S01]  /*83f0*/  FFMA R15, R133, R134, R15 ;  /* 0x00000086850f7223 */ /* 0x000fe2000000000f */
[----:B------:R-:W-:Y:S01]  /*8400*/  LOP3.LUT R134, R160, 0xffff0000, RZ, 0xc0, !PT ;  /* 0xffff0000a0867812 */ /* 0x000fe200078ec0ff */
[C---:B------:R-:W-:Y:S01]  /*8410*/  FMUL R17, R130.reuse, R39 ;  /* 0x0000002782117220 */ /* 0x040fe20000400000 */
[C---:B------:R-:W-:Y:S01]  /*8420*/  FMUL R18, R130.reuse, R40 ;  /* 0x0000002882127220 */ /* 0x040fe20000400000 */
[----:B------:R-:W-:Y:S01]  /*8430*/  FMUL R19, R130, R41 ;  /* 0x0000002982137220 */ /* 0x000fe20000400000 */
[----:B------:R-:W-:Y:S01]  /*8440*/  F2FP.BF16.F32.PACK_AB R206, R15, R14 ;  /* 0x0000000e0fce723e */ /* 0x000fe200000010ff */
[C---:B------:R-:W-:Y:S01]  /*8450*/  FFMA R16, R133.reuse, R135, R16 ;  /* 0x0000008785107223 */ /* 0x040fe20000000010 */
[----:B------:R-:W-:Y:S01]  /*8460*/  SHF.L.U32 R135, R162, 0x10, RZ ;  /* 0x00000010a2877819 */ /* 0x000fe200000006ff */
[----:B------:R-:W-:Y:S01]  /*8470*/  FFMA R17, R133, R136, R17 ;  /* 0x0000008885117223 */ /* 0x000fe20000000011 */
[----:B------:R-:W-:Y:S01]  /*8480*/  LOP3.LUT R136, R159, 0xffff0000, RZ, 0xc0, !PT ;  /* 0xffff00009f887812 */ /* 0x000fe200078ec0ff */
[----:B------:R-:W-:Y:S01]  /*8490*/  FFMA R18, R133, R132, R18 ;  /* 0x0000008485127223 */ /* 0x000fe20000000012 */
[----:B------:R-:W-:Y:S01]  /*84a0*/  SHF.L.U32 R132, R161, 0x10, RZ ;  /* 0x00000010a1847819 */ /* 0x000fe200000006ff */
[----:B------:R-:W-:Y:S01]  /*84b0*/  FFMA R19, R133, R134, R19 ;  /* 0x0000008685137223 */ /* 0x000fe20000000013 */
[----:B------:R-:W-:Y:S01]  /*84c0*/  LOP3.LUT R134, R161, 0xffff0000, RZ, 0xc0, !PT ;  /* 0xffff0000a1867812 */ /* 0x000fe200078ec0ff */
[C---:B------:R-:W-:Y:S01]  /*84d0*/  FMUL R20, R130.reuse, R42 ;  /* 0x0000002a82147220 */ /* 0x040fe20000400000 */
[----:B------:R-:W-:Y:S01]  /*84e0*/  F2FP.BF16.F32.PACK_AB R207, R17, R16 ;  /* 0x0000001011cf723e */ /* 0x000fe200000010ff */
[C---:B------:R-:W-:Y:S01]  /*84f0*/  FMUL R21, R130.reuse, R43 ;  /* 0x0000002b82157220 */ /* 0x040fe20000400000 */
[----:B------:R-:W-:Y:S01]  /*8500*/  FMUL R22, R130, R44 ;  /* 0x0000002c82167220 */ /* 0x000fe20000400000 */
[C---:B------:R-:W-:Y:S01]  /*8510*/  FFMA R20, R133.reuse, R132, R20 ;  /* 0x0000008485147223 */ /* 0x040fe20000000014 */
[----:B------:R-:W-:Y:S01]  /*8520*/  LOP3.LUT R132, R162, 0xffff0000, RZ, 0xc0, !PT ;  /* 0xffff0000a2847812 */ /* 0x000fe200078ec0ff */
[----:B------:R-:W-:Y:S01]  /*8530*/  FFMA R21, R133, R134, R21 ;  /* 0x0000008685157223 */ /* 0x000fe20000000015 */
[----:B------:R-:W-:Y:S01]  /*8540*/  LOP3.LUT R134, R163, 0xffff0000, RZ, 0xc0, !PT ;  /* 0xffff0000a3867812 */ /* 0x000fe200078ec0ff */
[----:B------:R-:W-:Y:S01]  /*8550*/  FFMA R22, R133, R135, R22 ;  /* 0x0000008785167223 */ /* 0x000fe20000000016 */
[----:B------:R-:W-:Y:S01]  /*8560*/  SHF.L.U32 R135, R163, 0x10, RZ ;  /* 0x00000010a3877819 */ /* 0x000fe200000006ff */
[C---:B------:R-:W-:Y:S01]  /*8570*/  FMUL R23, R130.reuse, R45 ;  /* 0x0000002d82177220 */ /* 0x040fe20000400000 */
[C---:B------:R-:W-:Y:S01]  /*8580*/  FMUL R88, R130.reuse, R46 ;  /* 0x0000002e82587220 */ /* 0x040fe20000400000 */
[C---:B------:R-:W-:Y:S01]  /*8590*/  FMUL R89, R130.reuse, R47 ;  /* 0x0000002f82597220 */ /* 0x040fe20000400000 */
[----:B------:R-:W-:Y:S01]  /*85a0*/  FMUL R90, R130, R48 ;  /* 0x00000030825a7220 */ /* 0x000fe20000400000 */
[C---:B------:R-:W-:Y:S01]  /*85b0*/  FFMA R23, R133.reuse, R132, R23 ;  /* 0x0000008485177223 */ /* 0x040fe20000000017 */
[C---:B------:R-:W-:Y:S01]  /*85c0*/  SHF.L.U32 R132, R156.reuse, 0x10, RZ ;  /* 0x000000109c847819 */ /* 0x040fe200000006ff */
[----:B------:R-:W-:Y:S01]  /*85d0*/  FFMA R88, R133, R135, R88 ;  /* 0x0000008785587223 */ /* 0x000fe20000000058 */
[----:B------:R-:W-:Y:S01]  /*85e0*/  SHF.L.U32 R135, R159, 0x10, RZ ;  /* 0x000000109f877819 */ /* 0x000fe200000006ff */
[C---:B------:R-:W-:Y:S01]  /*85f0*/  FFMA R89, R133.reuse, R134, R89 ;  /* 0x0000008685597223 */ /* 0x040fe20000000059 */
[----:B------:R-:W-:Y:S01]  /*8600*/  LOP3.LUT R134, R156, 0xffff0000, RZ, 0xc0, !PT ;  /* 0xffff00009c867812 */ /* 0x000fe200078ec0ff */
[C---:B------:R-:W-:Y:S01]  /*8610*/  FMUL R91, R130.reuse, R49 ;  /* 0x00000031825b7220 */ /* 0x040fe20000400000 */
[----:B------:R-:W-:Y:S01]  /*8620*/  FFMA R90, R133, R132, R90 ;  /* 0x00000084855a7223 */ /* 0x000fe2000000005a */
[----:B------:R-:W-:Y:S01]  /*8630*/  SHF.L.U32 R132, R157, 0x10, RZ ;  /* 0x000000109d847819 */ /* 0x000fe200000006ff */
[C---:B------:R-:W-:Y:S01]  /*8640*/  FMUL R92, R130.reuse, R50 ;  /* 0x00000032825c7220 */ /* 0x040fe20000400000 */
[----:B------:R-:W-:Y:S01]  /*8650*/  FFMA R91, R133, R134, R91 ;  /* 0x00000086855b7223 */ /* 0x000fe2000000005b */
[----:B------:R-:W-:Y:S01]  /*8660*/  LOP3.LUT R134, R157, 0xffff0000, RZ, 0xc0, !PT ;  /* 0xffff00009d867812 */ /* 0x000fe200078ec0ff */
[----:B------:R-:W-:Y:S01]  /*8670*/  FMUL R93, R130, R51 ;  /* 0x00000033825d7220 */ /* 0x000fe20000400000 */
[----:B------:R1:W-:Y:S01]  /*8680*/  @!P0 STS.128 [R188], R200 ;  /* 0x000000c8bc008388 */ /* 0x0003e20000000c00 */
[C---:B------:R-:W-:Y:S01]  /*8690*/  FFMA R92, R133.reuse, R132, R92 ;  /* 0x00000084855c7223 */ /* 0x040fe2000000005c */
[----:B------:R-:W-:Y:S01]  /*86a0*/  SHF.L.U32 R132, R158, 0x10, RZ ;  /* 0x000000109e847819 */ /* 0x000fe200000006ff */
[----:B------:R-:W-:Y:S01]  /*86b0*/  FMUL R94, R130, R52 ;  /* 0x00000034825e7220 */ /* 0x000fe20000400000 */
[C---:B------:R-:W-:Y:S01]  /*86c0*/  FFMA R93, R133.reuse, R134, R93 ;  /* 0x00000086855d7223 */ /* 0x040fe2000000005d */
[----:B------:R-:W-:Y:S01]  /*86d0*/  LOP3.LUT R134, R158, 0xffff0000, RZ, 0xc0, !PT ;  /* 0xffff00009e867812 */ /* 0x000fe200078ec0ff */
[----:B------:R-:W-:Y:S01]  /*86e0*/  FMUL R95, R130, R53 ;  /* 0x00000035825f7220 */ /* 0x000fe20000400000 */
[C---:B------:R-:W-:Y:S01]  /*86f0*/  FFMA R94, R133.reuse, R132, R94 ;  /* 0x00000084855e7223 */ /* 0x040fe2000000005e */
[----:B------:R-:W-:Y:S01]  /*8700*/  SHF.L.U32 R132, R152, 0x10, RZ ;  /* 0x0000001098847819 */ /* 0x000fe200000006ff */
[C---:B------:R-:W-:Y:S01]  /*8710*/  FMUL R96, R130.reuse, R54 ;  /* 0x0000003682607220 */ /* 0x040fe20000400000 */
[C---:B------:R-:W-:Y:S01]  /*8720*/  FMUL R97, R130.reuse, R55 ;  /* 0x0000003782617220 */ /* 0x040fe20000400000 */
[----:B------:R2:W-:Y:S01]  /*8730*/  @!P0 STS.128 [R198+0x10], R204 ;  /* 0x000010ccc6008388 */ /* 0x0005e20000000c00 */
[----:B------:R-:W-:Y:S01]  /*8740*/  FMUL R98, R130, R56 ;  /* 0x0000003882627220 */ /* 0x000fe20000400000 */
[C---:B------:R-:W-:Y:S01]  /*8750*/  FFMA R95, R133.reuse, R134, R95 ;  /* 0x00000086855f7223 */ /* 0x040fe2000000005f */
[----:B------:R-:W-:Y:S01]  /*8760*/  LOP3.LUT R134, R154, 0xffff0000, RZ, 0xc0, !PT ;  /* 0xffff00009a867812 */ /* 0x000fe200078ec0ff */
[----:B------:R-:W-:Y:S01]  /*8770*/  FFMA R96, R133, R135, R96 ;  /* 0x0000008785607223 */ /* 0x000fe20000000060 */
[----:B------:R-:W-:Y:S01]  /*8780*/  SHF.L.U32 R135, R153, 0x10, RZ ;  /* 0x0000001099877819 */ /* 0x000fe200000006ff */
[----:B------:R-:W-:Y:S01]  /*8790*/  FFMA R97, R133, R136, R97 ;  /* 0x0000008885617223 */ /* 0x000fe20000000061 */
[----:B------:R-:W-:Y:S01]  /*87a0*/  LOP3.LUT R136, R145, 0xffff0000, RZ, 0xc0, !PT ;  /* 0xffff000091887812 */ /* 0x000fe200078ec0ff */
[C---:B------:R-:W-:Y:S01]  /*87b0*/  FFMA R98, R133.reuse, R132, R98 ;  /* 0x0000008485627223 */ /* 0x040fe20000000062 */
[----:B------:R-:W-:Y:S01]  /*87c0*/  LOP3.LUT R132, R152, 0xffff0000, RZ, 0xc0, !PT ;  /* 0xffff000098847812 */ /* 0x000fe200078ec0ff */
[C---:B------:R-:W-:Y:S01]  /*87d0*/  FMUL R99, R130.reuse, R57 ;  /* 0x0000003982637220 */ /* 0x040fe20000400000 */
[C---:B------:R-:W-:Y:S01]  /*87e0*/  FMUL R100, R130.reuse, R58 ;  /* 0x0000003a82647220 */ /* 0x040fe20000400000 */
[C---:B------:R-:W-:Y:S01]  /*87f0*/  FMUL R101, R130.reuse, R59 ;  /* 0x0000003b82657220 */ /* 0x040fe20000400000 */
[----:B------:R-:W-:Y:S01]  /*8800*/  FMUL R102, R130, R60 ;  /* 0x0000003c82667220 */ /* 0x000fe20000400000 */
[----:B------:R-:W-:Y:S01]  /*8810*/  FFMA R99, R133, R132, R99 ;  /* 0x0000008485637223 */ /* 0x000fe20000000063 */
[----:B------:R-:W-:Y:S01]  /*8820*/  LOP3.LUT R132, R153, 0xffff0000, RZ, 0xc0, !PT ;  /* 0xffff000099847812 */ /* 0x000fe200078ec0ff */
[----:B------:R-:W-:Y:S01]  /*8830*/  FFMA R100, R133, R135, R100 ;  /* 0x0000008785647223 */ /* 0x000fe20000000064 */
[----:B------:R-:W-:Y:S01]  /*8840*/  SHF.L.U32 R135, R154, 0x10, RZ ;  /* 0x000000109a877819 */ /* 0x000fe200000006ff */
[C---:B------:R-:W-:Y:S01]  /*8850*/  FMUL R103, R130.reuse, R61 ;  /* 0x0000003d82677220 */ /* 0x040fe20000400000 */
[C---:B------:R-:W-:Y:S01]  /*8860*/  FMUL R104, R130.reuse, R62 ;  /* 0x0000003e82687220 */ /* 0x040fe20000400000 */
[----:B-1----:R-:W-:Y:S01]  /*8870*/  F2FP.BF16.F32.PACK_AB R200, R19, R18 ;  /* 0x0000001213c8723e */ /* 0x002fe200000010ff */
[----:B------:R-:W-:Y:S01]  /*8880*/  FFMA R101, R133, R132, R101 ;  /* 0x0000008485657223 */ /* 0x000fe20000000065 */
[----:B------:R-:W-:Y:S01]  /*8890*/  SHF.L.U32 R132, R155, 0x10, RZ ;  /* 0x000000109b847819 */ /* 0x000fe200000006ff */
[----:B------:R-:W-:Y:S01]  /*88a0*/  FFMA R102, R133, R135, R102 ;  /* 0x0000008785667223 */ /* 0x000fe20000000066 */
[----:B------:R-:W-:Y:S01]  /*88b0*/  F2FP.BF16.F32.PACK_AB R201, R21, R20 ;  /* 0x0000001415c9723e */ /* 0x000fe200000010ff */
[----:B------:R-:W-:Y:S01]  /*88c0*/  FFMA R103, R133, R134, R103 ;  /* 0x0000008685677223 */ /* 0x000fe20000000067 */
[----:B------:R-:W-:Y:S01]  /*88d0*/  LOP3.LUT R134, R155, 0xffff0000, RZ, 0xc0, !PT ;  /* 0xffff00009b867812 */ /* 0x000fe200078ec0ff */
[----:B------:R-:W-:Y:S01]  /*88e0*/  FMUL R105, R130, R63 ;  /* 0x0000003f82697220 */ /* 0x000fe20000400000 */
[----:B------:R-:W-:Y:S01]  /*88f0*/  F2FP.BF16.F32.PACK_AB R202, R23, R22 ;  /* 0x0000001617ca723e */ /* 0x000fe200000010ff */
[----:B------:R-:W-:Y:S01]  /*8900*/  FFMA R104, R133, R132, R104 ;  /* 0x0000008485687223 */ /* 0x000fe20000000068 */
[----:B------:R-:W-:Y:S01]  /*8910*/  F2FP.BF16.F32.PACK_AB R203, R89, R88 ;  /* 0x0000005859cb723e */ /* 0x000fe200000010ff */
[----:B------:R-:W-:Y:S01]  /*8920*/  FFMA R105, R133, R134, R105 ;  /* 0x0000008685697223 */ /* 0x000fe20000000069 */
[----:B------:R-:W-:Y:S01]  /*8930*/  SHF.L.U32 R132, R148, 0x10, RZ ;  /* 0x0000001094847819 */ /* 0x000fe200000006ff */
[----:B------:R-:W-:Y:S01]  /*8940*/  FMUL R106, R130, R64 ;  /* 0x00000040826a7220 */ /* 0x000fe20000400000 */
[----:B------:R-:W-:Y:S01]  /*8950*/  LOP3.LUT R134, R148, 0xffff0000, RZ, 0xc0, !PT ;  /* 0xffff000094867812 */ /* 0x000fe200078ec0ff */
[----:B------:R1:W-:Y:S01]  /*8960*/  @!P0 STS.128 [R196+0x20], R200 ;  /* 0x000020c8c4008388 */ /* 0x0003e20000000c00 */
[----:B------:R-:W-:Y:S01]  /*8970*/  SHF.L.U32 R135, R149, 0x10, RZ ;  /* 0x0000001095877819 */ /* 0x000fe200000006ff */
[C---:B------:R-:W-:Y:S01]  /*8980*/  FMUL R107, R130.reuse, R65 ;  /* 0x00000041826b7220 */ /* 0x040fe20000400000 */
[----:B--2---:R-:W-:Y:S01]  /*8990*/  F2FP.BF16.F32.PACK_AB R204, R91, R90 ;  /* 0x0000005a5bcc723e */ /* 0x004fe200000010ff */
[C---:B------:R-:W-:Y:S01]  /*89a0*/  FMUL R108, R130.reuse, R66 ;  /* 0x00000042826c7220 */ /* 0x040fe20000400000 */
[----:B------:R-:W-:Y:S01]  /*89b0*/  F2FP.BF16.F32.PACK_AB R205, R93, R92 ;  /* 0x0000005c5dcd723e */ /* 0x000fe200000010ff */
[----:B------:R-:W-:Y:S01]  /*89c0*/  FFMA R106, R133, R132, R106 ;  /* 0x00000084856a7223 */ /* 0x000fe2000000006a */
[----:B------:R-:W-:Y:S01]  /*89d0*/  F2FP.BF16.F32.PACK_AB R206, R95, R94 ;  /* 0x0000005e5fce723e */ /* 0x000fe200000010ff */
[----:B------:R-:W-:Y:S01]  /*89e0*/  FFMA R107, R133, R134, R107 ;  /* 0x00000086856b7223 */ /* 0x000fe2000000006b */
[----:B------:R-:W-:Y:S01]  /*89f0*/  F2FP.BF16.F32.PACK_AB R207, R97, R96 ;  /* 0x0000006061cf723e */ /* 0x000fe200000010ff */
[----:B------:R-:W-:Y:S01]  /*8a00*/  FFMA R108, R133, R135, R108 ;  /* 0x00000087856c7223 */ /* 0x000fe2000000006c */
[----:B------:R-:W-:Y:S01]  /*8a10*/  LOP3.LUT R132, R149, 0xffff0000, RZ, 0xc0, !PT ;  /* 0xffff000095847812 */ /* 0x000fe200078ec0ff */
[----:B------:R-:W-:Y:S01]  /*8a20*/  FMUL R109, R130, R67 ;  /* 0x00000043826d7220 */ /* 0x000fe20000400000 */
[C---:B------:R-:W-:Y:S01]  /*8a30*/  SHF.L.U32 R135, R150.reuse, 0x10, RZ ;  /* 0x0000001096877819 */ /* 0x040fe200000006ff */
[----:B------:R2:W-:Y:S01]  /*8a40*/  @!P0 STS.128 [R195+0x10], R204 ;  /* 0x000010ccc3008388 */ /* 0x0005e20000000c00 */
[----:B------:R-:W-:Y:S01]  /*8a50*/  LOP3.LUT R134, R150, 0xffff0000, RZ, 0xc0, !PT ;  /* 0xffff000096867812 */ /* 0x000fe200078ec0ff */
[C---:B------:R-:W-:Y:S01]  /*8a60*/  FMUL R110, R130.reuse, R68 ;  /* 0x00000044826e7220 */ /* 0x040fe20000400000 */
[C---:B------:R-:W-:Y:S01]  /*8a70*/  FMUL R111, R130.reuse, R69 ;  /* 0x00000045826f7220 */ /* 0x040fe20000400000 */
[----:B------:R-:W-:Y:S01]  /*8a80*/  FFMA R109, R133, R132, R109 ;  /* 0x00000084856d7223 */ /* 0x000fe2000000006d */
[----:B------:R-:W-:Y:S01]  /*8a90*/  SHF.L.U32 R132, R151, 0x10, RZ ;  /* 0x0000001097847819 */ /* 0x000fe200000006ff */
[----:B------:R-:W-:Y:S01]  /*8aa0*/  FFMA R110, R133, R135, R110 ;  /* 0x00000087856e7223 */ /* 0x000fe2000000006e */
[----:B------:R-:W-:Y:S01]  /*8ab0*/  SHF.L.U32 R135, R141, 0x10, RZ ;  /* 0x000000108d877819 */ /* 0x000fe200000006ff */
[----:B------:R-:W-:Y:S01]  /*8ac0*/  FFMA R111, R133, R134, R111 ;  /* 0x00000086856f7223 */ /* 0x000fe2000000006f */
[----:B------:R-:W-:Y:S01]  /*8ad0*/  LOP3.LUT R134, R151, 0xffff0000, RZ, 0xc0, !PT ;  /* 0xffff000097867812 */ /* 0x000fe200078ec0ff */
[C---:B------:R-:W-:Y:S01]  /*8ae0*/  FMUL R112, R130.reuse, R70 ;  /* 0x0000004682707220 */ /* 0x040fe20000400000 */
[C---:B------:R-:W-:Y:S01]  /*8af0*/  FMUL R113, R130.reuse, R71 ;  /* 0x0000004782717220 */ /* 0x040fe20000400000 */
[C---:B------:R-:W-:Y:S01]  /*8b00*/  FMUL R114, R130.reuse, R72 ;  /* 0x0000004882727220 */ /* 0x040fe20000400000 */
[----:B------:R-:W-:Y:S01]  /*8b10*/  FMUL R115, R130, R73 ;  /* 0x0000004982737220 */ /* 0x000fe20000400000 */
[C---:B------:R-:W-:Y:S01]  /*8b20*/  FFMA R112, R133.reuse, R132, R112 ;  /* 0x0000008485707223 */ /* 0x040fe20000000070 */
[C---:B------:R-:W-:Y:S01]  /*8b30*/  SHF.L.U32 R132, R140.reuse, 0x10, RZ ;  /* 0x000000108c847819 */ /* 0x040fe200000006ff */
[----:B------:R-:W-:Y:S01]  /*8b40*/  FFMA R113, R133, R134, R113 ;  /* 0x0000008685717223 */ /* 0x000fe20000000071 */
[----:B------:R-:W-:Y:S01]  /*8b50*/  LOP3.LUT R134, R140, 0xffff0000, RZ, 0xc0, !PT ;  /* 0xffff00008c867812 */ /* 0x000fe200078ec0ff */
[----:B------:R-:W-:Y:S01]  /*8b60*/  FMUL R116, R130, R74 ;  /* 0x0000004a82747220 */ /* 0x000fe20000400000 */
[----:B-1----:R-:W-:Y:S01]  /*8b70*/  F2FP.BF16.F32.PACK_AB R200, R99, R98 ;  /* 0x0000006263c8723e */ /* 0x002fe200000010ff */
[----:B------:R-:W-:Y:S01]  /*8b80*/  FFMA R114, R133, R132, R114 ;  /* 0x0000008485727223 */ /* 0x000fe20000000072 */
[----:B------:R-:W-:Y:S01]  /*8b90*/  LOP3.LUT R132, R141, 0xffff0000, RZ, 0xc0, !PT ;  /* 0xffff00008d847812 */ /* 0x000fe200078ec0ff */
[C---:B------:R-:W-:Y:S01]  /*8ba0*/  FFMA R115, R133.reuse, R134, R115 ;  /* 0x0000008685737223 */ /* 0x040fe20000000073 */
[C---:B------:R-:W-:Y:S01]  /*8bb0*/  LOP3.LUT R134, R142.reuse, 0xffff0000, RZ, 0xc0, !PT ;  /* 0xffff00008e867812 */ /* 0x040fe200078ec0ff */
[----:B------:R-:W-:Y:S01]  /*8bc0*/  FFMA R116, R133, R135, R116 ;  /* 0x0000008785747223 */ /* 0x000fe20000000074 */
[----:B------:R-:W-:Y:S01]  /*8bd0*/  SHF.L.U32 R135, R142, 0x10, RZ ;  /* 0x000000108e877819 */ /* 0x000fe200000006ff */
[C---:B------:R-:W-:Y:S01]  /*8be0*/  FMUL R117, R130.reuse, R75 ;  /* 0x0000004b82757220 */ /* 0x040fe20000400000 */
[----:B------:R-:W-:Y:S01]  /*8bf0*/  F2FP.BF16.F32.PACK_AB R201, R101, R100 ;  /* 0x0000006465c9723e */ /* 0x000fe200000010ff */
[C---:B------:R-:W-:Y:S01]  /*8c00*/  FMUL R118, R130.reuse, R76 ;  /* 0x0000004c82767220 */ /* 0x040fe20000400000 */
[----:B------:R-:W-:Y:S01]  /*8c10*/  F2FP.BF16.F32.PACK_AB R202, R103, R102 ;  /* 0x0000006667ca723e */ /* 0x000fe200000010ff */
[C---:B------:R-:W-:Y:S01]  /*8c20*/  FMUL R119, R130.reuse, R77 ;  /* 0x0000004d82777220 */ /* 0x040fe20000400000 */
[C---:B------:R-:W-:Y:S01]  /*8c30*/  FFMA R117, R133.reuse, R132, R117 ;  /* 0x0000008485757223 */ /* 0x040fe20000000075 */
[----:B------:R-:W-:Y:S01]  /*8c40*/  FFMA R118, R133, R135, R118 ;  /* 0x0000008785767223 */ /* 0x000fe20000000076 */
[----:B------:R-:W-:Y:S01]  /*8c50*/  SHF.L.U32 R132, R143, 0x10, RZ ;  /* 0x000000108f847819 */ /* 0x000fe200000006ff */
[----:B------:R-:W-:Y:S01]  /*8c60*/  FFMA R119, R133, R134, R119 ;  /* 0x0000008685777223 */ /* 0x000fe20000000077 */
[----:B------:R-:W-:Y:S01]  /*8c70*/  F2FP.BF16.F32.PACK_AB R203, R105, R104 ;  /* 0x0000006869cb723e */ /* 0x000fe200000010ff */
[C---:B------:R-:W-:Y:S01]  /*8c80*/  FMUL R120, R130.reuse, R78 ;  /* 0x0000004e82787220 */ /* 0x040fe20000400000 */
[----:B------:R-:W-:Y:S01]  /*8c90*/  LOP3.LUT R134, R143, 0xffff0000, RZ, 0xc0, !PT ;  /* 0xffff00008f867812 */ /* 0x000fe200078ec0ff */
[----:B------:R-:W-:Y:S01]  /*8ca0*/  FMUL R121, R130, R79 ;  /* 0x0000004f82797220 */ /* 0x000fe20000400000 */
[----:B--2---:R-:W-:Y:S01]  /*8cb0*/  F2FP.BF16.F32.PACK_AB R204, R107, R106 ;  /* 0x0000006a6bcc723e */ /* 0x004fe200000010ff */
[----:B------:R1:W-:Y:S01]  /*8cc0*/  @!P0 STS.128 [R188+0x1000], R200 ;  /* 0x001000c8bc008388 */ /* 0x0003e20000000c00 */
[C---:B------:R-:W-:Y:S01]  /*8cd0*/  FFMA R120, R133.reuse, R132, R120 ;  /* 0x0000008485787223 */ /* 0x040fe20000000078 */
[----:B------:R-:W-:Y:S01]  /*8ce0*/  FFMA R121, R133, R134, R121 ;  /* 0x0000008685797223 */ /* 0x000fe20000000079 */
[----:B------:R-:W-:Y:S01]  /*8cf0*/  SHF.L.U32 R132, R144, 0x10, RZ ;  /* 0x0000001090847819 */ /* 0x000fe200000006ff */
[----:B------:R-:W-:Y:S01]  /*8d00*/  FMUL R122, R130, R80 ;  /* 0x00000050827a7220 */ /* 0x000fe20000400000 */
[----:B------:R-:W-:Y:S01]  /*8d10*/  LOP3.LUT R134, R144, 0xffff0000, RZ, 0xc0, !PT ;  /* 0xffff000090867812 */ /* 0x000fe200078ec0ff */
[C---:B------:R-:W-:Y:S01]  /*8d20*/  FMUL R123, R130.reuse, R81 ;  /* 0x00000051827b7220 */ /* 0x040fe20000400000 */
[----:B------:R-:W-:Y:S01]  /*8d30*/  SHF.L.U32 R135, R145, 0x10, RZ ;  /* 0x0000001091877819 */ /* 0x000fe200000006ff */
[C---:B------:R-:W-:Y:S01]  /*8d40*/  FMUL R124, R130.reuse, R82 ;  /* 0x00000052827c7220 */ /* 0x040fe20000400000 */
[----:B------:R-:W-:Y:S01]  /*8d50*/  F2FP.BF16.F32.PACK_AB R205, R109, R108 ;  /* 0x0000006c6dcd723e */ /* 0x000fe200000010ff */
[----:B------:R-:W-:Y:S01]  /*8d60*/  FMUL R125, R130, R83 ;  /* 0x00000053827d7220 */ /* 0x000fe20000400000 */
[----:B------:R-:W-:Y:S01]  /*8d70*/  F2FP.BF16.F32.PACK_AB R206, R111, R110 ;  /* 0x0000006e6fce723e */ /* 0x000fe200000010ff */
[----:B------:R-:W-:Y:S01]  /*8d80*/  FFMA R122, R133, R132, R122 ;  /* 0x00000084857a7223 */ /* 0x000fe2000000007a */
[----:B------:R-:W-:Y:S01]  /*8d90*/  F2FP.BF16.F32.PACK_AB R207, R113, R112 ;  /* 0x0000007071cf723e */ /* 0x000fe200000010ff */
[C---:B------:R-:W-:Y:S01]  /*8da0*/  FFMA R123, R133.reuse, R134, R123 ;  /* 0x00000086857b7223 */ /* 0x040fe2000000007b */
[----:B------:R-:W-:Y:S01]  /*8db0*/  SHF.L.U32 R132, R146, 0x10, RZ ;  /* 0x0000001092847819 */ /* 0x000fe200000006ff */
[C---:B------:R-:W-:Y:S01]  /*8dc0*/  FFMA R124, R133.reuse, R135, R124 ;  /* 0x00000087857c7223 */ /* 0x040fe2000000007c */
[----:B------:R-:W-:Y:S01]  /*8dd0*/  FMUL R126, R130, R84 ;  /* 0x00000054827e7220 */ /* 0x000fe20000400000 */
[----:B------:R1:W-:Y:S01]  /*8de0*/  @!P0 STS.128 [R198+0x1010], R204 ;  /* 0x001010ccc6008388 */ /* 0x0003e20000000c00 */
[----:B------:R-:W-:Y:S01]  /*8df0*/  LOP3.LUT R134, R146, 0xffff0000, RZ, 0xc0, !PT ;  /* 0xffff000092867812 */ /* 0x000fe200078ec0ff */
[----:B------:R-:W-:Y:S01]  /*8e00*/  FFMA R125, R133, R136, R125 ;  /* 0x00000088857d7223 */ /* 0x000fe2000000007d */
[C---:B------:R-:W-:Y:S01]  /*8e10*/  FMUL R127, R130.reuse, R85 ;  /* 0x00000055827f7220 */ /* 0x040fe20000400000 */
[C---:B------:R-:W-:Y:S01]  /*8e20*/  SHF.L.U32 R135, R147.reuse, 0x10, RZ ;  /* 0x0000001093877819 */ /* 0x040fe200000006ff */
[C---:B------:R-:W-:Y:S01]  /*8e30*/  FMUL R128, R130.reuse, R86 ;  /* 0x0000005682807220 */ /* 0x040fe20000400000 */
[----:B------:R-:W-:Y:S01]  /*8e40*/  LOP3.LUT R136, R147, 0xffff0000, RZ, 0xc0, !PT ;  /* 0xffff000093887812 */ /* 0x000fe200078ec0ff */
[----:B------:R-:W-:Y:S01]  /*8e50*/  FMUL R129, R130, R87 ;  /* 0x0000005782817220 */ /* 0x000fe20000400000 */
[----:B------:R-:W-:Y:S01]  /*8e60*/  F2FP.BF16.F32.PACK_AB R208, R115, R114 ;  /* 0x0000007273d0723e */ /* 0x000fe200000010ff */
[----:B------:R-:W-:Y:S01]  /*8e70*/  FFMA R126, R133, R132, R126 ;  /* 0x00000084857e7223 */ /* 0x000fe2000000007e */
[----:B------:R-:W-:Y:S01]  /*8e80*/  F2FP.BF16.F32.PACK_AB R209, R117, R116 ;  /* 0x0000007475d1723e */ /* 0x000fe200000010ff */
[----:B------:R-:W-:Y:S01]  /*8e90*/  FFMA R127, R133, R134, R127 ;  /* 0x00000086857f7223 */ /* 0x000fe2000000007f */
[----:B------:R-:W-:Y:S01]  /*8ea0*/  F2FP.BF16.F32.PACK_AB R210, R119, R118 ;  /* 0x0000007677d2723e */ /* 0x000fe200000010ff */
[----:B------:R-:W-:Y:S01]  /*8eb0*/  FFMA R128, R133, R135, R128 ;  /* 0x0000008785807223 */ /* 0x000fe20000000080 */
[----:B------:R-:W-:Y:S01]  /*8ec0*/  F2FP.BF16.F32.PACK_AB R211, R121, R120 ;  /* 0x0000007879d3723e */ /* 0x000fe200000010ff */
[----:B------:R-:W-:Y:S01]  /*8ed0*/  FFMA R129, R133, R136, R129 ;  /* 0x0000008885817223 */ /* 0x000fe20000000081 */
[----:B------:R-:W-:Y:S02]  /*8ee0*/  F2FP.BF16.F32.PACK_AB R216, R123, R122 ;  /* 0x0000007a7bd8723e */ /* 0x000fe400000010ff */
[----:B------:R-:W-:Y:S01]  /*8ef0*/  F2FP.BF16.F32.PACK_AB R217, R125, R124 ;  /* 0x0000007c7dd9723e */ /* 0x000fe200000010ff */
[----:B------:R1:W-:Y:S01]  /*8f00*/  @!P0 STS.128 [R196+0x1020], R208 ;  /* 0x001020d0c4008388 */ /* 0x0003e20000000c00 */
[----:B------:R-:W-:Y:S02]  /*8f10*/  F2FP.BF16.F32.PACK_AB R218, R127, R126 ;  /* 0x0000007e7fda723e */ /* 0x000fe400000010ff */
[----:B------:R-:W-:Y:S05]  /*8f20*/  F2FP.BF16.F32.PACK_AB R219, R129, R128 ;  /* 0x0000008081db723e */ /* 0x000fea00000010ff */
[----:B------:R1:W-:Y:S01]  /*8f30*/  @!P0 STS.128 [R195+0x1010], R216 ;  /* 0x001010d8c3008388 */ /* 0x0003e20000000c00 */
[----:B------:R-:W-:Y:S01]  /*8f40*/  @!PT LDS RZ, [RZ] ;  /* 0x00000000fffff984 */ /* 0x000fe20000000800 */
[----:B------:R-:W-:Y:S01]  /*8f50*/  @!PT LDS RZ, [RZ] ;  /* 0x00000000fffff984 */ /* 0x000fe20000000800 */
[----:B------:R-:W-:Y:S01]  /*8f60*/  @!PT LDS RZ, [RZ] ;  /* 0x00000000fffff984 */ /* 0x000fe20000000800 */
[----:B------:R-:W-:Y:S01]  /*8f70*/  @!PT LDS RZ, [RZ] ;  /* 0x00000000fffff984 */ /* 0x000fe20000000800 */
[----:B------:R2:W-:Y:S07]  /*8f80*/  MEMBAR.ALL.CTA ;  /* 0x0000000000007992 */ /* 0x0005ee0000008000 */
[----:B--2---:R-:W2:Y:S01]  /*8f90*/  FENCE.VIEW.ASYNC.S ;  /* 0x00000000000073c6 */ /* 0x004ea20000000000 */
[----:B------:R-:W-:Y:S05]  /*8fa0*/  WARPSYNC.ALL ;  /* 0x0000000000007948 */ /* 0x000fea0003800000 */
[----:B------:R-:W-:Y:S01]  /*8fb0*/  BSSY.RECONVERGENT B0, `(.L_x_118) ;  /* 0x0000012000007945 */ /* 0x000fe20003800200 */
[----:B--2---:R-:W-:Y:S06]  /*8fc0*/  BAR.SYNC.DEFER_BLOCKING 0x1, 0x80 ;  /* 0x0042000000007b1d */ /* 0x004fec0000010000 */
[----:B------:R-:W-:Y:S05]  /*8fd0*/  @P1 BRA `(.L_x_119) ;  /* 0x00000000003c1947 */ /* 0x000fea0003800000 */
[----:B------:R-:W-:Y:S01]  /*8fe0*/  UIADD3 UR4, UPT, UPT, UR45, 0x200, URZ ;  /* 0x000002002d047890 */ /* 0x000fe2000fffe0ff */
[----:B------:R-:W-:Y:S01]  /*8ff0*/  R2UR UR49, R212 ;  /* 0x00000000d43172ca */ /* 0x000fe200000e0000 */
[----:B------:R-:W-:Y:S01]  /*9000*/  UMOV UR51, UR44 ;  /* 0x0000002c00337c82 */ /* 0x000fe20008000000 */
[----:B------:R-:W-:Y:S01]  /*9010*/  UIADD3 UR8, UPT, UPT, UR45, 0x1200, URZ ;  /* 0x000012002d087890 */ /* 0x000fe2000fffe0ff */
[----:B------:R-:W-:Y:S02]  /*9020*/  UMOV UR10, UR50 ;  /* 0x00000032000a7c82 */ /* 0x000fe40008000000 */
[----:B------:R-:W-:Y:S01]  /*9030*/  IMAD.U32 R181, RZ, RZ, UR4 ;  /* 0x00000004ffb57e24 */ /* 0x000fe2000f8e00ff */
[----:B------:R-:W-:Y:S01]  /*9040*/  UIADD3 UR4, UP0, UPT, UR54, 0xa80, URZ ;  /* 0x00000a8036047890 */ /* 0x000fe2000ff1e0ff */
[----:B------:R-:W-:Y:S03]  /*9050*/  UMOV UR11, UR44 ;  /* 0x0000002c000b7c82 */ /* 0x000fe60008000000 */
[----:B------:R-:W-:Y:S01]  /*9060*/  R2UR UR48, R181 ;  /* 0x00000000b53072ca */ /* 0x000fe200000e0000 */
[----:B------:R-:W-:Y:S02]  /*9070*/  UIADD3.X UR5, UPT, UPT, URZ, UR55, URZ, UP0, !UPT ;  /* 0x00000037ff057290 */ /* 0x000fe400087fe4ff */
[----:B------:R-:W-:Y:S10]  /*9080*/  UIADD3 UR9, UPT, UPT, UR49, 0x80, URZ ;  /* 0x0000008031097890 */ /* 0x000ff4000fffe0ff */
[----:B------:R2:W-:Y:S01]  /*9090*/  UTMASTG.3D [UR48], [UR4] ;  /* 0x00000030040073b5 */ /* 0x0005e20008010000 */
[----:B------:R2:W-:Y:S01]  /*90a0*/  UTMASTG.3D [UR8], [UR4] ;  /* 0x00000008040073b5 */ /* 0x0005e20008010000 */
[----:B------:R0:W-:Y:S01]  /*90b0*/  UTMACMDFLUSH ;  /* 0x00000000000079b7 */ /* 0x0001e20000000000 */
[----:B--2---:R-:W-:Y:S04]  /*90c0*/  DEPBAR.LE SB0, 0x1 ;  /* 0x000080400000791a */ /* 0x004fe80000000000 */
.L_x_119:
[----:B------:R-:W-:Y:S05]  /*90d0*/  BSYNC.RECONVERGENT B0 ;  /* 0x0000000000007941 */ /* 0x000fea0003800200 */
.L_x_118:
[----:B------:R-:W-:Y:S01]  /*90e0*/  BAR.SYNC.DEFER_BLOCKING 0x1, 0x80 ;  /* 0x0042000000007b1d */ /* 0x000fe20000010000 */
[----:B------:R-:W-:Y:S01]  /*90f0*/  ISETP.NE.AND P1, PT, R194, RZ, PT ;  /* 0x000000ffc200720c */ /* 0x000fe20003f25270 */
[----:B------:R-:W-:Y:S01]  /*9100*/  UISETP.NE.AND UP0, UPT, UR53, URZ, UPT ;  /* 0x000000ff3500728c */ /* 0x000fe2000bf05270 */
[----:B------:R-:W-:Y:S11]  /*9110*/  LEA R3, R137, UR45, 0x3 ;  /* 0x0000002d89037c11 */ /* 0x000ff6000f8e18ff */
[----:B------:R-:W-:Y:S01]  /*9120*/  @P1 SHF.L.U32 R6, RZ, 0x1f, RZ ;  /* 0x0000001fff061819 */ /* 0x000fe200000006ff */
[----:B------:R-:W-:Y:S06]  /*9130*/  BRA.U !UP0, `(.L_x_120) ;  /* 0x0000000108247547 */ /* 0x000fec000b800000 */
[----:B------:R-:W2:Y:S01]  /*9140*/  S2R R0, SR_CgaCtaId ;  /* 0x0000000000007919 */ /* 0x000ea20000008800 */
[----:B------:R-:W-:Y:S01]  /*9150*/  IMAD.U32 R4, RZ, RZ, UR47 ;  /* 0x0000002fff047e24 */ /* 0x000fe2000f8e00ff */
[----:B------:R-:W-:Y:S04]  /*9160*/  UIADD3 UR4, UPT, UPT, UR47, 0x1, URZ ;  /* 0x000000012f047890 */ /* 0x000fe8000fffe0ff */
[----:B------:R-:W-:Y:S01]  /*9170*/  @P1 LEA R4, R4, UR45, 0x3 ;  /* 0x0000002d04041c11 */ /* 0x000fe2000f8e18ff */
[----:B------:R-:W-:Y:S04]  /*9180*/  UISETP.NE.AND UP0, UPT, UR4, 0x4, UPT ;  /* 0x000000040400788c */ /* 0x000fe8000bf05270 */
[----:B------:R-:W-:Y:S01]  /*9190*/  @P1 VIADD R5, R4, 0x90 ;  /* 0x0000009004051836 */ /* 0x000fe20000000000 */
[----:B------:R-:W-:Y:S04]  /*91a0*/  USEL UR47, UR4, URZ, UP0 ;  /* 0x000000ff042f7287 */ /* 0x000fe80008000000 */
[----:B--2---:R-:W-:Y:S04]  /*91b0*/  @P1 PRMT R0, R0, 0x654, R5 ;  /* 0x0000065400001816 */ /* 0x004fe80000000005 */
[----:B------:R2:W-:Y:S04]  /*91c0*/  @P1 SYNCS.ARRIVE.TRANS64.RED.A1T0 RZ, [R0+URZ], RZ ;  /* 0x000000ff00ff19a7 */ /* 0x0005e800081004ff */
.L_x_120:
[----:B------:R-:W4:Y:S01]  /*91d0*/  @P1 SYNCS.PHASECHK.TRANS64.TRYWAIT P0, [R3+URZ+0x70], R6 ;  /* 0x00007006030015a7 */ /* 0x000f2200080011ff */
[----:B------:R-:W-:Y:S01]  /*91e0*/  BSSY B1, `(.L_x_121) ;  /* 0x0000019000017945 */ /* 0x000fe20003800000 */
[----:B----4-:R-:W-:Y:S03]  /*91f0*/  @P1 SEL R138, RZ, 0x1, !P0 ;  /* 0x00000001ff8a1807 */ /* 0x010fe60004000000 */
[----:B------:R-:W-:Y:S05]  /*9200*/  @!P1 BRA `(.L_x_122) ;  /* 0x0000000000589947 */ /* 0x000fea0003800000 */
[----:B------:R-:W-:Y:S01]  /*9210*/  ISETP.NE.AND P1, PT, R199, RZ, PT ;  /* 0x000000ffc700720c */ /* 0x000fe20003f25270 */
[----:B------:R-:W-:Y:S01]  /*9220*/  BSSY B0, `(.L_x_123) ;  /* 0x000000a000007945 */ /* 0x000fe20003800000 */
[----:B------:R-:W-:Y:S11]  /*9230*/  ISETP.NE.AND P0, PT, R138, RZ, PT ;  /* 0x000000ff8a00720c */ /* 0x000ff60003f05270 */
[----:B------:R-:W-:Y:S04]  /*9240*/  @P1 IMAD R8, R137, 0x2000, R188 ;  /* 0x0000200089081824 */ /* 0x000fe800078e02bc */
[----:B------:R-:W-:Y:S01]  /*9250*/  @P1 IMAD.IADD R6, R197, 0x1, R8 ;  /* 0x00000001c5061824 */ /* 0x000fe200078e0208 */
[----:B------:R-:W-:Y:S03]  /*9260*/  @P1 IADD3 R5, PT, PT, R139, R8, RZ ;  /* 0x000000088b051210 */ /* 0x000fe60007ffe0ff */
[----:B------:R-:W-:Y:S01]  /*9270*/  @P1 IMAD.IADD R4, R187, 0x1, R6 ;  /* 0x00000001bb041824 */ /* 0x000fe200078e0206 */
[----:B------:R-:W-:Y:S06]  /*9280*/  @P0 BRA `(.L_x_124) ;  /* 0x00000000000c0947 */ /* 0x000fec0003800000 */
[----:B--2---:R-:W-:Y:S04]  /*9290*/  SHF.L.U32 R0, RZ, 0x1f, RZ ;  /* 0x0000001fff007819 */ /* 0x004fe800000006ff */
[----:B------:R-:W2:Y:S02]  /*92a0*/  SYNCS.PHASECHK.TRANS64.TRYWAIT P0, [R3+URZ+0x70], R0 ;  /* 0x00007000030075a7 */ /* 0x000ea400080011ff */
[----:B--2---:R-:W-:Y:S05]  /*92b0*/  @!P0 BRA `(.L_x_125) ;  /* 0x000000a800748947 */ /* 0x004fea0003800000 */
.L_x_124:
[----:B------:R-:W-:Y:S05]  /*92c0*/  BSYNC B0 ;  /* 0x0000000000007941 */ /* 0x000fea0003800000 */
.L_x_123:
[----:B------:R-:W-:Y:S02]  /*92d0*/  ISETP.NE.AND P0, PT, R199, RZ, PT ;  /* 0x000000ffc700720c */ /* 0x000fe40003f05270 */
[----:B------:R-:W-:Y:S11]  /*92e0*/  IADD3 R137, PT, PT, R137, 0x1, RZ ;  /* 0x0000000189897810 */ /* 0x000ff60007ffe0ff */
[----:B------:R4:W1:Y:S04]  /*92f0*/  @P0 LDS.128 R160, [R5+0x20] ;  /* 0x0000200005a00984 */ /* 0x0008680000000c00 */
[----:B------:R4:W1:Y:S04]  /*9300*/  @P0 LDS.128 R140, [R5+0x1020] ;  /* 0x00102000058c0984 */ /* 0x0008680000000c00 */
[----:B------:R4:W1:Y:S04]  /*9310*/  @P0 LDS.128 R168, [R8] ;  /* 0x0000000008a80984 */ /* 0x0008680000000c00 */
[----:B------:R4:W1:Y:S04]  /*9320*/  @P0 LDS.128 R152, [R8+0x1000] ;  /* 0x0010000008980984 */ /* 0x0008680000000c00 */
[----:B------:R4:W1:Y:S04]  /*9330*/  @P0 LDS.128 R164, [R6+0x10] ;  /* 0x0000100006a40984 */ /* 0x0008680000000c00 */
[----:B------:R4:W1:Y:S04]  /*9340*/  @P0 LDS.128 R148, [R6+0x1010] ;  /* 0x0010100006940984 */ /* 0x0008680000000c00 */
[----:B------:R4:W1:Y:S04]  /*9350*/  @P0 LDS.128 R156, [R4+0x10] ;  /* 0x00001000049c0984 */ /* 0x0008680000000c00 */
[----:B------:R4:W1:Y:S02]  /*9360*/  @P0 LDS.128 R144, [R4+0x1010] ;  /* 0x0010100004900984 */ /* 0x0008640000000c00 */
.L_x_122:
[----:B------:R-:W-:Y:S05]  /*9370*/  BSYNC B1 ;  /* 0x0000000000017941 */ /* 0x000fea0003800000 */
.L_x_121:
[----:B------:R-:W-:Y:S05]  /*9380*/  VIADD R213, R213, 0x400000 ;  /* 0x00400000d5d57836 */ /* 0x000fea0000000000 */
[----:B--2---:R-:W-:Y:S04]  /*9390*/  SHF.R.U32.HI R0, RZ, 0x15, R213 ;  /* 0x00000015ff007819 */ /* 0x004fe800000116d5 */
[----:B------:R-:W-:Y:S04]  /*93a0*/  LOP3.LUT R16, R0, 0x3, RZ, 0xc0, !PT ;  /* 0x0000000300107812 */ /* 0x000fe800078ec0ff */
[----:B------:R-:W-:Y:S11]  /*93b0*/  ISETP.NE.AND P0, PT, R189, R16, PT ;  /* 0x00000010bd00720c */ /* 0x000ff60003f05270 */
[----:B------:R-:W-:Y:S02]  /*93c0*/  @!UPT UIADD3 URZ, UPT, UPT, URZ, URZ, URZ ;  /* 0x000000fffffff290 */ /* 0x000fe4000fffe0ff */
[----:B------:R-:W-:Y:S05]  /*93d0*/  @P0 BRA `(.L_x_126) ;  /* 0x0000000000bc0947 */ /* 0x000fea0003800000 */
[----:B------:R-:W-:Y:S11]  /*93e0*/  LOP3.LUT P0, RZ, R0, 0x3, R177, 0x48, !PT ;  /* 0x0000000300ff7812 */ /* 0x000ff600078048b1 */
[----:B------:R-:W-:Y:S02]  /*93f0*/  @!UPT UIADD3 URZ, UPT, UPT, URZ, URZ, URZ ;  /* 0x000000fffffff290 */ /* 0x000fe4000fffe0ff */
[----:B------:R-:W-:Y:S05]  /*9400*/  @!P0 BRA `(.L_x_127) ;  /* 0x0000000000408947 */ /* 0x000fea0003800000 */
[----:B------:R-:W2:Y:S01]  /*9410*/  LDCU.64 UR8, c[0x4][0x70] ;  /* 0x01000e00ff0877ac */ /* 0x000ea20008000a00 */
[----:B------:R-:W-:Y:S01]  /*9420*/  MOV R15, 0x0 ;  /* 0x00000000000f7802 */ /* 0x000fe20000000f00 */
[----:B------:R-:W-:Y:S02]  /*9430*/  HFMA2 R12, -RZ, RZ, 0, 5.9604644775390625e-08 ;  /* 0x00000001ff0c7431 */ /* 0x000fe400000001ff */
[----:B----4-:R-:W-:Y:S02]  /*9440*/  IMAD.MOV.U32 R8, RZ, RZ, 0x192 ;  /* 0x00000192ff087424 */ /* 0x010fe400078e00ff */
[----:B------:R-:W-:Y:S01]  /*9450*/  IMAD.MOV.U32 R13, RZ, RZ, RZ ;  /* 0x000000ffff0d7224 */ /* 0x000fe200078e00ff */
[----:B------:R-:W4:Y:S01]  /*9460*/  LDCU.64 UR6, c[0x4][0x78] ;  /* 0x01000f00ff0677ac */ /* 0x000f220008000a00 */
[----:B------:R-:W1:Y:S01]  /*9470*/  LDC.64 R14, c[0x4][R15] ;  /* 0x010000000f0e7b82 */ /* 0x000e620000000a00 */
[----:B------:R-:W5:Y:S01]  /*9480*/  LDCU.64 UR4, c[0x4][0x10] ;  /* 0x01000200ff0477ac */ /* 0x000f620008000a00 */
[----:B--2---:R-:W-:Y:S01]  /*9490*/  MOV R5, UR9 ;  /* 0x0000000900057c02 */ /* 0x004fe20008000f00 */
[----:B------:R-:W-:Y:S01]  /*94a0*/  IMAD.U32 R4, RZ, RZ, UR8 ;  /* 0x00000008ff047e24 */ /* 0x000fe2000f8e00ff */
[----:B----4-:R-:W-:Y:S01]  /*94b0*/  MOV R7, UR7 ;  /* 0x0000000700077c02 */ /* 0x010fe20008000f00 */
[----:B------:R-:W-:Y:S01]  /*94c0*/  IMAD.U32 R6, RZ, RZ, UR6 ;  /* 0x00000006ff067e24 */ /* 0x000fe2000f8e00ff */
[----:B-----5:R-:W-:Y:S01]  /*94d0*/  MOV R11, UR5 ;  /* 0x00000005000b7c02 */ /* 0x020fe20008000f00 */
[----:B------:R-:W-:Y:S02]  /*94e0*/  IMAD.U32 R10, RZ, RZ, UR4 ;  /* 0x00000004ff0a7e24 */ /* 0x000fe4000f8e00ff */
[----:B------:R-:W-:Y:S07]  /*94f0*/  LEPC R20, `(.L_x_127) ;  /* 0x000000001014794e */ /* 0x000fee0000000000 */
[----:B-1-3--:R-:W-:Y:S05]  /*9500*/  CALL.ABS.NOINC R14 ;  /* 0x000000000e007343 */ /* 0x00afea0003c00000 */
.L_x_127:
[----:B------:R-:W-:Y:S05]  /*9510*/  WARPSYNC.ALL ;  /* 0x0000000000007948 */ /* 0x000fea0003800000 */
[C---:B------:R-:W-:Y:S01]  /*9520*/  R2UR UR4, R213.reuse ;  /* 0x00000000d50472ca */ /* 0x040fe200000e0000 */
[----:B------:R-:W-:Y:S05]  /*9530*/  VIADD R0, R213, 0x80 ;  /* 0x00000080d5007836 */ /* 0x000fea0000000000 */
[----:B------:R-:W-:Y:S04]  /*9540*/  SHF.R.U32.HI R0, RZ, 0x15, R0 ;  /* 0x00000015ff007819 */ /* 0x000fe80000011600 */
[----:B------:R-:W-:Y:S03]  /*9550*/  LOP3.LUT P0, RZ, R0, 0x3, R177, 0x48, !PT ;  /* 0x0000000300ff7812 */ /* 0x000fe600078048b1 */
[----:B------:R-:W2:Y:S10]  /*9560*/  LDTM.x32 R24, tmem[UR4] ;  /* 0x00000004001879ee */ /* 0x000eb400082c0000 */
[----:B--2---:R-:W-:Y:S05]  /*9570*/  @!P0 BRA `(.L_x_128) ;  /* 0x0000000000408947 */ /* 0x004fea0003800000 */
        /* <DEDUP_REMOVED lines=16> */
.L_x_128:
[----:B------:R-:W-:Y:S05]  /*9680*/  WARPSYNC.ALL ;  /* 0x0000000000007948 */ /* 0x000fea0003800000 */
[----:B------:R-:W-:Y:S11]  /*9690*/  R2UR UR4, R213 ;  /* 0x00000000d50472ca */ /* 0x000ff600000e0000 */
[----:B------:R-:W-:Y:S02]  /*96a0*/  @!UPT UIADD3 URZ, UPT, UPT, URZ, URZ, URZ ;  /* 0x000000fffffff290 */ /* 0x000fe4000fffe0ff */
[----:B------:R-:W2:Y:S02]  /*96b0*/  LDTM.x32 R56, tmem[UR4+0x80] ;  /* 0x00008004003879ee */ /* 0x000ea400082c0000 */
[----:B--2---:R-:W-:Y:S01]  /*96c0*/  NOP ;  /* 0x0000000000007918 */ /* 0x004fe20000000000 */
.L_x_126:
[----:B-1----:R-:W-:Y:S01]  /*96d0*/  SHF.L.U32 R18, R168, 0x10, RZ ;  /* 0x00000010a8127819 */ /* 0x002fe200000006ff */
[----:B------:R-:W-:Y:S01]  /*96e0*/  FMUL R0, R130, R24 ;  /* 0x0000001882007220 */ /* 0x000fe20000400000 */
[C---:B------:R-:W-:Y:S01]  /*96f0*/  SHF.L.U32 R19, R169.reuse, 0x10, RZ ;  /* 0x00000010a9137819 */ /* 0x040fe200000006ff */
[----:B------:R-:W-:Y:S05]  /*9700*/  WARPSYNC.ALL ;  /* 0x0000000000007948 */ /* 0x000fea0003800000 */
[----:B------:R-:W-:Y:S01]  /*9710*/  LOP3.LUT R20, R169, 0xffff0000, RZ, 0xc0, !PT ;  /* 0xffff0000a9147812 */ /* 0x000fe200078ec0ff */
[----:B------:R-:W1:Y:S01]  /*9720*/  S2UR UR5, SR_CgaCtaId ;  /* 0x00000000000579c3 */ /* 0x000e620000008800 */
[----:B------:R-:W-:Y:S01]  /*9730*/  ISETP.NE.AND P1, PT, R189, R16, PT ;  /* 0x00000010bd00720c */ /* 0x000fe20003f25270 */
[----:B------:R-:W-:Y:S01]  /*9740*/  FFMA R0, R133, R18, R0 ;  /* 0x0000001285007223 */ /* 0x000fe20000000000 */
[----:B------:R-:W-:Y:S01]  /*9750*/  LOP3.LUT R18, R168, 0xffff0000, RZ, 0xc0, !PT ;  /* 0xffff0000a8127812 */ /* 0x000fe200078ec0ff */
[----:B------:R-:W-:Y:S01]  /*9760*/  FMUL R3, R130, R25 ;  /* 0x0000001982037220 */ /* 0x000fe20000400000 */
[----:B------:R-:W-:Y:S01]  /*9770*/  LOP3.LUT R16, R164, 0xffff0000, RZ, 0xc0, !PT ;  /* 0xffff0000a4107812 */ /* 0x000fe200078ec0ff */
[C---:B----4-:R-:W-:Y:S01]  /*9780*/  FMUL R4, R130.reuse, R26 ;  /* 0x0000001a82047220 */ /* 0x050fe20000400000 */
[----:B------:R-:W-:Y:S01]  /*9790*/  SHF.L.U32 R15, R165, 0x10, RZ ;  /* 0x00000010a50f7819 */ /* 0x000fe200000006ff */
[----:B------:R-:W-:Y:S01]  /*97a0*/  FMUL R5, R130, R27 ;  /* 0x0000001b82057220 */ /* 0x000fe20000400000 */
[----:B------:R-:W-:Y:S01]  /*97b0*/  SHF.L.U32 R17, R166, 0x10, RZ ;  /* 0x00000010a6117819 */ /* 0x000fe200000006ff */
[C---:B------:R-:W-:Y:S01]  /*97c0*/  FFMA R3, R133.reuse, R18, R3 ;  /* 0x0000001285037223 */ /* 0x040fe20000000003 */
[----:B------:R-:W-:Y:S01]  /*97d0*/  SHF.L.U32 R18, R170, 0x10, RZ ;  /* 0x00000010aa127819 */ /* 0x000fe200000006ff */
[C---:B------:R-:W-:Y:S01]  /*97e0*/  FFMA R4, R133.reuse, R19, R4 ;  /* 0x0000001385047223 */ /* 0x040fe20000000004 */
[----:B------:R-:W-:Y:S01]  /*97f0*/  SHF.L.U32 R19, R164, 0x10, RZ ;  /* 0x00000010a4137819 */ /* 0x000fe200000006ff */
[----:B------:R-:W-:Y:S01]  /*9800*/  FFMA R5, R133, R20, R5 ;  /* 0x0000001485057223 */ /* 0x000fe20000000005 */
[----:B------:R-:W-:Y:S01]  /*9810*/  LOP3.LUT R20, R170, 0xffff0000, RZ, 0xc0, !PT ;  /* 0xffff0000aa147812 */ /* 0x000fe200078ec0ff */
[C---:B------:R-:W-:Y:S01]  /*9820*/  FMUL R6, R130.reuse, R28 ;  /* 0x0000001c82067220 */ /* 0x040fe20000400000 */
[----:B------:R-:W-:Y:S01]  /*9830*/  F2FP.BF16.F32.PACK_AB R88, R3, R0 ;  /* 0x000000000358723e */ /* 0x000fe200000010ff */
[C---:B------:R-:W-:Y:S01]  /*9840*/  FMUL R7, R130.reuse, R29 ;  /* 0x0000001d82077220 */ /* 0x040fe20000400000 */
[----:B------:R-:W-:Y:S01]  /*9850*/  F2FP.BF16.F32.PACK_AB R89, R5, R4 ;  /* 0x000000040559723e */ /* 0x000fe200000010ff */
[----:B------:R-:W-:Y:S01]  /*9860*/  FFMA R6, R133, R18, R6 ;  /* 0x0000001285067223 */ /* 0x000fe20000000006 */
[----:B------:R-:W-:Y:S01]  /*9870*/  SHF.L.U32 R18, R171, 0x10, RZ ;  /* 0x00000010ab127819 */ /* 0x000fe200000006ff */
[----:B------:R-:W-:Y:S01]  /*9880*/  FFMA R7, R133, R20, R7 ;  /* 0x0000001485077223 */ /* 0x000fe20000000007 */
[----:B------:R-:W-:Y:S01]  /*9890*/  LOP3.LUT R20, R171, 0xffff0000, RZ, 0xc0, !PT ;  /* 0xffff0000ab147812 */ /* 0x000fe200078ec0ff */
[----:B------:R-:W-:Y:S01]  /*98a0*/  FMUL R8, R130, R30 ;  /* 0x0000001e82087220 */ /* 0x000fe20000400000 */
[----:B------:R-:W-:Y:S01]  /*98b0*/  ISETP.NE.AND P2, PT, R194, RZ, PT ;  /* 0x000000ffc200720c */ /* 0x000fe20003f45270 */
[C---:B------:R-:W-:Y:S01]  /*98c0*/  FMUL R9, R130.reuse, R31 ;  /* 0x0000001f82097220 */ /* 0x040fe20000400000 */
[----:B------:R-:W-:Y:S01]  /*98d0*/  F2FP.BF16.F32.PACK_AB R90, R7, R6 ;  /* 0x00000006075a723e */ /* 0x000fe200000010ff */
[----:B------:R-:W-:Y:S01]  /*98e0*/  UIADD3 UR4, UPT, UPT, UR45, 0xe8, URZ ;  /* 0x000000e82d047890 */ /* 0x000fe2000fffe0ff */
[----:B------:R-:W-:Y:S01]  /*98f0*/  ISETP.NE.AND P0, PT, R189, RZ, PT ;  /* 0x000000ffbd00720c */ /* 0x000fe20003f05270 */
[----:B------:R-:W-:Y:S01]  /*9900*/  FFMA R8, R133, R18, R8 ;  /* 0x0000001285087223 */ /* 0x000fe20000000008 */
[----:B------:R-:W-:Y:S01]  /*9910*/  LOP3.LUT R18, R165, 0xffff0000, RZ, 0xc0, !PT ;  /* 0xffff0000a5127812 */ /* 0x000fe200078ec0ff */
[----:B------:R-:W-:Y:S01]  /*9920*/  FFMA R9, R133, R20, R9 ;  /* 0x0000001485097223 */ /* 0x000fe20000000009 */
[----:B------:R-:W-:Y:S01]  /*9930*/  LOP3.LUT R20, R167, 0xffff0000, RZ, 0xc0, !PT ;  /* 0xffff0000a7147812 */ /* 0x000fe200078ec0ff */
[----:B-1----:R-:W-:Y:S01]  /*9940*/  UPRMT UR4, UR5, 0x654, UR4 ;  /* 0x0000065405047896 */ /* 0x002fe20008000004 */
[----:B------:R-:W-:Y:S01]  /*9950*/  NOP ;  /* 0x0000000000007918 */ /* 0x000fe20000000000 */
[C---:B------:R-:W-:Y:S01]  /*9960*/  FMUL R10, R130.reuse, R32 ;  /* 0x00000020820a7220 */ /* 0x040fe20000400000 */
[----:B------:R-:W-:Y:S01]  /*9970*/  F2FP.BF16.F32.PACK_AB R91, R9, R8 ;  /* 0x00000008095b723e */ /* 0x000fe200000010ff */
[C---:B------:R-:W-:Y:S01]  /*9980*/  FMUL R11, R130.reuse, R33 ;  /* 0x00000021820b7220 */ /* 0x040fe20000400000 */
[C---:B------:R-:W-:Y:S01]  /*9990*/  FMUL R12, R130.reuse, R34 ;  /* 0x00000022820c7220 */ /* 0x040fe20000400000 */
[----:B------:R-:W-:Y:S01]  /*99a0*/  FMUL R13, R130, R35 ;  /* 0x00000023820d7220 */ /* 0x000fe20000400000 */
[----:B------:R-:W-:Y:S01]  /*99b0*/  FFMA R10, R133, R19, R10 ;  /* 0x00000013850a7223 */ /* 0x000fe2000000000a */
[----:B------:R-:W-:Y:S01]  /*99c0*/  SHF.L.U32 R19, R167, 0x10, RZ ;  /* 0x00000010a7137819 */ /* 0x000fe200000006ff */
[----:B------:R-:W-:Y:S01]  /*99d0*/  SYNCS.ARRIVE.TRANS64.RED.A1T0 RZ, [UR4], RZ ;  /* 0x000000ffffff79a7 */ /* 0x000fe20008100404 */
[----:B------:R1:W-:Y:S01]  /*99e0*/  @!P1 STS.128 [R188+0x2000], R88 ;  /* 0x00200058bc009388 */ /* 0x0003e20000000c00 */
[C---:B------:R-:W-:Y:S01]  /*99f0*/  FFMA R11, R133.reuse, R16, R11 ;  /* 0x00000010850b7223 */ /* 0x040fe2000000000b */
[C---:B------:R-:W-:Y:S01]  /*9a00*/  FFMA R12, R133.reuse, R15, R12 ;  /* 0x0000000f850c7223 */ /* 0x040fe2000000000c */
[----:B------:R-:W-:Y:S01]  /*9a10*/  FFMA R13, R133, R18, R13 ;  /* 0x00000012850d7223 */ /* 0x000fe2000000000d */
[----:B------:R-:W-:Y:S01]  /*9a20*/  LOP3.LUT R18, R166, 0xffff0000, RZ, 0xc0, !PT ;  /* 0xffff0000a6127812 */ /* 0x000fe200078ec0ff */
[C---:B------:R-:W-:Y:S01]  /*9a30*/  FMUL R14, R130.reuse, R36 ;  /* 0x00000024820e7220 */ /* 0x040fe20000400000 */
[----:B------:R-:W-:Y:S01]  /*9a40*/  F2FP.BF16.F32.PACK_AB R92, R11, R10 ;  /* 0x0000000a0b5c723e */ /* 0x000fe200000010ff */
[----:B------:R-:W-:Y:S01]  /*9a50*/  FMUL R15, R130, R37 ;  /* 0x00000025820f7220 */ /* 0x000fe20000400000 */
[----:B------:R-:W-:Y:S01]  /*9a60*/  SHF.L.U32 R11, R160, 0x10, RZ ;  /* 0x00000010a00b7819 */ /* 0x000fe200000006ff */
[----:B------:R-:W-:Y:S01]  /*9a70*/  FFMA R14, R133, R17, R14 ;  /* 0x00000011850e7223 */ /* 0x000fe2000000000e */
[----:B------:R-:W-:Y:S01]  /*9a80*/  F2FP.BF16.F32.PACK_AB R93, R13, R12 ;  /* 0x0000000c0d5d723e */ /* 0x000fe200000010ff */
[----:B------:R-:W-:Y:S01]  /*9a90*/  FMUL R16, R130, R38 ;  /* 0x0000002682107220 */ /* 0x000fe20000400000 */
[----:B------:R-:W-:Y:S01]  /*9aa0*/  LOP3.LUT R12, R160, 0xffff0000, RZ, 0xc0, !PT ;  /* 0xffff0000a00c7812 */ /* 0x000fe200078ec0ff */
[----:B------:R-:W-:Y:S01]  /*9ab0*/  FMUL R17, R130, R39 ;  /* 0x0000002782117220 */ /* 0x000fe20000400000 */
[----:B------:R-:W-:Y:S01]  /*9ac0*/  SHF.L.U32 R13, R161, 0x10, RZ ;  /* 0x00000010a10d7819 */ /* 0x000fe200000006ff */
[C---:B------:R-:W-:Y:S01]  /*9ad0*/  FFMA R15, R133.reuse, R18, R15 ;  /* 0x00000012850f7223 */ /* 0x040fe2000000000f */
[----:B------:R-:W-:Y:S01]  /*9ae0*/  LOP3.LUT R18, R158, 0xffff0000, RZ, 0xc0, !PT ;  /* 0xffff00009e127812 */ /* 0x000fe200078ec0ff */
[C---:B------:R-:W-:Y:S01]  /*9af0*/  FFMA R16, R133.reuse, R19, R16 ;  /* 0x0000001385107223 */ /* 0x040fe20000000010 */
[C---:B------:R-:W-:Y:S01]  /*9b00*/  FMUL R8, R130.reuse, R40 ;  /* 0x0000002882087220 */ /* 0x040fe20000400000 */
[----:B------:R-:W-:Y:S01]  /*9b10*/  FFMA R17, R133, R20, R17 ;  /* 0x0000001485117223 */ /* 0x000fe20000000011 */
[----:B------:R-:W-:Y:S01]  /*9b20*/  F2FP.BF16.F32.PACK_AB R94, R15, R14 ;  /* 0x0000000e0f5e723e */ /* 0x000fe200000010ff */
[C---:B------:R-:W-:Y:S01]  /*9b30*/  FMUL R9, R130.reuse, R41 ;  /* 0x0000002982097220 */ /* 0x040fe20000400000 */
[----:B------:R-:W-:Y:S01]  /*9b40*/  LOP3.LUT R14, R161, 0xffff0000, RZ, 0xc0, !PT ;  /* 0xffff0000a10e7812 */ /* 0x000fe200078ec0ff */
[----:B------:R-:W-:Y:S01]  /*9b50*/  FFMA R8, R133, R11, R8 ;  /* 0x0000000b85087223 */ /* 0x000fe20000000008 */
[----:B------:R-:W-:Y:S01]  /*9b60*/  F2FP.BF16.F32.PACK_AB R95, R17, R16 ;  /* 0x00000010115f723e */ /* 0x000fe200000010ff */
[----:B------:R-:W-:Y:S01]  /*9b70*/  FMUL R10, R130, R42 ;  /* 0x0000002a820a7220 */ /* 0x000fe20000400000 */
[----:B------:R-:W-:Y:S01]  /*9b80*/  SHF.L.U32 R15, R162, 0x10, RZ ;  /* 0x00000010a20f7819 */ /* 0x000fe200000006ff */
[----:B------:R-:W-:Y:S01]  /*9b90*/  FMUL R11, R130, R43 ;  /* 0x0000002b820b7220 */ /* 0x000fe20000400000 */
[----:B------:R-:W-:Y:S01]  /*9ba0*/  LOP3.LUT R16, R157, 0xffff0000, RZ, 0xc0, !PT ;  /* 0xffff00009d107812 */ /* 0x000fe200078ec0ff */
[----:B------:R-:W-:Y:S01]  /*9bb0*/  FFMA R9, R133, R12, R9 ;  /* 0x0000000c85097223 */ /* 0x000fe20000000009 */
[----:B------:R-:W-:Y:S01]  /*9bc0*/  SHF.L.U32 R17, R159, 0x10, RZ ;  /* 0x000000109f117819 */ /* 0x000fe200000006ff */
[----:B------:R-:W-:Y:S01]  /*9bd0*/  FFMA R10, R133, R13, R10 ;  /* 0x0000000d850a7223 */ /* 0x000fe2000000000a */
[----:B------:R-:W-:Y:S01]  /*9be0*/  LOP3.LUT R20, R159, 0xffff0000, RZ, 0xc0, !PT ;  /* 0xffff00009f147812 */ /* 0x000fe200078ec0ff */
[----:B------:R-:W-:Y:S01]  /*9bf0*/  FFMA R11, R133, R14, R11 ;  /* 0x0000000e850b7223 */ /* 0x000fe2000000000b */
[----:B------:R-:W-:Y:S01]  /*9c00*/  LOP3.LUT R14, R162, 0xffff0000, RZ, 0xc0, !PT ;  /* 0xffff0000a20e7812 */ /* 0x000fe200078ec0ff */
[C---:B------:R-:W-:Y:S01]  /*9c10*/  FMUL R12, R130.reuse, R44 ;  /* 0x0000002c820c7220 */ /* 0x040fe20000400000 */
[----:B-1----:R-:W-:Y:S01]  /*9c20*/  F2FP.BF16.F32.PACK_AB R88, R9, R8 ;  /* 0x000000080958723e */ /* 0x002fe200000010ff */
[----:B------:R1:W-:Y:S01]  /*9c30*/  @!P1 STS.128 [R198+0x2010], R92 ;  /* 0x0020105cc6009388 */ /* 0x0003e20000000c00 */
[----:B------:R-:W-:Y:S01]  /*9c40*/  F2FP.BF16.F32.PACK_AB R89, R11, R10 ;  /* 0x0000000a0b59723e */ /* 0x000fe200000010ff */
[----:B------:R-:W-:Y:S01]  /*9c50*/  FMUL R13, R130, R45 ;  /* 0x0000002d820d7220 */ /* 0x000fe20000400000 */
[----:B------:R-:W-:Y:S01]  /*9c60*/  SHF.L.U32 R11, R163, 0x10, RZ ;  /* 0x00000010a30b7819 */ /* 0x000fe200000006ff */
[C---:B------:R-:W-:Y:S01]  /*9c70*/  FFMA R12, R133.reuse, R15, R12 ;  /* 0x0000000f850c7223 */ /* 0x040fe2000000000c */
[----:B------:R-:W-:Y:S01]  /*9c80*/  SHF.L.U32 R15, R156, 0x10, RZ ;  /* 0x000000109c0f7819 */ /* 0x000fe200000006ff */
[----:B------:R-:W-:Y:S01]  /*9c90*/  FFMA R13, R133, R14, R13 ;  /* 0x0000000e850d7223 */ /* 0x000fe2000000000d */
[----:B------:R-:W-:Y:S01]  /*9ca0*/  LOP3.LUT R14, R163, 0xffff0000, RZ, 0xc0, !PT ;  /* 0xffff0000a30e7812 */ /* 0x000fe200078ec0ff */
[C---:B------:R-:W-:Y:S01]  /*9cb0*/  FMUL R8, R130.reuse, R46 ;  /* 0x0000002e82087220 */ /* 0x040fe20000400000 */
[C---:B------:R-:W-:Y:S01]  /*9cc0*/  FMUL R9, R130.reuse, R47 ;  /* 0x0000002f82097220 */ /* 0x040fe20000400000 */
[----:B------:R-:W-:Y:S01]  /*9cd0*/  FMUL R10, R130, R48 ;  /* 0x00000030820a7220 */ /* 0x000fe20000400000 */
[----:B------:R-:W-:Y:S01]  /*9ce0*/  F2FP.BF16.F32.PACK_AB R90, R13, R12 ;  /* 0x0000000c0d5a723e */ /* 0x000fe200000010ff */
[C---:B------:R-:W-:Y:S01]  /*9cf0*/  FFMA R8, R133.reuse, R11, R8 ;  /* 0x0000000b85087223 */ /* 0x040fe20000000008 */
[C---:B------:R-:W-:Y:S01]  /*9d00*/  FFMA R9, R133.reuse, R14, R9 ;  /* 0x0000000e85097223 */ /* 0x040fe20000000009 */
[----:B------:R-:W-:Y:S01]  /*9d10*/  LOP3.LUT R14, R156, 0xffff0000, RZ, 0xc0, !PT ;  /* 0xffff00009c0e7812 */ /* 0x000fe200078ec0ff */
[----:B------:R-:W-:Y:S01]  /*9d20*/  FFMA R10, R133, R15, R10 ;  /* 0x0000000f850a7223 */ /* 0x000fe2000000000a */
[----:B------:R-:W-:Y:S01]  /*9d30*/  SHF.L.U32 R15, R157, 0x10, RZ ;  /* 0x000000109d0f7819 */ /* 0x000fe200000006ff */
[C---:B------:R-:W-:Y:S01]  /*9d40*/  FMUL R11, R130.reuse, R49 ;  /* 0x00000031820b7220 */ /* 0x040fe20000400000 */
[----:B------:R-:W-:Y:S01]  /*9d50*/  F2FP.BF16.F32.PACK_AB R91, R9, R8 ;  /* 0x00000008095b723e */ /* 0x000fe200000010ff */
[C---:B------:R-:W-:Y:S01]  /*9d60*/  FMUL R12, R130.reuse, R50 ;  /* 0x00000032820c7220 */ /* 0x040fe20000400000 */
[C---:B------:R-:W-:Y:S01]  /*9d70*/  FMUL R13, R130.reuse, R51 ;  /* 0x00000033820d7220 */ /* 0x040fe20000400000 */
[C---:B------:R-:W-:Y:S01]  /*9d80*/  FFMA R11, R133.reuse, R14, R11 ;  /* 0x0000000e850b7223 */ /* 0x040fe2000000000b */
[----:B------:R-:W-:Y:S01]  /*9d90*/  FMUL R8, R130, R52 ;  /* 0x0000003482087220 */ /* 0x000fe20000400000 */
[C---:B------:R-:W-:Y:S01]  /*9da0*/  FFMA R12, R133.reuse, R15, R12 ;  /* 0x0000000f850c7223 */ /* 0x040fe2000000000c */
[C---:B------:R-:W-:Y:S01]  /*9db0*/  FFMA R13, R133.reuse, R16, R13 ;  /* 0x00000010850d7223 */ /* 0x040fe2000000000d */
[----:B------:R-:W-:Y:S01]  /*9dc0*/  SHF.L.U32 R16, R158, 0x10, RZ ;  /* 0x000000109e107819 */ /* 0x000fe200000006ff */
[C---:B------:R-:W-:Y:S01]  /*9dd0*/  FMUL R9, R130.reuse, R53 ;  /* 0x0000003582097220 */ /* 0x040fe20000400000 */
[C---:B------:R-:W-:Y:S01]  /*9de0*/  FMUL R14, R130.reuse, R54 ;  /* 0x00000036820e7220 */ /* 0x040fe20000400000 */
[----:B------:R-:W-:Y:S01]  /*9df0*/  FMUL R15, R130, R55 ;  /* 0x00000037820f7220 */ /* 0x000fe20000400000 */
[----:B------:R2:W-:Y:S01]  /*9e00*/  @!P1 STS.128 [R196+0x2020], R88 ;  /* 0x00202058c4009388 */ /* 0x0005e20000000c00 */
[----:B------:R-:W-:Y:S01]  /*9e10*/  FFMA R8, R133, R16, R8 ;  /* 0x0000001085087223 */ /* 0x000fe20000000008 */
[----:B-1----:R-:W-:Y:S01]  /*9e20*/  F2FP.BF16.F32.PACK_AB R93, R13, R12 ;  /* 0x0000000c0d5d723e */ /* 0x002fe200000010ff */
[C---:B------:R-:W-:Y:S01]  /*9e30*/  FFMA R9, R133.reuse, R18, R9 ;  /* 0x0000001285097223 */ /* 0x040fe20000000009 */
[C---:B------:R-:W-:Y:S01]  /*9e40*/  LOP3.LUT R12, R152.reuse, 0xffff0000, RZ, 0xc0, !PT ;  /* 0xffff0000980c7812 */ /* 0x040fe200078ec0ff */
[C---:B------:R-:W-:Y:S01]  /*9e50*/  FFMA R14, R133.reuse, R17, R14 ;  /* 0x00000011850e7223 */ /* 0x040fe2000000000e */
[----:B------:R-:W-:Y:S01]  /*9e60*/  SHF.L.U32 R17, R152, 0x10, RZ ;  /* 0x0000001098117819 */ /* 0x000fe200000006ff */
[----:B------:R-:W-:Y:S01]  /*9e70*/  FFMA R15, R133, R20, R15 ;  /* 0x00000014850f7223 */ /* 0x000fe2000000000f */
[----:B------:R-:W-:Y:S01]  /*9e80*/  F2FP.BF16.F32.PACK_AB R94, R9, R8 ;  /* 0x00000008095e723e */ /* 0x000fe200000010ff */
        /* <DEDUP_REMOVED lines=9> */
[----:B------:R-:W-:Y:S01]  /*9f20*/  SHF.L.U32 R18, R154, 0x10, RZ ;  /* 0x000000109a127819 */ /* 0x000fe200000006ff */
[----:B------:R-:W-:Y:S01]  /*9f30*/  FMUL R10, R130, R59 ;  /* 0x0000003b820a7220 */ /* 0x000fe20000400000 */
[----:B------:R-:W-:Y:S01]  /*9f40*/  LOP3.LUT R15, R154, 0xffff0000, RZ, 0xc0, !PT ;  /* 0xffff00009a0f7812 */ /* 0x000fe200078ec0ff */
[----:B------:R-:W-:Y:S01]  /*9f50*/  FMUL R11, R130, R60 ;  /* 0x0000003c820b7220 */ /* 0x000fe20000400000 */
[----:B------:R-:W-:Y:S01]  /*9f60*/  LOP3.LUT R17, R155, 0xffff0000, RZ, 0xc0, !PT ;  /* 0xffff00009b117812 */ /* 0x000fe200078ec0ff */
[C---:B------:R-:W-:Y:S01]  /*9f70*/  FFMA R9, R133.reuse, R14, R9 ;  /* 0x0000000e85097223 */ /* 0x040fe20000000009 */
[----:B------:R-:W-:Y:S01]  /*9f80*/  F2FP.BF16.F32.PACK_AB R96, R8, R16 ;  /* 0x000000100860723e */ /* 0x000fe200000010ff */
[----:B------:R-:W-:Y:S01]  /*9f90*/  FFMA R10, R133, R13, R10 ;  /* 0x0000000d850a7223 */ /* 0x000fe2000000000a */
[----:B------:R-:W-:Y:S01]  /*9fa0*/  LOP3.LUT R16, R141, 0xffff0000, RZ, 0xc0, !PT ;  /* 0xffff00008d107812 */ /* 0x000fe200078ec0ff */
[C---:B------:R-:W-:Y:S01]  /*9fb0*/  FMUL R12, R130.reuse, R61 ;  /* 0x0000003d820c7220 */ /* 0x040fe20000400000 */
[----:B------:R-:W-:Y:S01]  /*9fc0*/  LOP3.LUT R20, R147, 0xffff0000, RZ, 0xc0, !PT ;  /* 0xffff000093147812 */ /* 0x000fe200078ec0ff */
[----:B------:R-:W-:Y:S01]  /*9fd0*/  FFMA R11, R133, R18, R11 ;  /* 0x00000012850b7223 */ /* 0x000fe2000000000b */
[----:B------:R-:W-:Y:S01]  /*9fe0*/  SHF.L.U32 R18, R155, 0x10, RZ ;  /* 0x000000109b127819 */ /* 0x000fe200000006ff */
[----:B------:R-:W-:Y:S01]  /*9ff0*/  FMUL R13, R130, R62 ;  /* 0x0000003e820d7220 */ /* 0x000fe20000400000 */
[----:B------:R-:W-:Y:S01]  /*a000*/  F2FP.BF16.F32.PACK_AB R97, R10, R9 ;  /* 0x000000090a61723e */ /* 0x000fe200000010ff */
[C---:B------:R-:W-:Y:S01]  /*a010*/  FFMA R12, R133.reuse, R15, R12 ;  /* 0x0000000f850c7223 */ /* 0x040fe2000000000c */
[----:B------:R-:W-:Y:S01]  /*a020*/  SHF.L.U32 R15, R150, 0x10, RZ ;  /* 0x00000010960f7819 */ /* 0x000fe200000006ff */
[----:B------:R-:W-:Y:S01]  /*a030*/  FMUL R14, R130, R63 ;  /* 0x0000003f820e7220 */ /* 0x000fe20000400000 */
[----:B------:R-:W-:Y:S01]  /*a040*/  FFMA R13, R133, R18, R13 ;  /* 0x00000012850d7223 */ /* 0x000fe2000000000d */
[----:B------:R-:W-:Y:S01]  /*a050*/  LOP3.LUT R18, R145, 0xffff0000, RZ, 0xc0, !PT ;  /* 0xffff000091127812 */ /* 0x000fe200078ec0ff */
[----:B------:R1:W-:Y:S01]  /*a060*/  @!P1 STS.128 [R195+0x2010], R92 ;  /* 0x0020105cc3009388 */ /* 0x0003e20000000c00 */
[----:B------:R-:W-:Y:S01]  /*a070*/  F2FP.BF16.F32.PACK_AB R98, R12, R11 ;  /* 0x0000000b0c62723e */ /* 0x000fe200000010ff */
[C---:B------:R-:W-:Y:S01]  /*a080*/  FFMA R14, R133.reuse, R17, R14 ;  /* 0x00000011850e7223 */ /* 0x040fe2000000000e */
[----:B------:R-:W-:Y:S01]  /*a090*/  SHF.L.U32 R11, R148, 0x10, RZ ;  /* 0x00000010940b7819 */ /* 0x000fe200000006ff */
[----:B------:R-:W-:Y:S01]  /*a0a0*/  FMUL R8, R130, R64 ;  /* 0x0000004082087220 */ /* 0x000fe20000400000 */
[----:B------:R-:W-:Y:S01]  /*a0b0*/  LOP3.LUT R12, R148, 0xffff0000, RZ, 0xc0, !PT ;  /* 0xffff0000940c7812 */ /* 0x000fe200078ec0ff */
[----:B------:R-:W-:Y:S01]  /*a0c0*/  FMUL R9, R130, R65 ;  /* 0x0000004182097220 */ /* 0x000fe20000400000 */
[----:B------:R-:W-:Y:S01]  /*a0d0*/  F2FP.BF16.F32.PACK_AB R99, R14, R13 ;  /* 0x0000000d0e63723e */ /* 0x000fe200000010ff */
[----:B------:R-:W-:Y:S01]  /*a0e0*/  FFMA R8, R133, R11, R8 ;  /* 0x0000000b85087223 */ /* 0x000fe20000000008 */
[----:B------:R-:W-:Y:S01]  /*a0f0*/  SHF.L.U32 R13, R149, 0x10, RZ ;  /* 0x00000010950d7819 */ /* 0x000fe200000006ff */
[----:B------:R-:W-:Y:S01]  /*a100*/  FFMA R9, R133, R12, R9 ;  /* 0x0000000c85097223 */ /* 0x000fe20000000009 */
[----:B------:R-:W-:Y:S01]  /*a110*/  LOP3.LUT R14, R149, 0xffff0000, RZ, 0xc0, !PT ;  /* 0xffff0000950e7812 */ /* 0x000fe200078ec0ff */
[C---:B------:R-:W-:Y:S01]  /*a120*/  FMUL R10, R130.reuse, R66 ;  /* 0x00000042820a7220 */ /* 0x040fe20000400000 */
[----:B------:R-:W-:Y:S01]  /*a130*/  SHF.L.U32 R17, R147, 0x10, RZ ;  /* 0x0000001093117819 */ /* 0x000fe200000006ff */
[C---:B------:R-:W-:Y:S01]  /*a140*/  FMUL R11, R130.reuse, R67 ;  /* 0x00000043820b7220 */ /* 0x040fe20000400000 */
[----:B--2---:R-:W-:Y:S01]  /*a150*/  F2FP.BF16.F32.PACK_AB R88, R9, R8 ;  /* 0x000000080958723e */ /* 0x004fe200000010ff */
[C---:B------:R-:W-:Y:S01]  /*a160*/  FFMA R10, R133.reuse, R13, R10 ;  /* 0x0000000d850a7223 */ /* 0x040fe2000000000a */
[----:B------:R-:W-:Y:S01]  /*a170*/  FMUL R12, R130, R68 ;  /* 0x00000044820c7220 */ /* 0x000fe20000400000 */
[C---:B------:R-:W-:Y:S01]  /*a180*/  FFMA R11, R133.reuse, R14, R11 ;  /* 0x0000000e850b7223 */ /* 0x040fe2000000000b */
[----:B------:R-:W-:Y:S01]  /*a190*/  LOP3.LUT R14, R150, 0xffff0000, RZ, 0xc0, !PT ;  /* 0xffff0000960e7812 */ /* 0x000fe200078ec0ff */
[C---:B------:R-:W-:Y:S01]  /*a1a0*/  FMUL R13, R130.reuse, R69 ;  /* 0x00000045820d7220 */ /* 0x040fe20000400000 */
[----:B------:R2:W-:Y:S01]  /*a1b0*/  @!P1 STS.128 [R188+0x3000], R96 ;  /* 0x00300060bc009388 */ /* 0x0005e20000000c00 */
[----:B------:R-:W-:Y:S01]  /*a1c0*/  FFMA R12, R133, R15, R12 ;  /* 0x0000000f850c7223 */ /* 0x000fe2000000000c */
[----:B------:R-:W-:Y:S01]  /*a1d0*/  F2FP.BF16.F32.PACK_AB R89, R11, R10 ;  /* 0x0000000a0b59723e */ /* 0x000fe200000010ff */
[----:B------:R-:W-:Y:S01]  /*a1e0*/  FFMA R13, R133, R14, R13 ;  /* 0x0000000e850d7223 */ /* 0x000fe2000000000d */
[C---:B------:R-:W-:Y:S01]  /*a1f0*/  SHF.L.U32 R11, R151.reuse, 0x10, RZ ;  /* 0x00000010970b7819 */ /* 0x040fe200000006ff */
[C---:B------:R-:W-:Y:S01]  /*a200*/  FMUL R8, R130.reuse, R70 ;  /* 0x0000004682087220 */ /* 0x040fe20000400000 */
[----:B------:R-:W-:Y:S01]  /*a210*/  LOP3.LUT R14, R151, 0xffff0000, RZ, 0xc0, !PT ;  /* 0xffff0000970e7812 */ /* 0x000fe200078ec0ff */
[----:B------:R-:W-:Y:S01]  /*a220*/  FMUL R9, R130, R71 ;  /* 0x0000004782097220 */ /* 0x000fe20000400000 */
[----:B------:R-:W-:Y:S01]  /*a230*/  SHF.L.U32 R15, R140, 0x10, RZ ;  /* 0x000000108c0f7819 */ /* 0x000fe200000006ff */
        /* <DEDUP_REMOVED lines=10> */
[----:B------:R-:W-:Y:S01]  /*a2e0*/  FMUL R13, R130, R75 ;  /* 0x0000004b820d7220 */ /* 0x000fe20000400000 */
[C---:B------:R-:W-:Y:S01]  /*a2f0*/  FFMA R11, R133.reuse, R14, R11 ;  /* 0x0000000e850b7223 */ /* 0x040fe2000000000b */
[----:B------:R-:W-:Y:S01]  /*a300*/  SHF.L.U32 R14, R142, 0x10, RZ ;  /* 0x000000108e0e7819 */ /* 0x000fe200000006ff */
[C---:B------:R-:W-:Y:S01]  /*a310*/  FFMA R12, R133.reuse, R15, R12 ;  /* 0x0000000f850c7223 */ /* 0x040fe2000000000c */
[----:B------:R-:W-:Y:S01]  /*a320*/  SHF.L.U32 R15, R144, 0x10, RZ ;  /* 0x00000010900f7819 */ /* 0x000fe200000006ff */
[----:B------:R-:W-:Y:S01]  /*a330*/  FFMA R13, R133, R16, R13 ;  /* 0x00000010850d7223 */ /* 0x000fe2000000000d */
[----:B------:R-:W-:Y:S01]  /*a340*/  LOP3.LUT R16, R142, 0xffff0000, RZ, 0xc0, !PT ;  /* 0xffff00008e107812 */ /* 0x000fe200078ec0ff */
[----:B------:R4:W-:Y:S01]  /*a350*/  @!P1 STS.128 [R198+0x3010], R88 ;  /* 0x00301058c6009388 */ /* 0x0009e20000000c00 */
[----:B-1----:R-:W-:Y:S01]  /*a360*/  F2FP.BF16.F32.PACK_AB R92, R11, R10 ;  /* 0x0000000a0b5c723e */ /* 0x002fe200000010ff */
[C---:B------:R-:W-:Y:S01]  /*a370*/  FMUL R8, R130.reuse, R76 ;  /* 0x0000004c82087220 */ /* 0x040fe20000400000 */
[----:B------:R-:W-:Y:S01]  /*a380*/  F2FP.BF16.F32.PACK_AB R93, R13, R12 ;  /* 0x0000000c0d5d723e */ /* 0x000fe200000010ff */
[C---:B------:R-:W-:Y:S01]  /*a390*/  FMUL R9, R130.reuse, R77 ;  /* 0x0000004d82097220 */ /* 0x040fe20000400000 */
[----:B------:R-:W-:Y:S01]  /*a3a0*/  SHF.L.U32 R13, R143, 0x10, RZ ;  /* 0x000000108f0d7819 */ /* 0x000fe200000006ff */
[----:B------:R-:W-:Y:S01]  /*a3b0*/  FFMA R8, R133, R14, R8 ;  /* 0x0000000e85087223 */ /* 0x000fe20000000008 */
[----:B------:R-:W-:Y:S01]  /*a3c0*/  LOP3.LUT R14, R143, 0xffff0000, RZ, 0xc0, !PT ;  /* 0xffff00008f0e7812 */ /* 0x000fe200078ec0ff */
[----:B------:R-:W1:Y:S01]  /*a3d0*/  S2R R200, SR_CgaCtaId ;  /* 0x0000000000c87919 */ /* 0x000e620000008800 */
[C---:B------:R-:W-:Y:S01]  /*a3e0*/  FMUL R10, R130.reuse, R78 ;  /* 0x0000004e820a7220 */ /* 0x040fe20000400000 */
[----:B------:R-:W-:Y:S01]  /*a3f0*/  FFMA R9, R133, R16, R9 ;  /* 0x0000001085097223 */ /* 0x000fe20000000009 */
[----:B------:R-:W-:Y:S01]  /*a400*/  SHF.L.U32 R16, R145, 0x10, RZ ;  /* 0x0000001091107819 */ /* 0x000fe200000006ff */
[C---:B------:R-:W-:Y:S01]  /*a410*/  FMUL R11, R130.reuse, R79 ;  /* 0x0000004f820b7220 */ /* 0x040fe20000400000 */
[----:B------:R-:W-:Y:S01]  /*a420*/  FFMA R10, R133, R13, R10 ;  /* 0x0000000d850a7223 */ /* 0x000fe2000000000a */
[----:B------:R-:W-:Y:S01]  /*a430*/  FMUL R12, R130, R80 ;  /* 0x00000050820c7220 */ /* 0x000fe20000400000 */
[----:B------:R-:W-:Y:S01]  /*a440*/  F2FP.BF16.F32.PACK_AB R94, R9, R8 ;  /* 0x00000008095e723e */ /* 0x000fe200000010ff */
[C---:B------:R-:W-:Y:S01]  /*a450*/  FFMA R11, R133.reuse, R14, R11 ;  /* 0x0000000e850b7223 */ /* 0x040fe2000000000b */
[----:B------:R-:W-:Y:S01]  /*a460*/  LOP3.LUT R14, R144, 0xffff0000, RZ, 0xc0, !PT ;  /* 0xffff0000900e7812 */ /* 0x000fe200078ec0ff */
[C---:B------:R-:W-:Y:S01]  /*a470*/  FMUL R8, R130.reuse, R81 ;  /* 0x0000005182087220 */ /* 0x040fe20000400000 */
[C---:B------:R-:W-:Y:S01]  /*a480*/  FMUL R9, R130.reuse, R82 ;  /* 0x0000005282097220 */ /* 0x040fe20000400000 */
[----:B------:R-:W-:Y:S01]  /*a490*/  FMUL R13, R130, R83 ;  /* 0x00000053820d7220 */ /* 0x000fe20000400000 */
[C---:B------:R-:W-:Y:S01]  /*a4a0*/  FFMA R12, R133.reuse, R15, R12 ;  /* 0x0000000f850c7223 */ /* 0x040fe2000000000c */
[C---:B------:R-:W-:Y:S01]  /*a4b0*/  FFMA R8, R133.reuse, R14, R8 ;  /* 0x0000000e85087223 */ /* 0x040fe20000000008 */
[----:B------:R-:W-:Y:S01]  /*a4c0*/  FFMA R9, R133, R16, R9 ;  /* 0x0000001085097223 */ /* 0x000fe20000000009 */
[----:B------:R-:W-:Y:S01]  /*a4d0*/  F2FP.BF16.F32.PACK_AB R95, R11, R10 ;  /* 0x0000000a0b5f723e */ /* 0x000fe200000010ff */
[C---:B------:R-:W-:Y:S01]  /*a4e0*/  FFMA R13, R133.reuse, R18, R13 ;  /* 0x00000012850d7223 */ /* 0x040fe2000000000d */
[----:B------:R-:W-:Y:S01]  /*a4f0*/  SHF.L.U32 R16, R146, 0x10, RZ ;  /* 0x0000001092107819 */ /* 0x000fe200000006ff */
[----:B------:R-:W-:Y:S01]  /*a500*/  FMUL R10, R130, R84 ;  /* 0x00000054820a7220 */ /* 0x000fe20000400000 */
[----:B------:R-:W-:Y:S01]  /*a510*/  LOP3.LUT R18, R146, 0xffff0000, RZ, 0xc0, !PT ;  /* 0xffff000092127812 */ /* 0x000fe200078ec0ff */
[----:B------:R4:W-:Y:S01]  /*a520*/  @!P1 STS.128 [R196+0x3020], R92 ;  /* 0x0030205cc4009388 */ /* 0x0009e20000000c00 */
[C---:B------:R-:W-:Y:S01]  /*a530*/  FMUL R11, R130.reuse, R85 ;  /* 0x00000055820b7220 */ /* 0x040fe20000400000 */
[C---:B------:R-:W-:Y:S01]  /*a540*/  FMUL R14, R130.reuse, R86 ;  /* 0x00000056820e7220 */ /* 0x040fe20000400000 */
[----:B------:R-:W-:Y:S01]  /*a550*/  FMUL R15, R130, R87 ;  /* 0x00000057820f7220 */ /* 0x000fe20000400000 */
[C---:B------:R-:W-:Y:S01]  /*a560*/  FFMA R10, R133.reuse, R16, R10 ;  /* 0x00000010850a7223 */ /* 0x040fe2000000000a */
[C---:B------:R-:W-:Y:S01]  /*a570*/  FFMA R11, R133.reuse, R18, R11 ;  /* 0x00000012850b7223 */ /* 0x040fe2000000000b */
[C---:B------:R-:W-:Y:S01]  /*a580*/  FFMA R14, R133.reuse, R17, R14 ;  /* 0x00000011850e7223 */ /* 0x040fe2000000000e */
[----:B------:R-:W-:Y:S01]  /*a590*/  FFMA R15, R133, R20, R15 ;  /* 0x00000014850f7223 */ /* 0x000fe2000000000f */
[----:B--2---:R-:W-:Y:S01]  /*a5a0*/  F2FP.BF16.F32.PACK_AB R96, R8, R12 ;  /* 0x0000000c0860723e */ /* 0x004fe200000010ff */
[----:B------:R-:W-:Y:S01]  /*a5b0*/  BSSY.RECONVERGENT B0, `(.L_x_129) ;  /* 0x0000021000007945 */ /* 0x000fe20003800200 */
[----:B------:R-:W-:Y:S02]  /*a5c0*/  F2FP.BF16.F32.PACK_AB R97, R13, R9 ;  /* 0x000000090d61723e */ /* 0x000fe400000010ff */
[----:B------:R-:W-:Y:S02]  /*a5d0*/  F2FP.BF16.F32.PACK_AB R98, R11, R10 ;  /* 0x0000000a0b62723e */ /* 0x000fe400000010ff */
[----:B------:R-:W-:Y:S02]  /*a5e0*/  F2FP.BF16.F32.PACK_AB R99, R15, R14 ;  /* 0x0000000e0f63723e */ /* 0x000fe400000010ff */
[----:B------:R-:W-:Y:S02]  /*a5f0*/  MOV R12, UR47 ;  /* 0x0000002f000c7c02 */ /* 0x000fe40008000f00 */
[----:B------:R-:W-:Y:S01]  /*a600*/  LEA R11, R137, UR45, 0x3 ;  /* 0x0000002d890b7c11 */ /* 0x000fe2000f8e18ff */
[----:B------:R4:W-:Y:S01]  /*a610*/  @!P1 STS.128 [R195+0x3010], R96 ;  /* 0x00301060c3009388 */ /* 0x0009e20000000c00 */
[----:B------:R-:W-:Y:S04]  /*a620*/  @P2 LEA R12, R12, UR45, 0x3 ;  /* 0x0000002d0c0c2c11 */ /* 0x000fe8000f8e18ff */
[----:B------:R-:W-:Y:S02]  /*a630*/  @P2 IADD3 R13, PT, PT, R12, 0x90, RZ ;  /* 0x000000900c0d2810 */ /* 0x000fe40007ffe0ff */
[----:B------:R-:W-:Y:S01]  /*a640*/  @P2 SHF.L.U32 R12, RZ, 0x1f, RZ ;  /* 0x0000001fff0c2819 */ /* 0x000fe200000006ff */
[----:B------:R-:W-:Y:S01]  /*a650*/  @!PT LDS RZ, [RZ] ;  /* 0x00000000fffff984 */ /* 0x000fe20000000800 */
[----:B------:R-:W-:Y:S01]  /*a660*/  @!PT LDS RZ, [RZ] ;  /* 0x00000000fffff984 */ /* 0x000fe20000000800 */
[----:B------:R-:W-:Y:S01]  /*a670*/  @!PT LDS RZ, [RZ] ;  /* 0x00000000fffff984 */ /* 0x000fe20000000800 */
[----:B------:R-:W-:Y:S01]  /*a680*/  @!PT LDS RZ, [RZ] ;  /* 0x00000000fffff984 */ /* 0x000fe20000000800 */
[----:B------:R2:W-:Y:S06]  /*a690*/  MEMBAR.ALL.CTA ;  /* 0x0000000000007992 */ /* 0x0005ec0000008000 */
[----:B--2---:R-:W2:Y:S01]  /*a6a0*/  FENCE.VIEW.ASYNC.S ;  /* 0x00000000000073c6 */ /* 0x004ea20000000000 */
[----:B-1----:R-:W-:Y:S01]  /*a6b0*/  @P2 PRMT R13, R200, 0x654, R13 ;  /* 0x00000654c80d2816 */ /* 0x002fe2000000000d */
[----:B--2---:R-:W-:Y:S06]  /*a6c0*/  BAR.SYNC.DEFER_BLOCKING 0x1, 0x80 ;  /* 0x0042000000007b1d */ /* 0x004fec0000010000 */
[----:B------:R-:W-:Y:S05]  /*a6d0*/  @P0 BRA `(.L_x_130) ;  /* 0x0000000000380947 */ /* 0x000fea0003800000 */
[----:B------:R-:W-:Y:S01]  /*a6e0*/  R2UR UR9, R212 ;  /* 0x00000000d40972ca */ /* 0x000fe200000e0000 */
[----:B------:R-:W-:Y:S02]  /*a6f0*/  UIADD3 UR4, UP0, UPT, UR54, 0xa80, URZ ;  /* 0x00000a8036047890 */ /* 0x000fe4000ff1e0ff */
[----:B------:R-:W-:Y:S02]  /*a700*/  UIADD3 UR10, UPT, UPT, UR50, 0x40, URZ ;  /* 0x00000040320a7890 */ /* 0x000fe4000fffe0ff */
[----:B------:R-:W-:Y:S02]  /*a710*/  UIADD3 UR8, UPT, UPT, UR45, 0x2200, URZ ;  /* 0x000022002d087890 */ /* 0x000fe4000fffe0ff */
[----:B------:R-:W-:Y:S01]  /*a720*/  UIADD3.X UR5, UPT, UPT, URZ, UR55, URZ, UP0, !UPT ;  /* 0x00000037ff057290 */ /* 0x000fe200087fe4ff */
[----:B------:R-:W-:Y:S01]  /*a730*/  UMOV UR11, UR44 ;  /* 0x0000002c000b7c82 */ /* 0x000fe20008000000 */
[----:B------:R-:W-:Y:S01]  /*a740*/  UIADD3 UR12, UPT, UPT, UR45, 0x3200, URZ ;  /* 0x000032002d0c7890 */ /* 0x000fe2000fffe0ff */
[----:B------:R-:W-:Y:S03]  /*a750*/  UMOV UR15, UR44 ;  /* 0x0000002c000f7c82 */ /* 0x000fe60008000000 */
[----:B------:R-:W-:Y:S01]  /*a760*/  UIADD3 UR13, UPT, UPT, UR9, 0x80, URZ ;  /* 0x00000080090d7890 */ /* 0x000fe2000fffe0ff */
[----:B------:R-:W-:Y:S02]  /*a770*/  UMOV UR14, UR10 ;  /* 0x0000000a000e7c82 */ /* 0x000fe40008000000 */
[----:B------:R1:W-:Y:S06]  /*a780*/  UTMASTG.3D [UR8], [UR4] ;  /* 0x00000008040073b5 */ /* 0x0003ec0008010000 */
[----:B------:R1:W-:Y:S01]  /*a790*/  UTMASTG.3D [UR12], [UR4] ;  /* 0x0000000c040073b5 */ /* 0x0003e20008010000 */
[----:B------:R0:W-:Y:S01]  /*a7a0*/  UTMACMDFLUSH ;  /* 0x00000000000079b7 */ /* 0x0001e20000000000 */
[----:B-1----:R-:W-:Y:S04]  /*a7b0*/  DEPBAR.LE SB0, 0x1 ;  /* 0x000080400000791a */ /* 0x002fe80000000000 */
.L_x_130:
[----:B------:R-:W-:Y:S05]  /*a7c0*/  BSYNC.RECONVERGENT B0 ;  /* 0x0000000000007941 */ /* 0x000fea0003800200 */
.L_x_129:
[----:B------:R-:W-:Y:S01]  /*a7d0*/  BAR.SYNC.DEFER_BLOCKING 0x1, 0x80 ;  /* 0x0042000000007b1d */ /* 0x000fe20000010000 */
[----:B------:R-:W-:Y:S02]  /*a7e0*/  UISETP.NE.AND UP0, UPT, UR43, URZ, UPT ;  /* 0x000000ff2b00728c */ /* 0x000fe4000bf05270 */
[----:B------:R-:W-:Y:S03]  /*a7f0*/  UIADD3 UR5, UPT, UPT, UR47, 0x1, URZ ;  /* 0x000000012f057890 */ /* 0x000fe6000fffe0ff */
[----:B------:R1:W-:Y:S01]  /*a800*/  @P2 SYNCS.ARRIVE.TRANS64.RED.A1T0 RZ, [R13+URZ], RZ ;  /* 0x000000ff0dff29a7 */ /* 0x0003e200081004ff */
[----:B------:R-:W-:Y:S01]  /*a810*/  UMOV UR4, 0x40 ;  /* 0x0000004000047882 */ /* 0x000fe20000000000 */
[----:B------:R-:W-:Y:S01]  /*a820*/  BSSY B1, `(.L_x_131) ;  /* 0x0000021000017945 */ /* 0x000fe20003800000 */
[----:B------:R-:W-:Y:S02]  /*a830*/  USEL UR4, UR4, 0x20, !UP0 ;  /* 0x0000002004047887 */ /* 0x000fe4000c000000 */
[----:B------:R-:W-:Y:S02]  /*a840*/  UISETP.NE.AND UP0, UPT, UR5, 0x4, UPT ;  /* 0x000000040500788c */ /* 0x000fe4000bf05270 */
[----:B------:R-:W-:Y:S01]  /*a850*/  UIADD3 UR49, UPT, UPT, UR52, UR4, URZ ;  /* 0x0000000434317290 */ /* 0x000fe2000fffe0ff */
[----:B------:R-:W2:Y:S01]  /*a860*/  @P2 SYNCS.PHASECHK.TRANS64.TRYWAIT P0, [R11+URZ+0x70], R12 ;  /* 0x0000700c0b0025a7 */ /* 0x000ea200080011ff */
[----:B----4-:R-:W-:Y:S01]  /*a870*/  VIADD R92, R131, UR4 ;  /* 0x00000004835c7c36 */ /* 0x010fe20008000000 */
[----:B------:R-:W-:Y:S04]  /*a880*/  USEL UR46, UR5, URZ, UP0 ;  /* 0x000000ff052e7287 */ /* 0x000fe80008000000 */
[----:B------:R-:W-:Y:S04]  /*a890*/  SHF.R.U32.HI R10, RZ, 0x15, R92 ;  /* 0x00000015ff0a7819 */ /* 0x000fe8000001165c */
[----:B------:R-:W-:Y:S02]  /*a8a0*/  LOP3.LUT R16, R10, 0x3, RZ, 0xc0, !PT ;  /* 0x000000030a107812 */ /* 0x000fe400078ec0ff */
[----:B--2---:R-:W-:Y:S01]  /*a8b0*/  @P2 SEL R138, RZ, 0x1, !P0 ;  /* 0x00000001ff8a2807 */ /* 0x004fe20004000000 */
[----:B-1----:R-:W-:Y:S06]  /*a8c0*/  @!P2 BRA `(.L_x_132) ;  /* 0x000000000058a947 */ /* 0x002fec0003800000 */
        /* <DEDUP_REMOVED lines=8> */
[----:B------:R-:W-:Y:S04]  /*a950*/  SHF.L.U32 R8, RZ, 0x1f, RZ ;  /* 0x0000001fff087819 */ /* 0x000fe800000006ff */
[----:B------:R-:W1:Y:S02]  /*a960*/  SYNCS.PHASECHK.TRANS64.TRYWAIT P0, [R11+URZ+0x70], R8 ;  /* 0x000070080b0075a7 */ /* 0x000e6400080011ff */
[----:B-1----:R-:W-:Y:S05]  /*a970*/  @!P0 BRA `(.L_x_135) ;  /* 0x0000009000d88947 */ /* 0x002fea0003800000 */
.L_x_134:
[----:B------:R-:W-:Y:S05]  /*a980*/  BSYNC B0 ;  /* 0x0000000000007941 */ /* 0x000fea0003800000 */
.L_x_133:
[----:B------:R-:W-:Y:S02]  /*a990*/  ISETP.NE.AND P0, PT, R199, RZ, PT ;  /* 0x000000ffc700720c */ /* 0x000fe40003f05270 */
[----:B------:R-:W-:Y:S11]  /*a9a0*/  IADD3 R137, PT, PT, R137, 0x1, RZ ;  /* 0x0000000189897810 */ /* 0x000ff60007ffe0ff */
[----:B------:R2:W4:Y:S04]  /*a9b0*/  @P0 LDS.128 R160, [R3+0x20] ;  /* 0x0000200003a00984 */ /* 0x0005280000000c00 */
[----:B------:R2:W1:Y:S04]  /*a9c0*/  @P0 LDS.128 R140, [R3+0x1020] ;  /* 0x00102000038c0984 */ /* 0x0004680000000c00 */
[----:B------:R2:W1:Y:S04]  /*a9d0*/  @P0 LDS.128 R168, [R6] ;  /* 0x0000000006a80984 */ /* 0x0004680000000c00 */
[----:B------:R2:W1:Y:S04]  /*a9e0*/  @P0 LDS.128 R152, [R6+0x1000] ;  /* 0x0010000006980984 */ /* 0x0004680000000c00 */
[----:B------:R2:W1:Y:S04]  /*a9f0*/  @P0 LDS.128 R164, [R4+0x10] ;  /* 0x0000100004a40984 */ /* 0x0004680000000c00 */
[----:B------:R2:W1:Y:S04]  /*aa00*/  @P0 LDS.128 R148, [R4+0x1010] ;  /* 0x0010100004940984 */ /* 0x0004680000000c00 */
[----:B------:R2:W1:Y:S04]  /*aa10*/  @P0 LDS.128 R156, [R0+0x10] ;  /* 0x00001000009c0984 */ /* 0x0004680000000c00 */
[----:B------:R2:W1:Y:S02]  /*aa20*/  @P0 LDS.128 R144, [R0+0x1010] ;  /* 0x0010100000900984 */ /* 0x0004640000000c00 */
.L_x_132:
[----:B------:R-:W-:Y:S05]  /*aa30*/  BSYNC B1 ;  /* 0x0000000000017941 */ /* 0x000fea0003800000 */
.L_x_131:
[----:B------:R-:W-:Y:S11]  /*aa40*/  ISETP.NE.AND P0, PT, R189, R16, PT ;  /* 0x00000010bd00720c */ /* 0x000ff60003f05270 */
[----:B------:R-:W-:Y:S02]  /*aa50*/  @!UPT UIADD3 URZ, UPT, UPT, URZ, URZ, URZ ;  /* 0x000000fffffff290 */ /* 0x000fe4000fffe0ff */
[----:B------:R-:W-:Y:S05]  /*aa60*/  @P0 BRA `(.L_x_136) ;  /* 0x0000000000bc0947 */ /* 0x000fea0003800000 */
[----:B------:R-:W-:Y:S11]  /*aa70*/  LOP3.LUT P0, RZ, R10, 0x3, R177, 0x48, !PT ;  /* 0x000000030aff7812 */ /* 0x000ff600078048b1 */
[----:B------:R-:W-:Y:S02]  /*aa80*/  @!UPT UIADD3 URZ, UPT, UPT, URZ, URZ, URZ ;  /* 0x000000fffffff290 */ /* 0x000fe4000fffe0ff */
[----:B------:R-:W-:Y:S05]  /*aa90*/  @!P0 BRA `(.L_x_137) ;  /* 0x0000000000408947 */ /* 0x000fea0003800000 */
[----:B------:R-:W5:Y:S01]  /*aaa0*/  LDCU.64 UR8, c[0x4][0x70] ;  /* 0x01000e00ff0877ac */ /* 0x000f620008000a00 */
[----:B------:R-:W-:Y:S01]  /*aab0*/  MOV R15, 0x0 ;  /* 0x00000000000f7802 */ /* 0x000fe20000000f00 */
[----:B------:R-:W-:Y:S02]  /*aac0*/  HFMA2 R12, -RZ, RZ, 0, 5.9604644775390625e-08 ;  /* 0x00000001ff0c7431 */ /* 0x000fe400000001ff */
[----:B-1----:R-:W-:Y:S02]  /*aad0*/  IMAD.MOV.U32 R8, RZ, RZ, 0x192 ;  /* 0x00000192ff087424 */ /* 0x002fe400078e00ff */
[----:B------:R-:W-:Y:S01]  /*aae0*/  IMAD.MOV.U32 R13, RZ, RZ, RZ ;  /* 0x000000ffff0d7224 */ /* 0x000fe200078e00ff */
[----:B------:R-:W1:Y:S01]  /*aaf0*/  LDCU.64 UR6, c[0x4][0x78] ;  /* 0x01000f00ff0677ac */ /* 0x000e620008000a00 */
[----:B------:R-:W3:Y:S01]  /*ab00*/  LDC.64 R14, c[0x4][R15] ;  /* 0x010000000f0e7b82 */ /* 0x000ee20000000a00 */
[----:B------:R-:W4:Y:S01]  /*ab10*/  LDCU.64 UR4, c[0x4][0x10] ;  /* 0x01000200ff0477ac */ /* 0x000f220008000a00 */
[----:B-----5:R-:W-:Y:S01]  /*ab20*/  MOV R5, UR9 ;  /* 0x0000000900057c02 */ /* 0x020fe20008000f00 */
[----:B--2---:R-:W-:Y:S01]  /*ab30*/  IMAD.U32 R4, RZ, RZ, UR8 ;  /* 0x00000008ff047e24 */ /* 0x004fe2000f8e00ff */
[----:B-1----:R-:W-:Y:S01]  /*ab40*/  MOV R7, UR7 ;  /* 0x0000000700077c02 */ /* 0x002fe20008000f00 */
[----:B------:R-:W-:Y:S01]  /*ab50*/  IMAD.U32 R6, RZ, RZ, UR6 ;  /* 0x00000006ff067e24 */ /* 0x000fe2000f8e00ff */
[----:B----4-:R-:W-:Y:S01]  /*ab60*/  MOV R11, UR5 ;  /* 0x00000005000b7c02 */ /* 0x010fe20008000f00 */
[----:B------:R-:W-:Y:S02]  /*ab70*/  IMAD.U32 R10, RZ, RZ, UR4 ;  /* 0x00000004ff0a7e24 */ /* 0x000fe4000f8e00ff */
[----:B------:R-:W-:Y:S07]  /*ab80*/  LEPC R20, `(.L_x_137) ;  /* 0x000000001014794e */ /* 0x000fee0000000000 */
[----:B---3--:R-:W-:Y:S05]  /*ab90*/  CALL.ABS.NOINC R14 ;  /* 0x000000000e007343 */ /* 0x008fea0003c00000 */
.L_x_137:
[----:B------:R-:W-:Y:S05]  /*aba0*/  WARPSYNC.ALL ;  /* 0x0000000000007948 */ /* 0x000fea0003800000 */
[C---:B------:R-:W-:Y:S01]  /*abb0*/  R2UR UR4, R92.reuse ;  /* 0x000000005c0472ca */ /* 0x040fe200000e0000 */
[----:B--2---:R-:W-:Y:S05]  /*abc0*/  VIADD R0, R92, 0x80 ;  /* 0x000000805c007836 */ /* 0x004fea0000000000 */
[----:B------:R-:W-:Y:S04]  /*abd0*/  SHF.R.U32.HI R0, RZ, 0x15, R0 ;  /* 0x00000015ff007819 */ /* 0x000fe80000011600 */
[----:B------:R-:W-:Y:S03]  /*abe0*/  LOP3.LUT P0, RZ, R0, 0x3, R177, 0x48, !PT ;  /* 0x0000000300ff7812 */ /* 0x000fe600078048b1 */
[----:B------:R-:W2:Y:S10]  /*abf0*/  LDTM.x32 R24, tmem[UR4] ;  /* 0x00000004001879ee */ /* 0x000eb400082c0000 */
[----:B--2---:R-:W-:Y:S05]  /*ac00*/  @!P0 BRA `(.L_x_138) ;  /* 0x0000000000408947 */ /* 0x004fea0003800000 */
[----:B------:R-:W2:Y:S01]  /*ac10*/  LDCU.64 UR8, c[0x4][0x70] ;  /* 0x01000e00ff0877ac */ /* 0x000ea20008000a00 */
[----:B------:R-:W-:Y:S01]  /*ac20*/  MOV R15, 0x0 ;  /* 0x00000000000f7802 */ /* 0x000fe20000000f00 */
[----:B------:R-:W-:Y:S02]  /*ac30*/  HFMA2 R12, -RZ, RZ, 0, 5.9604644775390625e-08 ;  /* 0x00000001ff0c7431 */ /* 0x000fe400000001ff */
[----:B-1----:R-:W-:Y:S02]  /*ac40*/  IMAD.MOV.U32 R8, RZ, RZ, 0x192 ;  /* 0x00000192ff087424 */ /* 0x002fe400078e00ff */
[----:B------:R-:W-:Y:S01]  /*ac50*/  IMAD.MOV.U32 R13, RZ, RZ, RZ ;  /* 0x000000ffff0d7224 */ /* 0x000fe200078e00ff */
[----:B------:R-:W1:Y:S01]  /*ac60*/  LDCU.64 UR6, c[0x4][0x78] ;  /* 0x01000f00ff0677ac */ /* 0x000e620008000a00 */
[----:B------:R-:W3:Y:S01]  /*ac70*/  LDC.64 R14, c[0x4][R15] ;  /* 0x010000000f0e7b82 */ /* 0x000ee20000000a00 */
[----:B------:R-:W5:Y:S01]  /*ac80*/  LDCU.64 UR4, c[0x4][0x10] ;  /* 0x01000200ff0477ac */ /* 0x000f620008000a00 */
[----:B--2---:R-:W-:Y:S01]  /*ac90*/  MOV R5, UR9 ;  /* 0x0000000900057c02 */ /* 0x004fe20008000f00 */
[----:B------:R-:W-:Y:S01]  /*aca0*/  IMAD.U32 R4, RZ, RZ, UR8 ;  /* 0x00000008ff047e24 */ /* 0x000fe2000f8e00ff */
[----:B-1----:R-:W-:Y:S01]  /*acb0*/  MOV R7, UR7 ;  /* 0x0000000700077c02 */ /* 0x002fe20008000f00 */
[----:B------:R-:W-:Y:S01]  /*acc0*/  IMAD.U32 R6, RZ, RZ, UR6 ;  /* 0x00000006ff067e24 */ /* 0x000fe2000f8e00ff */
[----:B-----5:R-:W-:Y:S01]  /*acd0*/  MOV R11, UR5 ;  /* 0x00000005000b7c02 */ /* 0x020fe20008000f00 */
[----:B------:R-:W-:Y:S02]  /*ace0*/  IMAD.U32 R10, RZ, RZ, UR4 ;  /* 0x00000004ff0a7e24 */ /* 0x000fe4000f8e00ff */
[----:B------:R-:W-:Y:S07]  /*acf0*/  LEPC R20, `(.L_x_138) ;  /* 0x000000001014794e */ /* 0x000fee0000000000 */
[----:B---34-:R-:W-:Y:S05]  /*ad00*/  CALL.ABS.NOINC R14 ;  /* 0x000000000e007343 */ /* 0x018fea0003c00000 */
.L_x_138:
[----:B------:R-:W-:Y:S05]  /*ad10*/  WARPSYNC.ALL ;  /* 0x0000000000007948 */ /* 0x000fea0003800000 */
[----:B------:R-:W-:Y:S11]  /*ad20*/  R2UR UR4, R92 ;  /* 0x000000005c0472ca */ /* 0x000ff600000e0000 */
[----:B------:R-:W-:Y:S02]  /*ad30*/  @!UPT UIADD3 URZ, UPT, UPT, URZ, URZ, URZ ;  /* 0x000000fffffff290 */ /* 0x000fe4000fffe0ff */
[----:B------:R-:W2:Y:S02]  /*ad40*/  LDTM.x32 R56, tmem[UR4+0x80] ;  /* 0x00008004003879ee */ /* 0x000ea400082c0000 */
[----:B--2---:R-:W-:Y:S01]  /*ad50*/  NOP ;  /* 0x0000000000007918 */ /* 0x004fe20000000000 */
.L_x_136:
[----:B-12---:R-:W-:Y:S01]  /*ad60*/  SHF.L.U32 R4, R168, 0x10, RZ ;  /* 0x00000010a8047819 */ /* 0x006fe200000006ff */
[----:B------:R-:W-:Y:S01]  /*ad70*/  FMUL R0, R130, R24 ;  /* 0x0000001882007220 */ /* 0x000fe20000400000 */
[----:B------:R-:W-:Y:S01]  /*ad80*/  LOP3.LUT R6, R168, 0xffff0000, RZ, 0xc0, !PT ;  /* 0xffff0000a8067812 */ /* 0x000fe200078ec0ff */
[C---:B------:R-:W-:Y:S01]  /*ad90*/  FMUL R3, R130.reuse, R25 ;  /* 0x0000001982037220 */ /* 0x040fe20000400000 */
[----:B------:R-:W-:Y:S01]  /*ada0*/  SHF.L.U32 R7, R169, 0x10, RZ ;  /* 0x00000010a9077819 */ /* 0x000fe200000006ff */
[----:B------:R-:W-:Y:S01]  /*adb0*/  FFMA R0, R133, R4, R0 ;  /* 0x0000000485007223 */ /* 0x000fe20000000000 */
[----:B------:R-:W-:Y:S01]  /*adc0*/  LOP3.LUT R8, R169, 0xffff0000, RZ, 0xc0, !PT ;  /* 0xffff0000a9087812 */ /* 0x000fe200078ec0ff */
[----:B------:R-:W-:Y:S01]  /*add0*/  FMUL R4, R130, R26 ;  /* 0x0000001a82047220 */ /* 0x000fe20000400000 */
[C---:B------:R-:W-:Y:S01]  /*ade0*/  SHF.L.U32 R9, R170.reuse, 0x10, RZ ;  /* 0x00000010aa097819 */ /* 0x040fe200000006ff */
[----:B------:R-:W-:Y:S01]  /*adf0*/  FFMA R3, R133, R6, R3 ;  /* 0x0000000685037223 */ /* 0x000fe20000000003 */
[----:B------:R-:W-:Y:S01]  /*ae00*/  LOP3.LUT R10, R170, 0xffff0000, RZ, 0xc0, !PT ;  /* 0xffff0000aa0a7812 */ /* 0x000fe200078ec0ff */
[C---:B------:R-:W-:Y:S01]  /*ae10*/  FMUL R5, R130.reuse, R27 ;  /* 0x0000001b82057220 */ /* 0x040fe20000400000 */
[C---:B------:R-:W-:Y:S01]  /*ae20*/  SHF.L.U32 R11, R171.reuse, 0x10, RZ ;  /* 0x00000010ab0b7819 */ /* 0x040fe200000006ff */
[C---:B------:R-:W-:Y:S01]  /*ae30*/  FMUL R6, R130.reuse, R28 ;  /* 0x0000001c82067220 */ /* 0x040fe20000400000 */
[----:B------:R-:W-:Y:S01]  /*ae40*/  LOP3.LUT R12, R171, 0xffff0000, RZ, 0xc0, !PT ;  /* 0xffff0000ab0c7812 */ /* 0x000fe200078ec0ff */
[----:B------:R-:W-:Y:S01]  /*ae50*/  FFMA R4, R133, R7, R4 ;  /* 0x0000000785047223 */ /* 0x000fe20000000004 */
[----:B------:R-:W-:Y:S01]  /*ae60*/  ISETP.NE.AND P1, PT, R189, R16, PT ;  /* 0x00000010bd00720c */ /* 0x000fe20003f25270 */
[----:B------:R-:W-:Y:S01]  /*ae70*/  FFMA R5, R133, R8, R5 ;  /* 0x0000000885057223 */ /* 0x000fe20000000005 */
[----:B------:R-:W-:Y:S01]  /*ae80*/  F2FP.BF16.F32.PACK_AB R16, R3, R0 ;  /* 0x000000000310723e */ /* 0x000fe200000010ff */
[C---:B------:R-:W-:Y:S01]  /*ae90*/  FMUL R7, R130.reuse, R29 ;  /* 0x0000001d82077220 */ /* 0x040fe20000400000 */
[----:B------:R-:W-:Y:S01]  /*aea0*/  LOP3.LUT R14, R159, 0xffff0000, RZ, 0xc0, !PT ;  /* 0xffff00009f0e7812 */ /* 0x000fe200078ec0ff */
[----:B------:R-:W-:Y:S01]  /*aeb0*/  FFMA R6, R133, R9, R6 ;  /* 0x0000000985067223 */ /* 0x000fe20000000006 */
[----:B------:R-:W-:Y:S01]  /*aec0*/  F2FP.BF16.F32.PACK_AB R17, R5, R4 ;  /* 0x000000040511723e */ /* 0x000fe200000010ff */
[----:B------:R-:W-:Y:S01]  /*aed0*/  FMUL R8, R130, R30 ;  /* 0x0000001e82087220 */ /* 0x000fe20000400000 */
[----:B------:R-:W-:Y:S01]  /*aee0*/  ISETP.NE.AND P2, PT, R194, RZ, PT ;  /* 0x000000ffc200720c */ /* 0x000fe20003f45270 */
[----:B------:R-:W-:Y:S01]  /*aef0*/  FMUL R9, R130, R31 ;  /* 0x0000001f82097220 */ /* 0x000fe20000400000 */
[----:B------:R-:W-:Y:S01]  /*af00*/  ISETP.NE.AND P0, PT, R189, RZ, PT ;  /* 0x000000ffbd00720c */ /* 0x000fe20003f05270 */
[C---:B------:R-:W-:Y:S01]  /*af10*/  FFMA R7, R133.reuse, R10, R7 ;  /* 0x0000000a85077223 */ /* 0x040fe20000000007 */
[C---:B------:R-:W-:Y:S01]  /*af20*/  FFMA R8, R133.reuse, R11, R8 ;  /* 0x0000000b85087223 */ /* 0x040fe20000000008 */
[----:B------:R-:W-:Y:S01]  /*af30*/  SHF.L.U32 R11, R164, 0x10, RZ ;  /* 0x00000010a40b7819 */ /* 0x000fe200000006ff */
[----:B------:R-:W-:Y:S01]  /*af40*/  FFMA R9, R133, R12, R9 ;  /* 0x0000000c85097223 */ /* 0x000fe20000000009 */
[----:B------:R-:W-:Y:S01]  /*af50*/  SHF.L.U32 R12, R166, 0x10, RZ ;  /* 0x00000010a60c7819 */ /* 0x000fe200000006ff */
[C---:B------:R-:W-:Y:S01]  /*af60*/  FMUL R10, R130.reuse, R32 ;  /* 0x00000020820a7220 */ /* 0x040fe20000400000 */
[----:B------:R-:W-:Y:S01]  /*af70*/  F2FP.BF16.F32.PACK_AB R18, R7, R6 ;  /* 0x000000060712723e */ /* 0x000fe200000010ff */
[----:B------:R-:W-:Y:S01]  /*af80*/  FMUL R0, R130, R33 ;  /* 0x0000002182007220 */ /* 0x000fe20000400000 */
[----:B------:R-:W-:Y:S01]  /*af90*/  F2FP.BF16.F32.PACK_AB R19, R9, R8 ;  /* 0x000000080913723e */ /* 0x000fe200000010ff */
[----:B------:R-:W-:Y:S01]  /*afa0*/  FFMA R10, R133, R11, R10 ;  /* 0x0000000b850a7223 */ /* 0x000fe2000000000a */
[----:B------:R-:W-:Y:S01]  /*afb0*/  LOP3.LUT R6, R164, 0xffff0000, RZ, 0xc0, !PT ;  /* 0xffff0000a4067812 */ /* 0x000fe200078ec0ff */
[C---:B------:R-:W-:Y:S01]  /*afc0*/  FMUL R3, R130.reuse, R34 ;  /* 0x0000002282037220 */ /* 0x040fe20000400000 */
[C---:B------:R-:W-:Y:S01]  /*afd0*/  SHF.L.U32 R8, R165.reuse, 0x10, RZ ;  /* 0x00000010a5087819 */ /* 0x040fe200000006ff */
[----:B------:R1:W-:Y:S01]  /*afe0*/  @!P1 STS.128 [R188+0x4000], R16 ;  /* 0x00400010bc009388 */ /* 0x0003e20000000c00 */
[----:B------:R-:W-:Y:S01]  /*aff0*/  LOP3.LUT R7, R165, 0xffff0000, RZ, 0xc0, !PT ;  /* 0xffff0000a5077812 */ /* 0x000fe200078ec0ff */
[----:B------:R-:W-:Y:S01]  /*b000*/  FMUL R4, R130, R35 ;  /* 0x0000002382047220 */ /* 0x000fe20000400000 */
[----:B------:R-:W-:Y:S01]  /*b010*/  LOP3.LUT R9, R166, 0xffff0000, RZ, 0xc0, !PT ;  /* 0xffff0000a6097812 */ /* 0x000fe200078ec0ff */
[C---:B------:R-:W-:Y:S01]  /*b020*/  FMUL R5, R130.reuse, R36 ;  /* 0x0000002482057220 */ /* 0x040fe20000400000 */
[----:B------:R-:W-:Y:S01]  /*b030*/  LOP3.LUT R11, R167, 0xffff0000, RZ, 0xc0, !PT ;  /* 0xffff0000a70b7812 */ /* 0x000fe200078ec0ff */
[C---:B------:R-:W-:Y:S01]  /*b040*/  FFMA R0, R133.reuse, R6, R0 ;  /* 0x0000000685007223 */ /* 0x040fe20000000000 */
[C---:B------:R-:W-:Y:S01]  /*b050*/  FFMA R3, R133.reuse, R8, R3 ;  /* 0x0000000885037223 */ /* 0x040fe20000000003 */
[C---:B------:R-:W-:Y:S01]  /*b060*/  FFMA R4, R133.reuse, R7, R4 ;  /* 0x0000000785047223 */ /* 0x040fe20000000004 */
[----:B------:R-:W-:Y:S01]  /*b070*/  FFMA R5, R133, R12, R5 ;  /* 0x0000000c85057223 */ /* 0x000fe20000000005 */
[----:B------:R-:W-:Y:S01]  /*b080*/  SHF.L.U32 R12, R167, 0x10, RZ ;  /* 0x00000010a70c7819 */ /* 0x000fe200000006ff */
[----:B------:R-:W-:Y:S01]  /*b090*/  FMUL R6, R130, R37 ;  /* 0x0000002582067220 */ /* 0x000fe20000400000 */
[----:B------:R-:W-:Y:S01]  /*b0a0*/  F2FP.BF16.F32.PACK_AB R20, R0, R10 ;  /* 0x0000000a0014723e */ /* 0x000fe200000010ff */
[----:B------:R-:W-:Y:S01]  /*b0b0*/  FMUL R7, R130, R38 ;  /* 0x0000002682077220 */ /* 0x000fe20000400000 */
[----:B------:R-:W-:Y:S01]  /*b0c0*/  F2FP.BF16.F32.PACK_AB R21, R4, R3 ;  /* 0x000000030415723e */ /* 0x000fe200000010ff */
[----:B------:R-:W-:Y:S01]  /*b0d0*/  FMUL R8, R130, R39 ;  /* 0x0000002782087220 */ /* 0x000fe20000400000 */
[----:B----4-:R-:W-:Y:S01]  /*b0e0*/  SHF.L.U32 R3, R160, 0x10, RZ ;  /* 0x00000010a0037819 */ /* 0x010fe200000006ff */
[C---:B------:R-:W-:Y:S01]  /*b0f0*/  FFMA R6, R133.reuse, R9, R6 ;  /* 0x0000000985067223 */ /* 0x040fe20000000006 */
[----:B------:R-:W-:Y:S01]  /*b100*/  SHF.L.U32 R9, R162, 0x10, RZ ;  /* 0x00000010a2097819 */ /* 0x000fe200000006ff */
[----:B------:R-:W-:Y:S01]  /*b110*/  FFMA R7, R133, R12, R7 ;  /* 0x0000000c85077223 */ /* 0x000fe20000000007 */
[----:B------:R-:W-:Y:S01]  /*b120*/  LOP3.LUT R10, R157, 0xffff0000, RZ, 0xc0, !PT ;  /* 0xffff00009d0a7812 */ /* 0x000fe200078ec0ff */
[C---:B------:R-:W-:Y:S01]  /*b130*/  FFMA R8, R133.reuse, R11, R8 ;  /* 0x0000000b85087223 */ /* 0x040fe20000000008 */
[----:B------:R-:W-:Y:S01]  /*b140*/  F2FP.BF16.F32.PACK_AB R22, R6, R5 ;  /* 0x000000050616723e */ /* 0x000fe200000010ff */
[----:B------:R-:W-:Y:S01]  /*b150*/  FMUL R0, R130, R40 ;  /* 0x0000002882007220 */ /* 0x000fe20000400000 */
[----:B------:R-:W-:Y:S01]  /*b160*/  LOP3.LUT R6, R160, 0xffff0000, RZ, 0xc0, !PT ;  /* 0xffff0000a0067812 */ /* 0x000fe200078ec0ff */
[----:B------:R-:W-:Y:S01]  /*b170*/  FMUL R4, R130, R42 ;  /* 0x0000002a82047220 */ /* 0x000fe20000400000 */
[----:B------:R-:W-:Y:S01]  /*b180*/  F2FP.BF16.F32.PACK_AB R23, R8, R7 ;  /* 0x000000070817723e */ /* 0x000fe200000010ff */
[----:B------:R-:W-:Y:S01]  /*b190*/  FFMA R0, R133, R3, R0 ;  /* 0x0000000385007223 */ /* 0x000fe20000000000 */
[C---:B------:R-:W-:Y:S01]  /*b1a0*/  SHF.L.U32 R7, R161.reuse, 0x10, RZ ;  /* 0x00000010a1077819 */ /* 0x040fe200000006ff */
[C---:B------:R-:W-:Y:S01]  /*b1b0*/  FMUL R3, R130.reuse, R41 ;  /* 0x0000002982037220 */ /* 0x040fe20000400000 */
[----:B------:R-:W-:Y:S01]  /*b1c0*/  LOP3.LUT R8, R161, 0xffff0000, RZ, 0xc0, !PT ;  /* 0xffff0000a1087812 */ /* 0x000fe200078ec0ff */
[----:B------:R-:W-:Y:S01]  /*b1d0*/  FMUL R5, R130, R43 ;  /* 0x0000002b82057220 */ /* 0x000fe20000400000 */
[----:B------:R-:W-:Y:S01]  /*b1e0*/  LOP3.LUT R12, R158, 0xffff0000, RZ, 0xc0, !PT ;  /* 0xffff00009e0c7812 */ /* 0x000fe200078ec0ff */
[----:B------:R-:W-:Y:S01]  /*b1f0*/  FFMA R3, R133, R6, R3 ;  /* 0x0000000685037223 */ /* 0x000fe20000000003 */
[----:B------:R-:W-:Y:S01]  /*b200*/  SHF.L.U32 R11, R159, 0x10, RZ ;  /* 0x000000109f0b7819 */ /* 0x000fe200000006ff */
[C---:B------:R-:W-:Y:S01]  /*b210*/  FFMA R4, R133.reuse, R7, R4 ;  /* 0x0000000785047223 */ /* 0x040fe20000000004 */
        /* <DEDUP_REMOVED lines=60> */
[----:B------:R-:W-:Y:S01]  /*b5e0*/  FFMA R5, R133, R12, R5 ;  /* 0x0000000c85057223 */ /* 0x000fe20000000005 */
[----:B------:R-:W-:Y:S01]  /*b5f0*/  SHF.L.U32 R12, R155, 0x10, RZ ;  /* 0x000000109b0c7819 */ /* 0x000fe200000006ff */
[----:B------:R-:W-:Y:S01]  /*b600*/  FMUL R6, R130, R61 ;  /* 0x0000003d82067220 */ /* 0x000fe20000400000 */
[----:B------:R-:W-:Y:S01]  /*b610*/  F2FP.BF16.F32.PACK_AB R89, R4, R3 ;  /* 0x000000030459723e */ /* 0x000fe200000010ff */
[----:B------:R-:W-:Y:S01]  /*b620*/  FMUL R7, R130, R62 ;  /* 0x0000003e82077220 */ /* 0x000fe20000400000 */
[----:B------:R-:W-:Y:S01]  /*b630*/  SHF.L.U32 R3, R148, 0x10, RZ ;  /* 0x0000001094037819 */ /* 0x000fe200000006ff */
[----:B------:R-:W-:Y:S01]  /*b640*/  FMUL R8, R130, R63 ;  /* 0x0000003f82087220 */ /* 0x000fe20000400000 */
[----:B------:R-:W-:Y:S01]  /*b650*/  LOP3.LUT R14, R147, 0xffff0000, RZ, 0xc0, !PT ;  /* 0xffff0000930e7812 */ /* 0x000fe200078ec0ff */
        /* <DEDUP_REMOVED lines=8> */
[----:B------:R1:W-:Y:S01]  /*b6e0*/  @!P1 STS.128 [R195+0x4010], R20 ;  /* 0x00401014c3009388 */ /* 0x0003e20000000c00 */
[----:B------:R-:W-:Y:S01]  /*b6f0*/  F2FP.BF16.F32.PACK_AB R91, R8, R7 ;  /* 0x00000007085b723e */ /* 0x000fe200000010ff */
[----:B------:R-:W-:Y:S01]  /*b700*/  FFMA R0, R133, R3, R0 ;  /* 0x0000000385007223 */ /* 0x000fe20000000000 */
[C---:B------:R-:W-:Y:S01]  /*b710*/  SHF.L.U32 R7, R149.reuse, 0x10, RZ ;  /* 0x0000001095077819 */ /* 0x040fe200000006ff */
[C---:B------:R-:W-:Y:S01]  /*b720*/  FMUL R3, R130.reuse, R65 ;  /* 0x0000004182037220 */ /* 0x040fe20000400000 */
[----:B------:R-:W-:Y:S01]  /*b730*/  LOP3.LUT R8, R149, 0xffff0000, RZ, 0xc0, !PT ;  /* 0xffff000095087812 */ /* 0x000fe200078ec0ff */
[C---:B------:R-:W-:Y:S01]  /*b740*/  FMUL R4, R130.reuse, R66 ;  /* 0x0000004282047220 */ /* 0x040fe20000400000 */
[----:B------:R-:W-:Y:S01]  /*b750*/  SHF.L.U32 R11, R147, 0x10, RZ ;  /* 0x00000010930b7819 */ /* 0x000fe200000006ff */
[C---:B------:R-:W-:Y:S01]  /*b760*/  FMUL R5, R130.reuse, R67 ;  /* 0x0000004382057220 */ /* 0x040fe20000400000 */
[C---:B------:R-:W-:Y:S01]  /*b770*/  FFMA R3, R133.reuse, R6, R3 ;  /* 0x0000000685037223 */ /* 0x040fe20000000003 */
[C---:B------:R-:W-:Y:S01]  /*b780*/  FFMA R4, R133.reuse, R7, R4 ;  /* 0x0000000785047223 */ /* 0x040fe20000000004 */
[----:B------:R-:W-:Y:S01]  /*b790*/  FMUL R6, R130, R68 ;  /* 0x0000004482067220 */ /* 0x000fe20000400000 */
[----:B------:R-:W-:Y:S01]  /*b7a0*/  FFMA R5, R133, R8, R5 ;  /* 0x0000000885057223 */ /* 0x000fe20000000005 */
[----:B------:R-:W-:Y:S01]  /*b7b0*/  LOP3.LUT R8, R150, 0xffff0000, RZ, 0xc0, !PT ;  /* 0xffff000096087812 */ /* 0x000fe200078ec0ff */
[C---:B------:R-:W-:Y:S01]  /*b7c0*/  FMUL R7, R130.reuse, R69 ;  /* 0x0000004582077220 */ /* 0x040fe20000400000 */
[----:B--2---:R-:W-:Y:S01]  /*b7d0*/  F2FP.BF16.F32.PACK_AB R16, R3, R0 ;  /* 0x000000000310723e */ /* 0x004fe200000010ff */
[----:B------:R2:W-:Y:S01]  /*b7e0*/  @!P1 STS.128 [R188+0x5000], R88 ;  /* 0x00500058bc009388 */ /* 0x0005e20000000c00 */
[----:B------:R-:W-:Y:S01]  /*b7f0*/  F2FP.BF16.F32.PACK_AB R17, R5, R4 ;  /* 0x000000040511723e */ /* 0x000fe200000010ff */
[----:B------:R-:W-:Y:S01]  /*b800*/  FFMA R6, R133, R9, R6 ;  /* 0x0000000985067223 */ /* 0x000fe20000000006 */
[----:B------:R-:W-:Y:S01]  /*b810*/  SHF.L.U32 R5, R151, 0x10, RZ ;  /* 0x0000001097057819 */ /* 0x000fe200000006ff */
[----:B------:R-:W-:Y:S01]  /*b820*/  FFMA R7, R133, R8, R7 ;  /* 0x0000000885077223 */ /* 0x000fe20000000007 */
[----:B------:R-:W-:Y:S01]  /*b830*/  LOP3.LUT R8, R151, 0xffff0000, RZ, 0xc0, !PT ;  /* 0xffff000097087812 */ /* 0x000fe200078ec0ff */
[----:B------:R-:W-:Y:S01]  /*b840*/  FMUL R0, R130, R70 ;  /* 0x0000004682007220 */ /* 0x000fe20000400000 */
[----:B------:R-:W-:Y:S01]  /*b850*/  SHF.L.U32 R9, R140, 0x10, RZ ;  /* 0x000000108c097819 */ /* 0x000fe200000006ff */
[C---:B------:R-:W-:Y:S01]  /*b860*/  FMUL R3, R130.reuse, R71 ;  /* 0x0000004782037220 */ /* 0x040fe20000400000 */
[----:B------:R-:W-:Y:S01]  /*b870*/  F2FP.BF16.F32.PACK_AB R18, R7, R6 ;  /* 0x000000060712723e */ /* 0x000fe200000010ff */
[----:B------:R-:W-:Y:S01]  /*b880*/  FMUL R4, R130, R72 ;  /* 0x0000004882047220 */ /* 0x000fe20000400000 */
        /* <DEDUP_REMOVED lines=15> */
[C---:B------:R-:W-:Y:S01]  /*b980*/  FMUL R0, R130.reuse, R76 ;  /* 0x0000004c82007220 */ /* 0x040fe20000400000 */
[----:B-1----:R-:W-:Y:S01]  /*b990*/  F2FP.BF16.F32.PACK_AB R20, R5, R4 ;  /* 0x000000040514723e */ /* 0x002fe200000010ff */
[C---:B------:R-:W-:Y:S01]  /*b9a0*/  FMUL R3, R130.reuse, R77 ;  /* 0x0000004d82037220 */ /* 0x040fe20000400000 */
[----:B------:R-:W-:Y:S01]  /*b9b0*/  F2FP.BF16.F32.PACK_AB R21, R7, R6 ;  /* 0x000000060715723e */ /* 0x000fe200000010ff */
[----:B------:R2:W-:Y:S01]  /*b9c0*/  @!P1 STS.128 [R198+0x5010], R16 ;  /* 0x00501010c6009388 */ /* 0x0005e20000000c00 */
[----:B------:R-:W-:Y:S01]  /*b9d0*/  SHF.L.U32 R7, R143, 0x10, RZ ;  /* 0x000000108f077819 */ /* 0x000fe200000006ff */
[----:B------:R-:W-:Y:S01]  /*b9e0*/  FFMA R0, R133, R8, R0 ;  /* 0x0000000885007223 */ /* 0x000fe20000000000 */
[----:B------:R-:W-:Y:S01]  /*b9f0*/  LOP3.LUT R8, R143, 0xffff0000, RZ, 0xc0, !PT ;  /* 0xffff00008f087812 */ /* 0x000fe200078ec0ff */
        /* <DEDUP_REMOVED lines=28> */
[----:B------:R-:W-:Y:S02]  /*bbc0*/  F2FP.BF16.F32.PACK_AB R12, R0, R6 ;  /* 0x00000006000c723e */ /* 0x000fe400000010ff */
[----:B------:R-:W-:Y:S02]  /*bbd0*/  F2FP.BF16.F32.PACK_AB R13, R7, R3 ;  /* 0x00000003070d723e */ /* 0x000fe400000010ff */
[----:B------:R-:W-:Y:S02]  /*bbe0*/  F2FP.BF16.F32.PACK_AB R14, R5, R4 ;  /* 0x00000004050e723e */ /* 0x000fe400000010ff */
[----:B------:R-:W-:Y:S02]  /*bbf0*/  F2FP.BF16.F32.PACK_AB R15, R9, R8 ;  /* 0x00000008090f723e */ /* 0x000fe400000010ff */
[----:B------:R-:W-:Y:S02]  /*bc00*/  MOV R0, UR46 ;  /* 0x0000002e00007c02 */ /* 0x000fe40008000f00 */
[----:B------:R-:W-:Y:S01]  /*bc10*/  @P2 SHF.L.U32 R5, RZ, 0x1f, RZ ;  /* 0x0000001fff052819 */ /* 0x000fe200000006ff */
[----:B------:R2:W-:Y:S01]  /*bc20*/  @!P1 STS.128 [R195+0x5010], R12 ;  /* 0x0050100cc3009388 */ /* 0x0005e20000000c00 */
[----:B------:R-:W-:Y:S04]  /*bc30*/  @P2 LEA R0, R0, UR45, 0x3 ;  /* 0x0000002d00002c11 */ /* 0x000fe8000f8e18ff */
[----:B------:R-:W-:Y:S02]  /*bc40*/  @P2 IADD3 R3, PT, PT, R0, 0x90, RZ ;  /* 0x0000009000032810 */ /* 0x000fe40007ffe0ff */
[----:B------:R-:W-:Y:S01]  /*bc50*/  LEA R0, R137, UR45, 0x3 ;  /* 0x0000002d89007c11 */ /* 0x000fe2000f8e18ff */
[----:B------:R-:W-:Y:S01]  /*bc60*/  @!PT LDS RZ, [RZ] ;  /* 0x00000000fffff984 */ /* 0x000fe20000000800 */
[----:B------:R-:W-:Y:S01]  /*bc70*/  @!PT LDS RZ, [RZ] ;  /* 0x00000000fffff984 */ /* 0x000fe20000000800 */
[----:B------:R-:W-:Y:S01]  /*bc80*/  @!PT LDS RZ, [RZ] ;  /* 0x00000000fffff984 */ /* 0x000fe20000000800 */
[----:B------:R-:W-:Y:S01]  /*bc90*/  @!PT LDS RZ, [RZ] ;  /* 0x00000000fffff984 */ /* 0x000fe20000000800 */
[----:B------:R1:W-:Y:S06]  /*bca0*/  MEMBAR.ALL.CTA ;  /* 0x0000000000007992 */ /* 0x0003ec0000008000 */
[----:B-1----:R-:W1:Y:S02]  /*bcb0*/  FENCE.VIEW.ASYNC.S ;  /* 0x00000000000073c6 */ /* 0x002e640000000000 */
[----:B------:R-:W-:Y:S05]  /*bcc0*/  WARPSYNC.ALL ;  /* 0x0000000000007948 */ /* 0x000fea0003800000 */
[----:B------:R-:W-:Y:S01]  /*bcd0*/  BSSY.RECONVERGENT B0, `(.L_x_139) ;  /* 0x0000010000007945 */ /* 0x000fe20003800200 */
[----:B------:R-:W-:Y:S01]  /*bce0*/  @P2 PRMT R3, R200, 0x654, R3 ;  /* 0x00000654c8032816 */ /* 0x000fe20000000003 */
[----:B-1----:R-:W-:Y:S06]  /*bcf0*/  BAR.SYNC.DEFER_BLOCKING 0x1, 0x80 ;  /* 0x0042000000007b1d */ /* 0x002fec0000010000 */
[----:B------:R-:W-:Y:S05]  /*bd00*/  @P0 BRA `(.L_x_140) ;  /* 0x0000000000300947 */ /* 0x000fea0003800000 */
[----:B------:R-:W-:Y:S02]  /*bd10*/  UIADD3 UR4, UP0, UPT, UR54, 0xa80, URZ ;  /* 0x00000a8036047890 */ /* 0x000fe4000ff1e0ff */
[----:B------:R-:W-:Y:S02]  /*bd20*/  UIADD3 UR48, UPT, UPT, UR45, 0x4200, URZ ;  /* 0x000042002d307890 */ /* 0x000fe4000fffe0ff */
[----:B------:R-:W-:Y:S01]  /*bd30*/  UIADD3.X UR5, UPT, UPT, URZ, UR55, URZ, UP0, !UPT ;  /* 0x00000037ff057290 */ /* 0x000fe200087fe4ff */
[----:B------:R-:W-:Y:S01]  /*bd40*/  UMOV UR51, UR44 ;  /* 0x0000002c00337c82 */ /* 0x000fe20008000000 */
[----:B------:R-:W-:Y:S02]  /*bd50*/  UIADD3 UR9, UPT, UPT, UR49, 0x80, URZ ;  /* 0x0000008031097890 */ /* 0x000fe4000fffe0ff */
[----:B------:R-:W-:Y:S01]  /*bd60*/  UIADD3 UR8, UPT, UPT, UR45, 0x5200, URZ ;  /* 0x000052002d087890 */ /* 0x000fe2000fffe0ff */
[----:B------:R-:W-:Y:S01]  /*bd70*/  UMOV UR10, UR50 ;  /* 0x00000032000a7c82 */ /* 0x000fe20008000000 */
[----:B------:R-:W-:Y:S03]  /*bd80*/  UMOV UR11, UR44 ;  /* 0x0000002c000b7c82 */ /* 0x000fe60008000000 */
[----:B------:R1:W-:Y:S04]  /*bd90*/  UTMASTG.3D [UR48], [UR4] ;  /* 0x00000030040073b5 */ /* 0x0003e80008010000 */
[----:B------:R1:W-:Y:S01]  /*bda0*/  UTMASTG.3D [UR8], [UR4] ;  /* 0x00000008040073b5 */ /* 0x0003e20008010000 */
[----:B------:R0:W-:Y:S01]  /*bdb0*/  UTMACMDFLUSH ;  /* 0x00000000000079b7 */ /* 0x0001e20000000000 */
[----:B-1----:R-:W-:Y:S04]  /*bdc0*/  DEPBAR.LE SB0, 0x1 ;  /* 0x000080400000791a */ /* 0x002fe80000000000 */
.L_x_140:
[----:B------:R-:W-:Y:S05]  /*bdd0*/  BSYNC.RECONVERGENT B0 ;  /* 0x0000000000007941 */ /* 0x000fea0003800200 */
.L_x_139:
[----:B------:R-:W-:Y:S01]  /*bde0*/  BAR.SYNC.DEFER_BLOCKING 0x1, 0x80 ;  /* 0x0042000000007b1d */ /* 0x000fe20000010000 */
[----:B------:R-:W-:Y:S01]  /*bdf0*/  UIADD3 UR4, UPT, UPT, UR46, 0x1, URZ ;  /* 0x000000012e047890 */ /* 0x000fe2000fffe0ff */
[----:B--2---:R-:W-:Y:S03]  /*be00*/  HFMA2 R16, -RZ, RZ, 0, 0 ;  /* 0x00000000ff107431 */ /* 0x004fe600000001ff */
[----:B------:R-:W-:Y:S04]  /*be10*/  UISETP.NE.AND UP0, UPT, UR4, 0x4, UPT ;  /* 0x000000040400788c */ /* 0x000fe8000bf05270 */
[----:B------:R-:W-:Y:S01]  /*be20*/  USEL UR47, UR4, URZ, UP0 ;  /* 0x000000ff042f7287 */ /* 0x000fe20008000000 */
[----:B------:R1:W-:Y:S01]  /*be30*/  @P2 SYNCS.ARRIVE.TRANS64.RED.A1T0 RZ, [R3+URZ], RZ ;  /* 0x000000ff03ff29a7 */ /* 0x0003e200081004ff */
[----:B------:R-:W-:Y:S01]  /*be40*/  BSSY B1, `(.L_x_141) ;  /* 0x000001e000017945 */ /* 0x000fe20003800000 */
[----:B------:R-:W2:Y:S02]  /*be50*/  @P2 SYNCS.PHASECHK.TRANS64.TRYWAIT P0, [R0+URZ+0x70], R5 ;  /* 0x00007005000025a7 */ /* 0x000ea400080011ff */
        /* <DEDUP_REMOVED lines=13> */
.L_x_144:
[----:B------:R-:W-:Y:S05]  /*bf30*/  BSYNC B0 ;  /* 0x0000000000007941 */ /* 0x000fea0003800000 */
.L_x_143:
[----:B------:R-:W-:Y:S01]  /*bf40*/  ISETP.NE.AND P0, PT, R199, RZ, PT ;  /* 0x000000ffc700720c */ /* 0x000fe20003f05270 */
[----:B------:R-:W-:Y:S11]  /*bf50*/  VIADD R137, R137, 0x1 ;  /* 0x0000000189897836 */ /* 0x000ff60000000000 */
[----:B------:R-:W-:Y:S01]  /*bf60*/  @!UPT UIADD3 URZ, UPT, UPT, URZ, URZ, URZ ;  /* 0x000000fffffff290 */ /* 0x000fe2000fffe0ff */
[----:B------:R2:W4:Y:S04]  /*bf70*/  @P0 LDS.128 R160, [R4+0x20] ;  /* 0x0000200004a00984 */ /* 0x0005280000000c00 */
[----:B------:R2:W1:Y:S04]  /*bf80*/  @P0 LDS.128 R140, [R4+0x1020] ;  /* 0x00102000048c0984 */ /* 0x0004680000000c00 */
[----:B------:R2:W1:Y:S04]  /*bf90*/  @P0 LDS.128 R168, [R8] ;  /* 0x0000000008a80984 */ /* 0x0004680000000c00 */
[----:B------:R2:W1:Y:S04]  /*bfa0*/  @P0 LDS.128 R152, [R8+0x1000] ;  /* 0x0010000008980984 */ /* 0x0004680000000c00 */
[----:B------:R2:W1:Y:S04]  /*bfb0*/  @P0 LDS.128 R164, [R6+0x10] ;  /* 0x0000100006a40984 */ /* 0x0004680000000c00 */
[----:B------:R2:W1:Y:S04]  /*bfc0*/  @P0 LDS.128 R148, [R6+0x1010] ;  /* 0x0010100006940984 */ /* 0x0004680000000c00 */
[----:B------:R2:W1:Y:S04]  /*bfd0*/  @P0 LDS.128 R156, [R3+0x10] ;  /* 0x00001000039c0984 */ /* 0x0004680000000c00 */
[----:B------:R2:W1:Y:S01]  /*bfe0*/  @P0 LDS.128 R144, [R3+0x1010] ;  /* 0x0010100003900984 */ /* 0x0004620000000c00 */
[C---:B------:R-:W-:Y:S04]  /*bff0*/  ISETP.NE.AND P0, PT, R137.reuse, 0x4, PT ;  /* 0x000000048900780c */ /* 0x040fe80003f05270 */
[----:B------:R-:W-:Y:S02]  /*c000*/  SEL R137, R137, RZ, P0 ;  /* 0x000000ff89897207 */ /* 0x000fe40000000000 */
[----:B------:R-:W-:Y:S02]  /*c010*/  SEL R16, RZ, 0x1, P0 ;  /* 0x00000001ff107807 */ /* 0x000fe40000000000 */
.L_x_142:
[----:B------:R-:W-:Y:S05]  /*c020*/  BSYNC B1 ;  /* 0x0000000000017941 */ /* 0x000fea0003800000 */
.L_x_141:
[----:B------:R-:W-:Y:S05]  /*c030*/  VIADD R92, R92, 0x400000 ;  /* 0x004000005c5c7836 */ /* 0x000fea0000000000 */
[----:B-1----:R-:W-:Y:S04]  /*c040*/  SHF.R.U32.HI R0, RZ, 0x15, R92 ;  /* 0x00000015ff007819 */ /* 0x002fe8000001165c */
[----:B------:R-:W-:Y:S04]  /*c050*/  LOP3.LUT R18, R0, 0x3, RZ, 0xc0, !PT ;  /* 0x0000000300127812 */ /* 0x000fe800078ec0ff */
[----:B------:R-:W-:Y:S11]  /*c060*/  ISETP.NE.AND P0, PT, R189, R18, PT ;  /* 0x00000012bd00720c */ /* 0x000ff60003f05270 */
[----:B------:R-:W-:Y:S02]  /*c070*/  @!UPT UIADD3 URZ, UPT, UPT, URZ, URZ, URZ ;  /* 0x000000fffffff290 */ /* 0x000fe4000fffe0ff */
[----:B------:R-:W-:Y:S05]  /*c080*/  @P0 BRA `(.L_x_146) ;  /* 0x0000000000bc0947 */ /* 0x000fea0003800000 */
[----:B------:R-:W-:Y:S11]  /*c090*/  LOP3.LUT P0, RZ, R0, 0x3, R177, 0x48, !PT ;  /* 0x0000000300ff7812 */ /* 0x000ff600078048b1 */
[----:B------:R-:W-:Y:S02]  /*c0a0*/  @!UPT UIADD3 URZ, UPT, UPT, URZ, URZ, URZ ;  /* 0x000000fffffff290 */ /* 0x000fe4000fffe0ff */
[----:B------:R-:W-:Y:S05]  /*c0b0*/  @!P0 BRA `(.L_x_147) ;  /* 0x0000000000408947 */ /* 0x000fea0003800000 */
[----:B------:R-:W1:Y:S01]  /*c0c0*/  LDCU.64 UR8, c[0x4][0x70] ;  /* 0x01000e00ff0877ac */ /* 0x000e620008000a00 */
[----:B------:R-:W-:Y:S01]  /*c0d0*/  MOV R15, 0x0 ;  /* 0x00000000000f7802 */ /* 0x000fe20000000f00 */
[----:B------:R-:W-:Y:S02]  /*c0e0*/  HFMA2 R12, -RZ, RZ, 0, 5.9604644775390625e-08 ;  /* 0x00000001ff0c7431 */ /* 0x000fe400000001ff */
[----:B--2---:R-:W-:Y:S02]  /*c0f0*/  IMAD.MOV.U32 R8, RZ, RZ, 0x192 ;  /* 0x00000192ff087424 */ /* 0x004fe400078e00ff */
[----:B------:R-:W-:Y:S01]  /*c100*/  IMAD.MOV.U32 R13, RZ, RZ, RZ ;  /* 0x000000ffff0d7224 */ /* 0x000fe200078e00ff */
[----:B------:R-:W2:Y:S01]  /*c110*/  LDCU.64 UR6, c[0x4][0x78] ;  /* 0x01000f00ff0677ac */ /* 0x000ea20008000a00 */
[----:B------:R-:W3:Y:S01]  /*c120*/  LDC.64 R14, c[0x4][R15] ;  /* 0x010000000f0e7b82 */ /* 0x000ee20000000a00 */
[----:B------:R-:W5:Y:S01]  /*c130*/  LDCU.64 UR4, c[0x4][0x10] ;  /* 0x01000200ff0477ac */ /* 0x000f620008000a00 */
[----:B-1----:R-:W-:Y:S01]  /*c140*/  MOV R5, UR9 ;  /* 0x0000000900057c02 */ /* 0x002fe20008000f00 */
[----:B------:R-:W-:Y:S01]  /*c150*/  IMAD.U32 R4, RZ, RZ, UR8 ;  /* 0x00000008ff047e24 */ /* 0x000fe2000f8e00ff */
[----:B--2---:R-:W-:Y:S01]  /*c160*/  MOV R7, UR7 ;  /* 0x0000000700077c02 */ /* 0x004fe20008000f00 */
[----:B------:R-:W-:Y:S01]  /*c170*/  IMAD.U32 R6, RZ, RZ, UR6 ;  /* 0x00000006ff067e24 */ /* 0x000fe2000f8e00ff */
[----:B-----5:R-:W-:Y:S01]  /*c180*/  MOV R11, UR5 ;  /* 0x00000005000b7c02 */ /* 0x020fe20008000f00 */
[----:B------:R-:W-:Y:S02]  /*c190*/  IMAD.U32 R10, RZ, RZ, UR4 ;  /* 0x00000004ff0a7e24 */ /* 0x000fe4000f8e00ff */
[----:B------:R-:W-:Y:S07]  /*c1a0*/  LEPC R20, `(.L_x_147) ;  /* 0x000000001014794e */ /* 0x000fee0000000000 */
[----:B---34-:R-:W-:Y:S05]  /*c1b0*/  CALL.ABS.NOINC R14 ;  /* 0x000000000e007343 */ /* 0x018fea0003c00000 */
.L_x_147:
[----:B------:R-:W-:Y:S05]  /*c1c0*/  WARPSYNC.ALL ;  /* 0x0000000000007948 */ /* 0x000fea0003800000 */
[C---:B------:R-:W-:Y:S01]  /*c1d0*/  R2UR UR4, R92.reuse ;  /* 0x000000005c0472ca */ /* 0x040fe200000e0000 */
[----:B------:R-:W-:Y:S05]  /*c1e0*/  VIADD R0, R92, 0x80 ;  /* 0x000000805c007836 */ /* 0x000fea0000000000 */
[----:B------:R-:W-:Y:S04]  /*c1f0*/  SHF.R.U32.HI R0, RZ, 0x15, R0 ;  /* 0x00000015ff007819 */ /* 0x000fe80000011600 */
[----:B------:R-:W-:Y:S03]  /*c200*/  LOP3.LUT P0, RZ, R0, 0x3, R177, 0x48, !PT ;  /* 0x0000000300ff7812 */ /* 0x000fe600078048b1 */
[----:B------:R-:W1:Y:S10]  /*c210*/  LDTM.x32 R24, tmem[UR4] ;  /* 0x00000004001879ee */ /* 0x000e7400082c0000 */
[----:B-1----:R-:W-:Y:S05]  /*c220*/  @!P0 BRA `(.L_x_148) ;  /* 0x0000000000408947 */ /* 0x002fea0003800000 */
        /* <DEDUP_REMOVED lines=16> */
.L_x_148:
[----:B------:R-:W-:Y:S05]  /*c330*/  WARPSYNC.ALL ;  /* 0x0000000000007948 */ /* 0x000fea0003800000 */
[----:B------:R-:W-:Y:S11]  /*c340*/  R2UR UR4, R92 ;  /* 0x000000005c0472ca */ /* 0x000ff600000e0000 */
[----:B------:R-:W-:Y:S02]  /*c350*/  @!UPT UIADD3 URZ, UPT, UPT, URZ, URZ, URZ ;  /* 0x000000fffffff290 */ /* 0x000fe4000fffe0ff */
[----:B------:R-:W1:Y:S02]  /*c360*/  LDTM.x32 R56, tmem[UR4+0x80] ;  /* 0x00008004003879ee */ /* 0x000e6400082c0000 */
[----:B-1----:R-:W-:Y:S01]  /*c370*/  NOP ;  /* 0x0000000000007918 */ /* 0x002fe20000000000 */
.L_x_146:
[----:B--2---:R-:W-:Y:S01]  /*c380*/  SHF.L.U32 R4, R168, 0x10, RZ ;  /* 0x00000010a8047819 */ /* 0x004fe200000006ff */
        /* <DEDUP_REMOVED lines=234> */
[----:B------:R-:W-:Y:S01]  /*d230*/  LEA R8, R137, UR45, 0x3 ;  /* 0x0000002d89087c11 */ /* 0x000fe2000f8e18ff */
[----:B------:R2:W-:Y:S01]  /*d240*/  @!P1 STS.128 [R195+0x7010], R12 ;  /* 0x0070100cc3009388 */ /* 0x0005e20000000c00 */
[----:B------:R-:W-:Y:S02]  /*d250*/  @P2 LEA R0, R0, UR45, 0x3 ;  /* 0x0000002d00002c11 */ /* 0x000fe4000f8e18ff */
[----:B------:R-:W-:Y:S02]  /*d260*/  @P2 SHF.L.U32 R5, R16, 0x1f, RZ ;  /* 0x0000001f10052819 */ /* 0x000fe400000006ff */
[----:B------:R-:W-:Y:S01]  /*d270*/  @P2 IADD3 R3, PT, PT, R0, 0x90, RZ ;  /* 0x0000009000032810 */ /* 0x000fe20007ffe0ff */
        /* <DEDUP_REMOVED lines=13> */
[----:B------:R-:W-:Y:S02]  /*d350*/  UIADD3 UR8, UPT, UPT, UR45, 0x6200, URZ ;  /* 0x000062002d087890 */ /* 0x000fe4000fffe0ff */
[----:B------:R-:W-:Y:S01]  /*d360*/  UIADD3.X UR5, UPT, UPT, URZ, UR55, URZ, UP0, !UPT ;  /* 0x00000037ff057290 */ /* 0x000fe200087fe4ff */
[----:B------:R-:W-:Y:S01]  /*d370*/  UMOV UR9, UR49 ;  /* 0x0000003100097c82 */ /* 0x000fe20008000000 */
[----:B------:R-:W-:Y:S01]  /*d380*/  UMOV UR11, UR44 ;  /* 0x0000002c000b7c82 */ /* 0x000fe20008000000 */
[----:B------:R-:W-:Y:S02]  /*d390*/  UIADD3 UR13, UPT, UPT, UR49, 0x80, URZ ;  /* 0x00000080310d7890 */ /* 0x000fe4000fffe0ff */
[----:B------:R-:W-:Y:S01]  /*d3a0*/  UIADD3 UR12, UPT, UPT, UR45, 0x7200, URZ ;  /* 0x000072002d0c7890 */ /* 0x000fe2000fffe0ff */
[----:B------:R-:W-:Y:S03]  /*d3b0*/  UMOV UR15, UR44 ;  /* 0x0000002c000f7c82 */ /* 0x000fe60008000000 */
[----:B------:R1:W-:Y:S01]  /*d3c0*/  UTMASTG.3D [UR8], [UR4] ;  /* 0x00000008040073b5 */ /* 0x0003e20008010000 */
[----:B------:R-:W-:Y:S04]  /*d3d0*/  UMOV UR14, UR10 ;  /* 0x0000000a000e7c82 */ /* 0x000fe80008000000 */
[----:B------:R1:W-:Y:S01]  /*d3e0*/  UTMASTG.3D [UR12], [UR4] ;  /* 0x0000000c040073b5 */ /* 0x0003e20008010000 */
[----:B------:R0:W-:Y:S01]  /*d3f0*/  UTMACMDFLUSH ;  /* 0x00000000000079b7 */ /* 0x0001e20000000000 */
[----:B-1----:R-:W-:Y:S04]  /*d400*/  DEPBAR.LE SB0, 0x1 ;  /* 0x000080400000791a */ /* 0x002fe80000000000 */
.L_x_150:
[----:B------:R-:W-:Y:S05]  /*d410*/  BSYNC.RECONVERGENT B0 ;  /* 0x0000000000007941 */ /* 0x000fea0003800200 */
.L_x_149:
        /* <DEDUP_REMOVED lines=9> */
[----:B------:R-:W4:Y:S01]  /*d4b0*/  @P2 SYNCS.PHASECHK.TRANS64.TRYWAIT P0, [R8+URZ+0x70], R5 ;  /* 0x00007005080025a7 */ /* 0x000f2200080011ff */
[----:B------:R-:W-:Y:S01]  /*d4c0*/  VIADD R17, R131, UR4 ;  /* 0x0000000483117c36 */ /* 0x000fe20008000000 */
[----:B------:R-:W-:Y:S04]  /*d4d0*/  USEL UR46, UR5, URZ, UP0 ;  /* 0x000000ff052e7287 */ /* 0x000fe80008000000 */
[----:B------:R-:W-:Y:S04]  /*d4e0*/  SHF.R.U32.HI R10, RZ, 0x15, R17 ;  /* 0x00000015ff0a7819 */ /* 0x000fe80000011611 */
[----:B------:R-:W-:Y:S02]  /*d4f0*/  LOP3.LUT R18, R10, 0x3, RZ, 0xc0, !PT ;  /* 0x000000030a127812 */ /* 0x000fe400078ec0ff */
[----:B----4-:R-:W-:Y:S01]  /*d500*/  @P2 SEL R138, RZ, 0x1, !P0 ;  /* 0x00000001ff8a2807 */ /* 0x010fe20004000000 */
        /* <DEDUP_REMOVED lines=9> */
[----:B------:R-:W-:Y:S04]  /*d5a0*/  SHF.L.U32 R5, R16, 0x1f, RZ ;  /* 0x0000001f10057819 */ /* 0x000fe800000006ff */
[----:B------:R-:W1:Y:S02]  /*d5b0*/  SYNCS.PHASECHK.TRANS64.TRYWAIT P0, [R8+URZ+0x70], R5 ;  /* 0x00007005080075a7 */ /* 0x000e6400080011ff */
[----:B-1----:R-:W-:Y:S05]  /*d5c0*/  @!P0 BRA `(.L_x_155) ;  /* 0x0000006400ec8947 */ /* 0x002fea0003800000 */
.L_x_154:
[----:B------:R-:W-:Y:S05]  /*d5d0*/  BSYNC B0 ;  /* 0x0000000000007941 */ /* 0x000fea0003800000 */
.L_x_153:
[----:B------:R-:W-:Y:S01]  /*d5e0*/  ISETP.NE.AND P0, PT, R199, RZ, PT ;  /* 0x000000ffc700720c */ /* 0x000fe20003f05270 */
[----:B------:R-:W-:Y:S11]  /*d5f0*/  VIADD R137, R137, 0x1 ;  /* 0x0000000189897836 */ /* 0x000ff60000000000 */
[----:B------:R-:W-:Y:S01]  /*d600*/  @!UPT UIADD3 URZ, UPT, UPT, URZ, URZ, URZ ;  /* 0x000000fffffff290 */ /* 0x000fe2000fffe0ff */
[----:B------:R4:W2:Y:S04]  /*d610*/  @P0 LDS.128 R160, [R3+0x20] ;  /* 0x0000200003a00984 */ /* 0x0008a80000000c00 */
[----:B------:R4:W2:Y:S04]  /*d620*/  @P0 LDS.128 R140, [R3+0x1020] ;  /* 0x00102000038c0984 */ /* 0x0008a80000000c00 */
[----:B------:R4:W2:Y:S04]  /*d630*/  @P0 LDS.128 R168, [R6] ;  /* 0x0000000006a80984 */ /* 0x0008a80000000c00 */
[----:B------:R4:W2:Y:S04]  /*d640*/  @P0 LDS.128 R152, [R6+0x1000] ;  /* 0x0010000006980984 */ /* 0x0008a80000000c00 */
[----:B------:R4:W2:Y:S04]  /*d650*/  @P0 LDS.128 R164, [R4+0x10] ;  /* 0x0000100004a40984 */ /* 0x0008a80000000c00 */
[----:B------:R4:W2:Y:S04]  /*d660*/  @P0 LDS.128 R148, [R4+0x1010] ;  /* 0x0010100004940984 */ /* 0x0008a80000000c00 */
[----:B------:R4:W2:Y:S04]  /*d670*/  @P0 LDS.128 R156, [R0+0x10] ;  /* 0x00001000009c0984 */ /* 0x0008a80000000c00 */
[----:B------:R4:W2:Y:S01]  /*d680*/  @P0 LDS.128 R144, [R0+0x1010] ;  /* 0x0010100000900984 */ /* 0x0008a20000000c00 */
[C---:B------:R-:W-:Y:S04]  /*d690*/  ISETP.NE.AND P0, PT, R137.reuse, 0x4, PT ;  /* 0x000000048900780c */ /* 0x040fe80003f05270 */
[----:B-1----:R-:W-:Y:S02]  /*d6a0*/  SEL R5, RZ, 0x1, P0 ;  /* 0x00000001ff057807 */ /* 0x002fe40000000000 */
[----:B------:R-:W-:Y:S02]  /*d6b0*/  SEL R137, R137, RZ, P0 ;  /* 0x000000ff89897207 */ /* 0x000fe40000000000 */
[----:B------:R-:W-:Y:S02]  /*d6c0*/  LOP3.LUT R16, R16, R5, RZ, 0x3c, !PT ;  /* 0x0000000510107212 */ /* 0x000fe400078e3cff */
.L_x_152:
[----:B------:R-:W-:Y:S05]  /*d6d0*/  BSYNC B1 ;  /* 0x0000000000017941 */ /* 0x000fea0003800000 */
.L_x_151:
[----:B------:R-:W-:Y:S11]  /*d6e0*/  ISETP.NE.AND P0, PT, R189, R18, PT ;  /* 0x00000012bd00720c */ /* 0x000ff60003f05270 */
[----:B------:R-:W-:Y:S02]  /*d6f0*/  @!UPT UIADD3 URZ, UPT, UPT, URZ, URZ, URZ ;  /* 0x000000fffffff290 */ /* 0x000fe4000fffe0ff */
[----:B------:R-:W-:Y:S05]  /*d700*/  @P0 BRA `(.L_x_156) ;  /* 0x0000000000bc0947 */ /* 0x000fea0003800000 */
[----:B------:R-:W-:Y:S11]  /*d710*/  LOP3.LUT P0, RZ, R10, 0x3, R177, 0x48, !PT ;  /* 0x000000030aff7812 */ /* 0x000ff600078048b1 */
[----:B------:R-:W-:Y:S02]  /*d720*/  @!UPT UIADD3 URZ, UPT, UPT, URZ, URZ, URZ ;  /* 0x000000fffffff290 */ /* 0x000fe4000fffe0ff */
[----:B------:R-:W-:Y:S05]  /*d730*/  @!P0 BRA `(.L_x_157) ;  /* 0x0000000000408947 */ /* 0x000fea0003800000 */
[----:B------:R-:W1:Y:S01]  /*d740*/  LDCU.64 UR8, c[0x4][0x70] ;  /* 0x01000e00ff0877ac */ /* 0x000e620008000a00 */
[----:B--2---:R-:W-:Y:S01]  /*d750*/  MOV R15, 0x0 ;  /* 0x00000000000f7802 */ /* 0x004fe20000000f00 */
[----:B------:R-:W-:Y:S02]  /*d760*/  HFMA2 R12, -RZ, RZ, 0, 5.9604644775390625e-08 ;  /* 0x00000001ff0c7431 */ /* 0x000fe400000001ff */
[----:B------:R-:W-:Y:S02]  /*d770*/  IMAD.MOV.U32 R8, RZ, RZ, 0x192 ;  /* 0x00000192ff087424 */ /* 0x000fe400078e00ff */
[----:B------:R-:W-:Y:S01]  /*d780*/  IMAD.MOV.U32 R13, RZ, RZ, RZ ;  /* 0x000000ffff0d7224 */ /* 0x000fe200078e00ff */
[----:B------:R-:W2:Y:S01]  /*d790*/  LDCU.64 UR6, c[0x4][0x78] ;  /* 0x01000f00ff0677ac */ /* 0x000ea20008000a00 */
[----:B------:R-:W3:Y:S01]  /*d7a0*/  LDC.64 R14, c[0x4][R15] ;  /* 0x010000000f0e7b82 */ /* 0x000ee20000000a00 */
[----:B------:R-:W5:Y:S01]  /*d7b0*/  LDCU.64 UR4, c[0x4][0x10] ;  /* 0x01000200ff0477ac */ /* 0x000f620008000a00 */
[----:B-1----:R-:W-:Y:S01]  /*d7c0*/  MOV R5, UR9 ;  /* 0x0000000900057c02 */ /* 0x002fe20008000f00 */
[----:B----4-:R-:W-:Y:S01]  /*d7d0*/  IMAD.U32 R4, RZ, RZ, UR8 ;  /* 0x00000008ff047e24 */ /* 0x010fe2000f8e00ff */
[----:B--2---:R-:W-:Y:S01]  /*d7e0*/  MOV R7, UR7 ;  /* 0x0000000700077c02 */ /* 0x004fe20008000f00 */
[----:B------:R-:W-:Y:S01]  /*d7f0*/  IMAD.U32 R6, RZ, RZ, UR6 ;  /* 0x00000006ff067e24 */ /* 0x000fe2000f8e00ff */
[----:B-----5:R-:W-:Y:S01]  /*d800*/  MOV R11, UR5 ;  /* 0x00000005000b7c02 */ /* 0x020fe20008000f00 */
[----:B------:R-:W-:Y:S02]  /*d810*/  IMAD.U32 R10, RZ, RZ, UR4 ;  /* 0x00000004ff0a7e24 */ /* 0x000fe4000f8e00ff */
[----:B------:R-:W-:Y:S07]  /*d820*/  LEPC R20, `(.L_x_157) ;  /* 0x000000001014794e */ /* 0x000fee0000000000 */
[----:B---3--:R-:W-:Y:S05]  /*d830*/  CALL.ABS.NOINC R14 ;  /* 0x000000000e007343 */ /* 0x008fea0003c00000 */
.L_x_157:
[----:B------:R-:W-:Y:S05]  /*d840*/  WARPSYNC.ALL ;  /* 0x0000000000007948 */ /* 0x000fea0003800000 */
[C---:B------:R-:W-:Y:S01]  /*d850*/  R2UR UR4, R17.reuse ;  /* 0x00000000110472ca */ /* 0x040fe200000e0000 */
[----:B----4-:R-:W-:Y:S05]  /*d860*/  VIADD R0, R17, 0x80 ;  /* 0x0000008011007836 */ /* 0x010fea0000000000 */
[----:B------:R-:W-:Y:S04]  /*d870*/  SHF.R.U32.HI R0, RZ, 0x15, R0 ;  /* 0x00000015ff007819 */ /* 0x000fe80000011600 */
[----:B------:R-:W-:Y:S03]  /*d880*/  LOP3.LUT P0, RZ, R0, 0x3, R177, 0x48, !PT ;  /* 0x0000000300ff7812 */ /* 0x000fe600078048b1 */
[----:B------:R-:W1:Y:S10]  /*d890*/  LDTM.x32 R24, tmem[UR4] ;  /* 0x00000004001879ee */ /* 0x000e7400082c0000 */
[----:B-1----:R-:W-:Y:S05]  /*d8a0*/  @!P0 BRA `(.L_x_158) ;  /* 0x0000000000408947 */ /* 0x002fea0003800000 */
[----:B------:R-:W1:Y:S01]  /*d8b0*/  LDCU.64 UR8, c[0x4][0x70] ;  /* 0x01000e00ff0877ac */ /* 0x000e620008000a00 */
[----:B--2---:R-:W-:Y:S01]  /*d8c0*/  MOV R15, 0x0 ;  /* 0x00000000000f7802 */ /* 0x004fe20000000f00 */
[----:B------:R-:W-:Y:S02]  /*d8d0*/  HFMA2 R12, -RZ, RZ, 0, 5.9604644775390625e-08 ;  /* 0x00000001ff0c7431 */ /* 0x000fe400000001ff */
[----:B------:R-:W-:Y:S02]  /*d8e0*/  IMAD.MOV.U32 R8, RZ, RZ, 0x192 ;  /* 0x00000192ff087424 */ /* 0x000fe400078e00ff */
[----:B------:R-:W-:Y:S01]  /*d8f0*/  IMAD.MOV.U32 R13, RZ, RZ, RZ ;  /* 0x000000ffff0d7224 */ /* 0x000fe200078e00ff */
[----:B------:R-:W2:Y:S01]  /*d900*/  LDCU.64 UR6, c[0x4][0x78] ;  /* 0x01000f00ff0677ac */ /* 0x000ea20008000a00 */
[----:B------:R-:W4:Y:S01]  /*d910*/  LDC.64 R14, c[0x4][R15] ;  /* 0x010000000f0e7b82 */ /* 0x000f220000000a00 */
        /* <DEDUP_REMOVED lines=9> */
.L_x_158:
[----:B------:R-:W-:Y:S05]  /*d9b0*/  WARPSYNC.ALL ;  /* 0x0000000000007948 */ /* 0x000fea0003800000 */
[----:B------:R-:W-:Y:S11]  /*d9c0*/  R2UR UR4, R17 ;  /* 0x00000000110472ca */ /* 0x000ff600000e0000 */
[----:B------:R-:W-:Y:S02]  /*d9d0*/  @!UPT UIADD3 URZ, UPT, UPT, URZ, URZ, URZ ;  /* 0x000000fffffff290 */ /* 0x000fe4000fffe0ff */
[----:B------:R-:W1:Y:S02]  /*d9e0*/  LDTM.x32 R56, tmem[UR4+0x80] ;  /* 0x00008004003879ee */ /* 0x000e6400082c0000 */
[----:B-1----:R-:W-:Y:S01]  /*d9f0*/  NOP ;  /* 0x0000000000007918 */ /* 0x002fe20000000000 */
.L_x_156:
[----:B--2-4-:R-:W-:Y:S01]  /*da00*/  SHF.L.U32 R4, R168, 0x10, RZ ;  /* 0x00000010a8047819 */ /* 0x014fe200000006ff */
        /* <DEDUP_REMOVED lines=39> */
[----:B------:R1:W-:Y:S01]  /*dc80*/  @!P1 STS.128 [R188], R20 ;  /* 0x00000014bc009388 */ /* 0x0003e20000000c00 */
        /* <DEDUP_REMOVED lines=15> */
[----:B------:R-:W-:Y:S01]  /*dd80*/  SHF.L.U32 R3, R160, 0x10, RZ ;  /* 0x00000010a0037819 */ /* 0x000fe200000006ff */
        /* <DEDUP_REMOVED lines=194> */
[----:B------:R-:W-:Y:S01]  /*e9b0*/  UIADD3 UR4, UPT, UPT, UR45, 0x200, URZ ;  /* 0x000002002d047890 */ /* 0x000fe2000fffe0ff */
[----:B------:R-:W-:Y:S01]  /*e9c0*/  UMOV UR51, UR44 ;  /* 0x0000002c00337c82 */ /* 0x000fe20008000000 */
[----:B------:R-:W-:Y:S02]  /*e9d0*/  UIADD3 UR9, UPT, UPT, UR49, 0x80, URZ ;  /* 0x0000008031097890 */ /* 0x000fe4000fffe0ff */
[----:B------:R-:W-:Y:S02]  /*e9e0*/  UIADD3 UR8, UPT, UPT, UR45, 0x1200, URZ ;  /* 0x000012002d087890 */ /* 0x000fe4000fffe0ff */
[----:B------:R-:W-:Y:S01]  /*e9f0*/  MOV R181, UR4 ;  /* 0x0000000400b57c02 */ /* 0x000fe20008000f00 */
[----:B------:R-:W-:Y:S01]  /*ea00*/  UIADD3 UR4, UP0, UPT, UR54, 0xa80, URZ ;  /* 0x00000a8036047890 */ /* 0x000fe2000ff1e0ff */
[----:B------:R-:W-:Y:S02]  /*ea10*/  UMOV UR10, UR50 ;  /* 0x00000032000a7c82 */ /* 0x000fe40008000000 */
[----:B------:R-:W-:Y:S01]  /*ea20*/  R2UR UR48, R181 ;  /* 0x00000000b53072ca */ /* 0x000fe200000e0000 */
[----:B------:R-:W-:Y:S01]  /*ea30*/  UIADD3.X UR5, UPT, UPT, URZ, UR55, URZ, UP0, !UPT ;  /* 0x00000037ff057290 */ /* 0x000fe200087fe4ff */
[----:B------:R-:W-:Y:S11]  /*ea40*/  UMOV UR11, UR44 ;  /* 0x0000002c000b7c82 */ /* 0x000ff60008000000 */
[----:B------:R1:W-:Y:S01]  /*ea50*/  UTMASTG.3D [UR48], [UR4] ;  /* 0x00000030040073b5 */ /* 0x0003e20008010000 */
[----:B------:R1:W-:Y:S01]  /*ea60*/  UTMASTG.3D [UR8], [UR4] ;  /* 0x00000008040073b5 */ /* 0x0003e20008010000 */
[----:B------:R0:W-:Y:S01]  /*ea70*/  UTMACMDFLUSH ;  /* 0x00000000000079b7 */ /* 0x0001e20000000000 */
[----:B-1----:R-:W-:Y:S04]  /*ea80*/  DEPBAR.LE SB0, 0x1 ;  /* 0x000080400000791a */ /* 0x002fe80000000000 */
.L_x_160:
[----:B------:R-:W-:Y:S05]  /*ea90*/  BSYNC.RECONVERGENT B0 ;  /* 0x0000000000007941 */ /* 0x000fea0003800200 */
.L_x_159:
[----:B------:R-:W-:Y:S01]  /*eaa0*/  BAR.SYNC.DEFER_BLOCKING 0x1, 0x80 ;  /* 0x0042000000007b1d */ /* 0x000fe20000010000 */
[----:B------:R-:W-:Y:S04]  /*eab0*/  UIADD3 UR4, UPT, UPT, UR46, 0x1, URZ ;  /* 0x000000012e047890 */ /* 0x000fe8000fffe0ff */
[----:B------:R-:W-:Y:S04]  /*eac0*/  UISETP.NE.AND UP0, UPT, UR4, 0x4, UPT ;  /* 0x000000040400788c */ /* 0x000fe8000bf05270 */
[----:B------:R-:W-:Y:S01]  /*ead0*/  USEL UR47, UR4, URZ, UP0 ;  /* 0x000000ff042f7287 */ /* 0x000fe20008000000 */
[----:B------:R1:W-:Y:S01]  /*eae0*/  @P2 SYNCS.ARRIVE.TRANS64.RED.A1T0 RZ, [R3+URZ], RZ ;  /* 0x000000ff03ff29a7 */ /* 0x0003e200081004ff */
[----:B------:R-:W-:Y:S01]  /*eaf0*/  BSSY B1, `(.L_x_161) ;  /* 0x000001f000017945 */ /* 0x000fe20003800000 */
[----:B------:R-:W4:Y:S02]  /*eb00*/  @P2 SYNCS.PHASECHK.TRANS64.TRYWAIT P0, [R8+URZ+0x70], R5 ;  /* 0x00007005080025a7 */ /* 0x000f2400080011ff */
        /* <DEDUP_REMOVED lines=13> */
.L_x_164:
[----:B------:R-:W-:Y:S05]  /*ebe0*/  BSYNC B0 ;  /* 0x0000000000007941 */ /* 0x000fea0003800000 */
.L_x_163:
        /* <DEDUP_REMOVED lines=15> */
.L_x_162:
[----:B------:R-:W-:Y:S05]  /*ece0*/  BSYNC B1 ;  /* 0x0000000000017941 */ /* 0x000fea0003800000 */
.L_x_161:
[----:B------:R-:W-:Y:S05]  /*ecf0*/  VIADD R17, R17, 0x400000 ;  /* 0x0040000011117836 */ /* 0x000fea0000000000 */
[----:B----4-:R-:W-:Y:S04]  /*ed00*/  SHF.R.U32.HI R0, RZ, 0x15, R17 ;  /* 0x00000015ff007819 */ /* 0x010fe80000011611 */
        /* <DEDUP_REMOVED lines=23> */
.L_x_167:
        /* <DEDUP_REMOVED lines=23> */
.L_x_168:
[----:B------:R-:W-:Y:S05]  /*eff0*/  WARPSYNC.ALL ;  /* 0x0000000000007948 */ /* 0x000fea0003800000 */
[----:B------:R-:W-:Y:S11]  /*f000*/  R2UR UR4, R17 ;  /* 0x00000000110472ca */ /* 0x000ff600000e0000 */
[----:B------:R-:W-:Y:S02]  /*f010*/  @!UPT UIADD3 URZ, UPT, UPT, URZ, URZ, URZ ;  /* 0x000000fffffff290 */ /* 0x000fe4000fffe0ff */
[----:B------:R-:W1:Y:S02]  /*f020*/  LDTM.x32 R56, tmem[UR4+0x80] ;  /* 0x00008004003879ee */ /* 0x000e6400082c0000 */
[----:B-1----:R-:W-:Y:S01]  /*f030*/  NOP ;  /* 0x0000000000007918 */ /* 0x002fe20000000000 */
.L_x_166:
        /* <DEDUP_REMOVED lines=235> */
[----:B------:R-:W-:Y:S01]  /*fef0*/  @P2 SHF.L.U32 R5, R16, 0x1f, RZ ;  /* 0x0000001f10052819 */ /* 0x000fe200000006ff */
        /* <DEDUP_REMOVED lines=29> */
.L_x_170:
[----:B------:R-:W-:Y:S05]  /*100d0*/  BSYNC.RECONVERGENT B0 ;  /* 0x0000000000007941 */ /* 0x000fea0003800200 */
.L_x_169:
[----:B------:R-:W-:Y:S01]  /*100e0*/  BAR.SYNC.DEFER_BLOCKING 0x1, 0x80 ;  /* 0x0042000000007b1d */ /* 0x000fe20000010000 */
[----:B------:R-:W-:Y:S02]  /*100f0*/  UISETP.NE.AND UP0, UPT, UR43, URZ, UPT ;  /* 0x000000ff2b00728c */ /* 0x000fe4000bf05270 */
[----:B------:R-:W-:Y:S02]  /*10100*/  UIADD3 UR5, UPT, UPT, UR47, 0x1, URZ ;  /* 0x000000012f057890 */ /* 0x000fe4000fffe0ff */
[----:B------:R-:W-:Y:S02]  /*10110*/  USEL UR4, URZ, 0x60, !UP0 ;  /* 0x00000060ff047887 */ /* 0x000fe4000c000000 */
[----:B------:R-:W-:Y:S02]  /*10120*/  UISETP.NE.AND UP0, UPT, UR5, 0x4, UPT ;  /* 0x000000040500788c */ /* 0x000fe4000bf05270 */
[----:B------:R-:W-:Y:S02]  /*10130*/  UIADD3 UR49, UPT, UPT, UR52, UR4, URZ ;  /* 0x0000000434317290 */ /* 0x000fe4000fffe0ff */
[----:B------:R-:W-:Y:S01]  /*10140*/  VIADD R131, R131, UR4 ;  /* 0x0000000483837c36 */ /* 0x000fe20008000000 */
[----:B------:R-:W-:Y:S04]  /*10150*/  USEL UR46, UR5, URZ, UP0 ;  /* 0x000000ff052e7287 */ /* 0x000fe80008000000 */
[----:B------:R-:W-:Y:S04]  /*10160*/  SHF.R.U32.HI R10, RZ, 0x15, R131 ;  /* 0x00000015ff0a7819 */ /* 0x000fe80000011683 */
[----:B------:R-:W-:Y:S01]  /*10170*/  LOP3.LUT R18, R10, 0x3, RZ, 0xc0, !PT ;  /* 0x000000030a127812 */ /* 0x000fe200078ec0ff */
        /* <DEDUP_REMOVED lines=16> */
.L_x_174:
[----:B------:R-:W-:Y:S05]  /*10280*/  BSYNC B0 ;  /* 0x0000000000007941 */ /* 0x000fea0003800000 */
.L_x_173:
        /* <DEDUP_REMOVED lines=15> */
.L_x_172:
[----:B------:R-:W-:Y:S05]  /*10380*/  BSYNC B1 ;  /* 0x0000000000017941 */ /* 0x000fea0003800000 */
.L_x_171:
        /* <DEDUP_REMOVED lines=9> */
[----:B----4-:R-:W-:Y:S02]  /*10420*/  IMAD.MOV.U32 R8, RZ, RZ, 0x192 ;  /* 0x00000192ff087424 */ /* 0x010fe400078e00ff */
        /* <DEDUP_REMOVED lines=12> */
.L_x_177:
        /* <DEDUP_REMOVED lines=23> */
.L_x_178:
[----:B------:R-:W-:Y:S05]  /*10660*/  WARPSYNC.ALL ;  /* 0x0000000000007948 */ /* 0x000fea0003800000 */
[----:B------:R-:W-:Y:S11]  /*10670*/  R2UR UR4, R131 ;  /* 0x00000000830472ca */ /* 0x000ff600000e0000 */
[----:B------:R-:W-:Y:S02]  /*10680*/  @!UPT UIADD3 URZ, UPT, UPT, URZ, URZ, URZ ;  /* 0x000000fffffff290 */ /* 0x000fe4000fffe0ff */
[----:B------:R-:W1:Y:S02]  /*10690*/  LDTM.x32 R56, tmem[UR4+0x80] ;  /* 0x00008004003879ee */ /* 0x000e6400082c0000 */
[----:B-1----:R-:W-:Y:S01]  /*106a0*/  NOP ;  /* 0x0000000000007918 */ /* 0x002fe20000000000 */
.L_x_176:
        /* <DEDUP_REMOVED lines=263> */
.L_x_180:
[----:B------:R-:W-:Y:S05]  /*11720*/  BSYNC.RECONVERGENT B0 ;  /* 0x0000000000007941 */ /* 0x000fea0003800200 */
.L_x_179:
        /* <DEDUP_REMOVED lines=14> */
[----:B------:R-:W-:Y:S01]  /*11810*/  @P1 IADD3 R6, PT, PT, R197, R4, RZ ;  /* 0x00000004c5061210 */ /* 0x000fe20007ffe0ff */
[----:B------:R-:W-:Y:S06]  /*11820*/  @P0 BRA `(.L_x_184) ;  /* 0x00000000000c0947 */ /* 0x000fec0003800000 */
[----:B------:R-:W-:Y:S04]  /*11830*/  SHF.L.U32 R3, R16, 0x1f, RZ ;  /* 0x0000001f10037819 */ /* 0x000fe800000006ff */
[----:B------:R-:W1:Y:S02]  /*11840*/  SYNCS.PHASECHK.TRANS64.TRYWAIT P0, [R0+URZ+0x70], R3 ;  /* 0x00007003000075a7 */ /* 0x000e6400080011ff */
[----:B-1----:R-:W-:Y:S05]  /*11850*/  @!P0 BRA `(.L_x_185) ;  /* 0x0000002400848947 */ /* 0x002fea0003800000 */
.L_x_184:
[----:B------:R-:W-:Y:S05]  /*11860*/  BSYNC B0 ;  /* 0x0000000000007941 */ /* 0x000fea0003800000 */
.L_x_183:
[----:B------:R-:W-:Y:S11]  /*11870*/  ISETP.NE.AND P0, PT, R199, RZ, PT ;  /* 0x000000ffc700720c */ /* 0x000ff60003f05270 */
[----:B------:R-:W-:Y:S02]  /*11880*/  @!UPT UIADD3 URZ, UPT, UPT, URZ, URZ, URZ ;  /* 0x000000fffffff290 */ /* 0x000fe4000fffe0ff */
[----:B------:R4:W2:Y:S01]  /*11890*/  @P0 LDS.128 R168, [R4] ;  /* 0x0000000004a80984 */ /* 0x0008a20000000c00 */
[----:B-1----:R-:W-:Y:S03]  /*118a0*/  @P0 IADD3 R0, PT, PT, R187, R6, RZ ;  /* 0x00000006bb000210 */ /* 0x002fe60007ffe0ff */
[----:B------:R4:W1:Y:S04]  /*118b0*/  @P0 LDS.128 R152, [R4+0x1000] ;  /* 0x0010000004980984 */ /* 0x0008680000000c00 */
[----:B------:R4:W1:Y:S04]  /*118c0*/  @P0 LDS.128 R160, [R139+0x20] ;  /* 0x000020008ba00984 */ /* 0x0008680000000c00 */
[----:B------:R4:W1:Y:S04]  /*118d0*/  @P0 LDS.128 R140, [R139+0x1020] ;  /* 0x001020008b8c0984 */ /* 0x0008680000000c00 */
[----:B------:R4:W1:Y:S04]  /*118e0*/  @P0 LDS.128 R164, [R6+0x10] ;  /* 0x0000100006a40984 */ /* 0x0008680000000c00 */
[----:B------:R4:W1:Y:S04]  /*118f0*/  @P0 LDS.128 R148, [R6+0x1010] ;  /* 0x0010100006940984 */ /* 0x0008680000000c00 */
[----:B------:R4:W1:Y:S04]  /*11900*/  @P0 LDS.128 R156, [R0+0x10] ;  /* 0x00001000009c0984 */ /* 0x0008680000000c00 */
[----:B------:R4:W1:Y:S02]  /*11910*/  @P0 LDS.128 R144, [R0+0x1010] ;  /* 0x0010100000900984 */ /* 0x0008640000000c00 */
.L_x_182:
[----:B------:R-:W-:Y:S05]  /*11920*/  BSYNC B1 ;  /* 0x0000000000017941 */ /* 0x000fea0003800000 */
.L_x_181:
        /* <DEDUP_REMOVED lines=9> */
[----:B------:R-:W4:Y:S01]  /*119c0*/  LDCU.64 UR8, c[0x4][0x70] ;  /* 0x01000e00ff0877ac */ /* 0x000f220008000a00 */
[----:B--2---:R-:W-:Y:S01]  /*119d0*/  MOV R15, 0x0 ;  /* 0x00000000000f7802 */ /* 0x004fe20000000f00 */
[----:B------:R-:W-:Y:S02]  /*119e0*/  HFMA2 R12, -RZ, RZ, 0, 5.9604644775390625e-08 ;  /* 0x00000001ff0c7431 */ /* 0x000fe400000001ff */
[----:B------:R-:W-:Y:S02]  /*119f0*/  IMAD.MOV.U32 R8, RZ, RZ, 0x192 ;  /* 0x00000192ff087424 */ /* 0x000fe400078e00ff */
[----:B------:R-:W-:Y:S01]  /*11a00*/  IMAD.MOV.U32 R13, RZ, RZ, RZ ;  /* 0x000000ffff0d7224 */ /* 0x000fe200078e00ff */
[----:B------:R-:W2:Y:S01]  /*11a10*/  LDCU.64 UR6, c[0x4][0x78] ;  /* 0x01000f00ff0677ac */ /* 0x000ea20008000a00 */
[----:B------:R-:W1:Y:S01]  /*11a20*/  LDC.64 R14, c[0x4][R15] ;  /* 0x010000000f0e7b82 */ /* 0x000e620000000a00 */
[----:B------:R-:W5:Y:S01]  /*11a30*/  LDCU.64 UR4, c[0x4][0x10] ;  /* 0x01000200ff0477ac */ /* 0x000f620008000a00 */
[----:B----4-:R-:W-:Y:S01]  /*11a40*/  MOV R5, UR9 ;  /* 0x0000000900057c02 */ /* 0x010fe20008000f00 */
[----:B------:R-:W-:Y:S01]  /*11a50*/  IMAD.U32 R4, RZ, RZ, UR8 ;  /* 0x00000008ff047e24 */ /* 0x000fe2000f8e00ff */
[----:B--2---:R-:W-:Y:S01]  /*11a60*/  MOV R7, UR7 ;  /* 0x0000000700077c02 */ /* 0x004fe20008000f00 */
[----:B------:R-:W-:Y:S01]  /*11a70*/  IMAD.U32 R6, RZ, RZ, UR6 ;  /* 0x00000006ff067e24 */ /* 0x000fe2000f8e00ff */
[----:B-----5:R-:W-:Y:S01]  /*11a80*/  MOV R11, UR5 ;  /* 0x00000005000b7c02 */ /* 0x020fe20008000f00 */
[----:B------:R-:W-:Y:S02]  /*11a90*/  IMAD.U32 R10, RZ, RZ, UR4 ;  /* 0x00000004ff0a7e24 */ /* 0x000fe4000f8e00ff */
[----:B------:R-:W-:Y:S07]  /*11aa0*/  LEPC R20, `(.L_x_187) ;  /* 0x000000001014794e */ /* 0x000fee0000000000 */
[----:B-1-3--:R-:W-:Y:S05]  /*11ab0*/  CALL.ABS.NOINC R14 ;  /* 0x000000000e007343 */ /* 0x00afea0003c00000 */
.L_x_187:
        /* <DEDUP_REMOVED lines=23> */
.L_x_188:
[----:B------:R-:W-:Y:S05]  /*11c30*/  WARPSYNC.ALL ;  /* 0x0000000000007948 */ /* 0x000fea0003800000 */
[----:B------:R-:W-:Y:S11]  /*11c40*/  R2UR UR4, R131 ;  /* 0x00000000830472ca */ /* 0x000ff600000e0000 */
[----:B------:R-:W-:Y:S02]  /*11c50*/  @!UPT UIADD3 URZ, UPT, UPT, URZ, URZ, URZ ;  /* 0x000000fffffff290 */ /* 0x000fe4000fffe0ff */
[----:B------:R-:W4:Y:S02]  /*11c60*/  LDTM.x32 R56, tmem[UR4+0x80] ;  /* 0x00008004003879ee */ /* 0x000f2400082c0000 */
[----:B----4-:R-:W-:Y:S01]  /*11c70*/  NOP ;  /* 0x0000000000007918 */ /* 0x010fe20000000000 */
.L_x_186:
[----:B--2---:R-:W-:Y:S01]  /*11c80*/  SHF.L.U32 R6, R168, 0x10, RZ ;  /* 0x00000010a8067819 */ /* 0x004fe200000006ff */
[----:B------:R-:W-:Y:S01]  /*11c90*/  FMUL R0, R130, R24 ;  /* 0x0000001882007220 */ /* 0x000fe20000400000 */
[----:B------:R-:W-:Y:S01]  /*11ca0*/  LOP3.LUT R8, R168, 0xffff0000, RZ, 0xc0, !PT ;  /* 0xffff0000a8087812 */ /* 0x000fe200078ec0ff */
[----:B------:R-:W-:Y:S01]  /*11cb0*/  FMUL R3, R130, R25 ;  /* 0x0000001982037220 */ /* 0x000fe20000400000 */
[----:B------:R-:W-:Y:S01]  /*11cc0*/  SHF.L.U32 R7, R169, 0x10, RZ ;  /* 0x00000010a9077819 */ /* 0x000fe200000006ff */
[----:B------:R-:W-:Y:S01]  /*11cd0*/  FFMA R0, R133, R6, R0 ;  /* 0x0000000685007223 */ /* 0x000fe20000000000 */
[----:B------:R-:W-:Y:S01]  /*11ce0*/  LOP3.LUT R88, R169, 0xffff0000, RZ, 0xc0, !PT ;  /* 0xffff0000a9587812 */ /* 0x000fe200078ec0ff */
[----:B------:R-:W-:Y:S01]  /*11cf0*/  FFMA R3, R133, R8, R3 ;  /* 0x0000000885037223 */ /* 0x000fe20000000003 */
[----:B------:R-:W-:Y:S01]  /*11d00*/  SHF.L.U32 R89, R170, 0x10, RZ ;  /* 0x00000010aa597819 */ /* 0x000fe200000006ff */
[----:B------:R-:W-:Y:S01]  /*11d10*/  FMUL R4, R130, R26 ;  /* 0x0000001a82047220 */ /* 0x000fe20000400000 */
[----:B------:R-:W-:Y:S01]  /*11d20*/  LOP3.LUT R90, R170, 0xffff0000, RZ, 0xc0, !PT ;  /* 0xffff0000aa5a7812 */ /* 0x000fe200078ec0ff */
[C---:B------:R-:W-:Y:S01]  /*11d30*/  FMUL R5, R130.reuse, R27 ;  /* 0x0000001b82057220 */ /* 0x040fe20000400000 */
[----:B------:R-:W-:Y:S01]  /*11d40*/  SHF.L.U32 R91, R171, 0x10, RZ ;  /* 0x00000010ab5b7819 */ /* 0x000fe200000006ff */
[----:B------:R-:W-:Y:S01]  /*11d50*/  FFMA R4, R133, R7, R4 ;  /* 0x0000000785047223 */ /* 0x000fe20000000004 */
[----:B------:R-:W-:Y:S01]  /*11d60*/  LOP3.LUT R92, R171, 0xffff0000, RZ, 0xc0, !PT ;  /* 0xffff0000ab5c7812 */ /* 0x000fe200078ec0ff */
[----:B------:R-:W-:Y:S01]  /*11d70*/  FFMA R5, R133, R88, R5 ;  /* 0x0000005885057223 */ /* 0x000fe20000000005 */
[----:B------:R-:W-:Y:S01]  /*11d80*/  ISETP.NE.AND P1, PT, R189, R16, PT ;  /* 0x00000010bd00720c */ /* 0x000fe20003f25270 */
[----:B------:R-:W-:Y:S01]  /*11d90*/  FMUL R6, R130, R28 ;  /* 0x0000001c82067220 */ /* 0x000fe20000400000 */
[----:B-1----:R-:W-:Y:S01]  /*11da0*/  SHF.L.U32 R93, R164, 0x10, RZ ;  /* 0x00000010a45d7819 */ /* 0x002fe200000006ff */
[----:B------:R-:W-:Y:S01]  /*11db0*/  FMUL R7, R130, R29 ;  /* 0x0000001d82077220 */ /* 0x000fe20000400000 */
[----:B------:R-:W-:Y:S01]  /*11dc0*/  LOP3.LUT R94, R164, 0xffff0000, RZ, 0xc0, !PT ;  /* 0xffff0000a45e7812 */ /* 0x000fe200078ec0ff */
        /* <DEDUP_REMOVED lines=27> */
[----:B------:R-:W-:Y:S01]  /*11f80*/  F2FP.BF16.F32.PACK_AB R77, R5, R4 ;  /* 0x00000004054d723e */ /* 0x000fe200000010ff */
[C---:B------:R-:W-:Y:S01]  /*11f90*/  FMUL R4, R130.reuse, R34 ;  /* 0x0000002282047220 */ /* 0x040fe20000400000 */
[----:B------:R-:W-:Y:S01]  /*11fa0*/  F2FP.BF16.F32.PACK_AB R32, R3, R0 ;  /* 0x000000000320723e */ /* 0x000fe200000010ff */
[C---:B------:R-:W-:Y:S01]  /*11fb0*/  FMUL R5, R130.reuse, R35 ;  /* 0x0000002382057220 */ /* 0x040fe20000400000 */
[C---:B------:R-:W-:Y:S01]  /*11fc0*/  SHF.L.U32 R107, R163.reuse, 0x10, RZ ;  /* 0x00000010a36b7819 */ /* 0x040fe200000006ff */
[C---:B------:R-:W-:Y:S01]  /*11fd0*/  FMUL R18, R130.reuse, R64 ;  /* 0x0000004082127220 */ /* 0x040fe20000400000 */
[----:B------:R-:W-:Y:S01]  /*11fe0*/  LOP3.LUT R108, R163, 0xffff0000, RZ, 0xc0, !PT ;  /* 0xffff0000a36c7812 */ /* 0x000fe200078ec0ff */
[C---:B------:R-:W-:Y:S01]  /*11ff0*/  FMUL R64, R130.reuse, R78 ;  /* 0x0000004e82407220 */ /* 0x040fe20000400000 */
[----:B------:R-:W-:Y:S01]  /*12000*/  F2FP.BF16.F32.PACK_AB R78, R7, R6 ;  /* 0x00000006074e723e */ /* 0x000fe200000010ff */
[----:B------:R-:W-:Y:S01]  /*12010*/  FMUL R19, R130, R65 ;  /* 0x0000004182137220 */ /* 0x000fe20000400000 */
[----:B------:R-:W-:Y:S01]  /*12020*/  SHF.L.U32 R109, R156, 0x10, RZ ;  /* 0x000000109c6d7819 */ /* 0x000fe200000006ff */
[C---:B------:R-:W-:Y:S01]  /*12030*/  FMUL R65, R130.reuse, R79 ;  /* 0x0000004f82417220 */ /* 0x040fe20000400000 */
[----:B------:R-:W-:Y:S01]  /*12040*/  F2FP.BF16.F32.PACK_AB R79, R9, R8 ;  /* 0x00000008094f723e */ /* 0x000fe200000010ff */
        /* <DEDUP_REMOVED lines=10> */
[----:B------:R-:W-:Y:S01]  /*120f0*/  FMUL R9, R130, R39 ;  /* 0x0000002782097220 */ /* 0x000fe20000400000 */
[----:B------:R-:W-:Y:S01]  /*12100*/  SHF.L.U32 R115, R159, 0x10, RZ ;  /* 0x000000109f737819 */ /* 0x000fe200000006ff */
[----:B------:R-:W-:Y:S01]  /*12110*/  FFMA R6, R133, R97, R6 ;  /* 0x0000006185067223 */ /* 0x000fe20000000006 */
[----:B------:R-:W-:Y:S01]  /*12120*/  F2FP.BF16.F32.PACK_AB R33, R5, R4 ;  /* 0x000000040521723e */ /* 0x000fe200000010ff */
[----:B------:R-:W-:Y:S01]  /*12130*/  FFMA R7, R133, R98, R7 ;  /* 0x0000006285077223 */ /* 0x000fe20000000007 */
[----:B------:R-:W-:Y:S01]  /*12140*/  LOP3.LUT R116, R159, 0xffff0000, RZ, 0xc0, !PT ;  /* 0xffff00009f747812 */ /* 0x000fe200078ec0ff */
[C---:B------:R-:W-:Y:S01]  /*12150*/  FFMA R8, R133.reuse, R99, R8 ;  /* 0x0000006385087223 */ /* 0x040fe20000000008 */
[C---:B------:R-:W-:Y:S01]  /*12160*/  SHF.L.U32 R117, R152.reuse, 0x10, RZ ;  /* 0x0000001098757819 */ /* 0x040fe200000006ff */
[----:B------:R-:W-:Y:S01]  /*12170*/  FFMA R9, R133, R100, R9 ;  /* 0x0000006485097223 */ /* 0x000fe20000000009 */
[----:B------:R-:W-:Y:S01]  /*12180*/  F2FP.BF16.F32.PACK_AB R34, R7, R6 ;  /* 0x000000060722723e */ /* 0x000fe200000010ff */
[----:B------:R-:W-:Y:S01]  /*12190*/  @!P1 STS.128 [R188+0x6000], R76 ;  /* 0x0060004cbc009388 */ /* 0x000fe20000000c00 */
[----:B------:R-:W-:Y:S01]  /*121a0*/  LOP3.LUT R118, R152, 0xffff0000, RZ, 0xc0, !PT ;  /* 0xffff000098767812 */ /* 0x000fe200078ec0ff */
[C---:B------:R-:W-:Y:S01]  /*121b0*/  FMUL R0, R130.reuse, R40 ;  /* 0x0000002882007220 */ /* 0x040fe20000400000 */
[----:B------:R-:W-:Y:S01]  /*121c0*/  F2FP.BF16.F32.PACK_AB R35, R9, R8 ;  /* 0x000000080923723e */ /* 0x000fe200000010ff */
[C---:B------:R-:W-:Y:S01]  /*121d0*/  FMUL R3, R130.reuse, R41 ;  /* 0x0000002982037220 */ /* 0x040fe20000400000 */
[C---:B------:R-:W-:Y:S01]  /*121e0*/  SHF.L.U32 R119, R153.reuse, 0x10, RZ ;  /* 0x0000001099777819 */ /* 0x040fe200000006ff */
[----:B------:R-:W-:Y:S01]  /*121f0*/  FMUL R4, R130, R42 ;  /* 0x0000002a82047220 */ /* 0x000fe20000400000 */
[----:B------:R-:W-:Y:S01]  /*12200*/  LOP3.LUT R120, R153, 0xffff0000, RZ, 0xc0, !PT ;  /* 0xffff000099787812 */ /* 0x000fe200078ec0ff */
[----:B------:R1:W-:Y:S01]  /*12210*/  @!P1 STS.128 [R198+0x6010], R32 ;  /* 0x00601020c6009388 */ /* 0x0003e20000000c00 */
[----:B------:R-:W-:Y:S01]  /*12220*/  SHF.L.U32 R121, R154, 0x10, RZ ;  /* 0x000000109a797819 */ /* 0x000fe200000006ff */
[----:B------:R-:W-:Y:S01]  /*12230*/  FMUL R5, R130, R43 ;  /* 0x0000002b82057220 */ /* 0x000fe20000400000 */
[----:B------:R-:W-:Y:S01]  /*12240*/  LOP3.LUT R122, R154, 0xffff0000, RZ, 0xc0, !PT ;  /* 0xffff00009a7a7812 */ /* 0x000fe200078ec0ff */
[----:B------:R-:W-:Y:S01]  /*12250*/  FFMA R0, R133, R101, R0 ;  /* 0x0000006585007223 */ /* 0x000fe20000000000 */
[C---:B------:R-:W-:Y:S01]  /*12260*/  SHF.L.U32 R123, R155.reuse, 0x10, RZ ;  /* 0x000000109b7b7819 */ /* 0x040fe200000006ff */
[----:B------:R-:W-:Y:S01]  /*12270*/  FMUL R6, R130, R44 ;  /* 0x0000002c82067220 */ /* 0x000fe20000400000 */
[----:B------:R-:W-:Y:S01]  /*12280*/  LOP3.LUT R124, R155, 0xffff0000, RZ, 0xc0, !PT ;  /* 0xffff00009b7c7812 */ /* 0x000fe200078ec0ff */
[C---:B------:R-:W-:Y:S01]  /*12290*/  FFMA R3, R133.reuse, R102, R3 ;  /* 0x0000006685037223 */ /* 0x040fe20000000003 */
[----:B------:R-:W-:Y:S01]  /*122a0*/  SHF.L.U32 R125, R148, 0x10, RZ ;  /* 0x00000010947d7819 */ /* 0x000fe200000006ff */
[----:B------:R-:W-:Y:S01]  /*122b0*/  FMUL R7, R130, R45 ;  /* 0x0000002d82077220 */ /* 0x000fe20000400000 */
[----:B------:R-:W-:Y:S01]  /*122c0*/  LOP3.LUT R126, R148, 0xffff0000, RZ, 0xc0, !PT ;  /* 0xffff0000947e7812 */ /* 0x000fe200078ec0ff */
[----:B------:R-:W-:Y:S01]  /*122d0*/  FFMA R4, R133, R103, R4 ;  /* 0x0000006785047223 */ /* 0x000fe20000000004 */
[----:B------:R-:W-:Y:S01]  /*122e0*/  F2FP.BF16.F32.PACK_AB R36, R3, R0 ;  /* 0x000000000324723e */ /* 0x000fe200000010ff */
[C---:B------:R-:W-:Y:S01]  /*122f0*/  FMUL R8, R130.reuse, R46 ;  /* 0x0000002e82087220 */ /* 0x040fe20000400000 */
[----:B------:R-:W-:Y:S01]  /*12300*/  SHF.L.U32 R127, R149, 0x10, RZ ;  /* 0x00000010957f7819 */ /* 0x000fe200000006ff */
[----:B------:R-:W-:Y:S01]  /*12310*/  FFMA R5, R133, R104, R5 ;  /* 0x0000006885057223 */ /* 0x000fe20000000005 */
[----:B------:R-:W-:Y:S01]  /*12320*/  LOP3.LUT R128, R149, 0xffff0000, RZ, 0xc0, !PT ;  /* 0xffff000095807812 */ /* 0x000fe200078ec0ff */
[----:B------:R-:W-:Y:S01]  /*12330*/  FMUL R9, R130, R47 ;  /* 0x0000002f82097220 */ /* 0x000fe20000400000 */
[C---:B------:R-:W-:Y:S01]  /*12340*/  SHF.L.U32 R129, R150.reuse, 0x10, RZ ;  /* 0x0000001096817819 */ /* 0x040fe200000006ff */
[----:B------:R-:W-:Y:S01]  /*12350*/  FFMA R6, R133, R105, R6 ;  /* 0x0000006985067223 */ /* 0x000fe20000000006 */
[----:B------:R-:W-:Y:S01]  /*12360*/  F2FP.BF16.F32.PACK_AB R37, R5, R4 ;  /* 0x000000040525723e */ /* 0x000fe200000010ff */
[C---:B------:R-:W-:Y:S01]  /*12370*/  FFMA R7, R133.reuse, R106, R7 ;  /* 0x0000006a85077223 */ /* 0x040fe20000000007 */
[----:B------:R-:W-:Y:S01]  /*12380*/  LOP3.LUT R132, R150, 0xffff0000, RZ, 0xc0, !PT ;  /* 0xffff000096847812 */ /* 0x000fe200078ec0ff */
[----:B------:R-:W-:Y:S01]  /*12390*/  FFMA R8, R133, R107, R8 ;  /* 0x0000006b85087223 */ /* 0x000fe20000000008 */
[----:B------:R-:W-:Y:S01]  /*123a0*/  SHF.L.U32 R131, R151, 0x10, RZ ;  /* 0x0000001097837819 */ /* 0x000fe200000006ff */
[----:B------:R-:W-:Y:S01]  /*123b0*/  FFMA R9, R133, R108, R9 ;  /* 0x0000006c85097223 */ /* 0x000fe20000000009 */
[----:B------:R-:W-:Y:S01]  /*123c0*/  F2FP.BF16.F32.PACK_AB R38, R7, R6 ;  /* 0x000000060726723e */ /* 0x000fe200000010ff */
[C---:B------:R-:W-:Y:S01]  /*123d0*/  FMUL R0, R130.reuse, R48 ;  /* 0x0000003082007220 */ /* 0x040fe20000400000 */
[----:B------:R-:W-:Y:S01]  /*123e0*/  LOP3.LUT R134, R151, 0xffff0000, RZ, 0xc0, !PT ;  /* 0xffff000097867812 */ /* 0x000fe200078ec0ff */
[C---:B------:R-:W-:Y:S01]  /*123f0*/  FMUL R3, R130.reuse, R49 ;  /* 0x0000003182037220 */ /* 0x040fe20000400000 */
[----:B------:R-:W-:Y:S01]  /*12400*/  F2FP.BF16.F32.PACK_AB R39, R9, R8 ;  /* 0x000000080927723e */ /* 0x000fe200000010ff */
[----:B------:R-:W-:Y:S01]  /*12410*/  FMUL R4, R130, R50 ;  /* 0x0000003282047220 */ /* 0x000fe20000400000 */
[----:B------:R-:W-:Y:S01]  /*12420*/  SHF.L.U32 R135, R140, 0x10, RZ ;  /* 0x000000108c877819 */ /* 0x000fe200000006ff */
[----:B------:R-:W-:Y:S01]  /*12430*/  FMUL R5, R130, R51 ;  /* 0x0000003382057220 */ /* 0x000fe20000400000 */
[----:B------:R-:W-:Y:S01]  /*12440*/  LOP3.LUT R136, R140, 0xffff0000, RZ, 0xc0, !PT ;  /* 0xffff00008c887812 */ /* 0x000fe200078ec0ff */
[----:B------:R-:W-:Y:S01]  /*12450*/  FFMA R0, R133, R109, R0 ;  /* 0x0000006d85007223 */ /* 0x000fe20000000000 */
[C---:B------:R-:W-:Y:S01]  /*12460*/  SHF.L.U32 R137, R141.reuse, 0x10, RZ ;  /* 0x000000108d897819 */ /* 0x040fe200000006ff */
[----:B------:R-:W-:Y:S01]  /*12470*/  FMUL R6, R130, R52 ;  /* 0x0000003482067220 */ /* 0x000fe20000400000 */
[----:B------:R-:W-:Y:S01]  /*12480*/  LOP3.LUT R138, R141, 0xffff0000, RZ, 0xc0, !PT ;  /* 0xffff00008d8a7812 */ /* 0x000fe200078ec0ff */
[----:B------:R2:W-:Y:S01]  /*12490*/  @!P1 STS.128 [R196+0x6020], R36 ;  /* 0x00602024c4009388 */ /* 0x0005e20000000c00 */
[C---:B------:R-:W-:Y:S01]  /*124a0*/  FFMA R3, R133.reuse, R110, R3 ;  /* 0x0000006e85037223 */ /* 0x040fe20000000003 */
[C---:B------:R-:W-:Y:S01]  /*124b0*/  SHF.L.U32 R139, R142.reuse, 0x10, RZ ;  /* 0x000000108e8b7819 */ /* 0x040fe200000006ff */
[C---:B------:R-:W-:Y:S01]  /*124c0*/  FFMA R4, R133.reuse, R111, R4 ;  /* 0x0000006f85047223 */ /* 0x040fe20000000004 */
[C---:B------:R-:W-:Y:S01]  /*124d0*/  FFMA R5, R133.reuse, R112, R5 ;  /* 0x0000007085057223 */ /* 0x040fe20000000005 */
[----:B------:R-:W-:Y:S01]  /*124e0*/  LOP3.LUT R140, R142, 0xffff0000, RZ, 0xc0, !PT ;  /* 0xffff00008e8c7812 */ /* 0x000fe200078ec0ff */
[----:B------:R-:W-:Y:S01]  /*124f0*/  FFMA R6, R133, R113, R6 ;  /* 0x0000007185067223 */ /* 0x000fe20000000006 */
[----:B-1----:R-:W-:Y:S01]  /*12500*/  F2FP.BF16.F32.PACK_AB R32, R3, R0 ;  /* 0x000000000320723e */ /* 0x002fe200000010ff */
[C---:B------:R-:W-:Y:S01]  /*12510*/  FMUL R7, R130.reuse, R53 ;  /* 0x0000003582077220 */ /* 0x040fe20000400000 */
[----:B------:R-:W-:Y:S01]  /*12520*/  F2FP.BF16.F32.PACK_AB R33, R5, R4 ;  /* 0x000000040521723e */ /* 0x000fe200000010ff */
[C---:B------:R-:W-:Y:S01]  /*12530*/  FMUL R8, R130.reuse, R54 ;  /* 0x0000003682087220 */ /* 0x040fe20000400000 */
[C---:B------:R-:W-:Y:S01]  /*12540*/  FMUL R9, R130.reuse, R55 ;  /* 0x0000003782097220 */ /* 0x040fe20000400000 */
[----:B------:R-:W-:Y:S01]  /*12550*/  FFMA R7, R133, R114, R7 ;  /* 0x0000007285077223 */ /* 0x000fe20000000007 */
[C---:B------:R-:W-:Y:S01]  /*12560*/  FMUL R10, R130.reuse, R56 ;  /* 0x00000038820a7220 */ /* 0x040fe20000400000 */
[----:B------:R-:W-:Y:S01]  /*12570*/  SHF.L.U32 R141, R143, 0x10, RZ ;  /* 0x000000108f8d7819 */ /* 0x000fe200000006ff */
[C---:B------:R-:W-:Y:S01]  /*12580*/  FFMA R8, R133.reuse, R115, R8 ;  /* 0x0000007385087223 */ /* 0x040fe20000000008 */
[----:B------:R-:W-:Y:S01]  /*12590*/  FFMA R9, R133, R116, R9 ;  /* 0x0000007485097223 */ /* 0x000fe20000000009 */
[----:B------:R-:W-:Y:S01]  /*125a0*/  F2FP.BF16.F32.PACK_AB R34, R7, R6 ;  /* 0x000000060722723e */ /* 0x000fe200000010ff */
[----:B------:R-:W-:Y:S01]  /*125b0*/  FFMA R10, R133, R117, R10 ;  /* 0x00000075850a7223 */ /* 0x000fe2000000000a */
[C---:B------:R-:W-:Y:S01]  /*125c0*/  FMUL R11, R130.reuse, R57 ;  /* 0x00000039820b7220 */ /* 0x040fe20000400000 */
[----:B------:R-:W-:Y:S01]  /*125d0*/  LOP3.LUT R142, R143, 0xffff0000, RZ, 0xc0, !PT ;  /* 0xffff00008f8e7812 */ /* 0x000fe200078ec0ff */
[C---:B------:R-:W-:Y:S01]  /*125e0*/  FMUL R12, R130.reuse, R58 ;  /* 0x0000003a820c7220 */ /* 0x040fe20000400000 */
[----:B------:R-:W-:Y:S01]  /*125f0*/  F2FP.BF16.F32.PACK_AB R35, R9, R8 ;  /* 0x000000080923723e */ /* 0x000fe200000010ff */
[----:B------:R-:W-:Y:S01]  /*12600*/  FFMA R11, R133, R118, R11 ;  /* 0x00000076850b7223 */ /* 0x000fe2000000000b */
[C---:B------:R-:W-:Y:S01]  /*12610*/  FMUL R13, R130.reuse, R59 ;  /* 0x0000003b820d7220 */ /* 0x040fe20000400000 */
[C---:B------:R-:W-:Y:S01]  /*12620*/  FMUL R14, R130.reuse, R60 ;  /* 0x0000003c820e7220 */ /* 0x040fe20000400000 */
[----:B------:R-:W-:Y:S01]  /*12630*/  FMUL R15, R130, R61 ;  /* 0x0000003d820f7220 */ /* 0x000fe20000400000 */
[----:B------:R2:W-:Y:S01]  /*12640*/  @!P1 STS.128 [R195+0x6010], R32 ;  /* 0x00601020c3009388 */ /* 0x0005e20000000c00 */
[----:B------:R-:W-:Y:S01]  /*12650*/  F2FP.BF16.F32.PACK_AB R4, R11, R10 ;  /* 0x0000000a0b04723e */ /* 0x000fe200000010ff */
[C---:B------:R-:W-:Y:S01]  /*12660*/  FFMA R12, R133.reuse, R119, R12 ;  /* 0x00000077850c7223 */ /* 0x040fe2000000000c */
[C---:B------:R-:W-:Y:S01]  /*12670*/  SHF.L.U32 R25, R144.reuse, 0x10, RZ ;  /* 0x0000001090197819 */ /* 0x040fe200000006ff */
[C---:B------:R-:W-:Y:S01]  /*12680*/  FFMA R13, R133.reuse, R120, R13 ;  /* 0x00000078850d7223 */ /* 0x040fe2000000000d */
[C---:B------:R-:W-:Y:S01]  /*12690*/  FFMA R14, R133.reuse, R121, R14 ;  /* 0x00000079850e7223 */ /* 0x040fe2000000000e */
[----:B------:R-:W-:Y:S01]  /*126a0*/  LOP3.LUT R24, R144, 0xffff0000, RZ, 0xc0, !PT ;  /* 0xffff000090187812 */ /* 0x000fe200078ec0ff */
[C---:B------:R-:W-:Y:S01]  /*126b0*/  FFMA R15, R133.reuse, R122, R15 ;  /* 0x0000007a850f7223 */ /* 0x040fe2000000000f */
[C---:B------:R-:W-:Y:S01]  /*126c0*/  FFMA R16, R133.reuse, R123, R16 ;  /* 0x0000007b85107223 */ /* 0x040fe20000000010 */
[C---:B------:R-:W-:Y:S01]  /*126d0*/  FMUL R20, R130.reuse, R66 ;  /* 0x0000004282147220 */ /* 0x040fe20000400000 */
        /* <DEDUP_REMOVED lines=8> */
[----:B------:R-:W-:Y:S01]  /*12760*/  FFMA R21, R133, R128, R21 ;  /* 0x0000008085157223 */ /* 0x000fe20000000015 */
[C---:B------:R-:W-:Y:S01]  /*12770*/  FMUL R57, R130.reuse, R71 ;  /* 0x0000004782397220 */ /* 0x040fe20000400000 */
[----:B------:R-:W-:Y:S01]  /*12780*/  F2FP.BF16.F32.PACK_AB R5, R13, R12 ;  /* 0x0000000c0d05723e */ /* 0x000fe200000010ff */
[----:B------:R-:W-:Y:S01]  /*12790*/  FFMA R22, R133, R129, R22 ;  /* 0x0000008185167223 */ /* 0x000fe20000000016 */
[----:B------:R-:W-:Y:S01]  /*127a0*/  F2FP.BF16.F32.PACK_AB R6, R15, R14 ;  /* 0x0000000e0f06723e */ /* 0x000fe200000010ff */
[C---:B------:R-:W-:Y:S01]  /*127b0*/  FMUL R58, R130.reuse, R72 ;  /* 0x00000048823a7220 */ /* 0x040fe20000400000 */
[----:B------:R-:W-:Y:S01]  /*127c0*/  F2FP.BF16.F32.PACK_AB R7, R17, R16 ;  /* 0x000000101107723e */ /* 0x000fe200000010ff */
[C---:B------:R-:W-:Y:S01]  /*127d0*/  FFMA R23, R133.reuse, R132, R23 ;  /* 0x0000008485177223 */ /* 0x040fe20000000017 */
[C---:B------:R-:W-:Y:S01]  /*127e0*/  FMUL R59, R130.reuse, R73 ;  /* 0x00000049823b7220 */ /* 0x040fe20000400000 */
[----:B------:R-:W-:Y:S01]  /*127f0*/  FFMA R56, R133, R131, R56 ;  /* 0x0000008385387223 */ /* 0x000fe20000000038 */
[C---:B------:R-:W-:Y:S01]  /*12800*/  FMUL R60, R130.reuse, R74 ;  /* 0x0000004a823c7220 */ /* 0x040fe20000400000 */
[----:B------:R2:W-:Y:S01]  /*12810*/  @!P1 STS.128 [R188+0x7000], R4 ;  /* 0x00700004bc009388 */ /* 0x0005e20000000c00 */
[----:B------:R-:W-:Y:S01]  /*12820*/  F2FP.BF16.F32.PACK_AB R8, R19, R18 ;  /* 0x000000121308723e */ /* 0x000fe200000010ff */
[C---:B------:R-:W-:Y:S01]  /*12830*/  FFMA R57, R133.reuse, R134, R57 ;  /* 0x0000008685397223 */ /* 0x040fe20000000039 */
[C---:B------:R-:W-:Y:S01]  /*12840*/  FMUL R61, R130.reuse, R75 ;  /* 0x0000004b823d7220 */ /* 0x040fe20000400000 */
[C---:B------:R-:W-:Y:S01]  /*12850*/  FFMA R58, R133.reuse, R135, R58 ;  /* 0x00000087853a7223 */ /* 0x040fe2000000003a */
[C---:B------:R-:W-:Y:S01]  /*12860*/  FFMA R59, R133.reuse, R136, R59 ;  /* 0x00000088853b7223 */ /* 0x040fe2000000003b */
[C---:B------:R-:W-:Y:S01]  /*12870*/  FFMA R60, R133.reuse, R137, R60 ;  /* 0x00000089853c7223 */ /* 0x040fe2000000003c */
[----:B------:R-:W-:Y:S01]  /*12880*/  FFMA R61, R133, R138, R61 ;  /* 0x0000008a853d7223 */ /* 0x000fe2000000003d */
[----:B------:R-:W-:Y:S01]  /*12890*/  F2FP.BF16.F32.PACK_AB R9, R21, R20 ;  /* 0x000000141509723e */ /* 0x000fe200000010ff */
[----:B------:R-:W-:Y:S01]  /*128a0*/  FFMA R62, R133, R139, R62 ;  /* 0x0000008b853e7223 */ /* 0x000fe2000000003e */
[----:B------:R-:W-:Y:S01]  /*128b0*/  F2FP.BF16.F32.PACK_AB R10, R23, R22 ;  /* 0x00000016170a723e */ /* 0x000fe200000010ff */
[C---:B------:R-:W-:Y:S01]  /*128c0*/  FMUL R66, R130.reuse, R80 ;  /* 0x0000005082427220 */ /* 0x040fe20000400000 */
[----:B------:R-:W-:Y:S01]  /*128d0*/  F2FP.BF16.F32.PACK_AB R11, R57, R56 ;  /* 0x00000038390b723e */ /* 0x000fe200000010ff */
[----:B------:R-:W-:Y:S01]  /*128e0*/  FFMA R63, R133, R140, R63 ;  /* 0x0000008c853f7223 */ /* 0x000fe2000000003f */
[C---:B------:R-:W-:Y:S01]  /*128f0*/  FMUL R67, R130.reuse, R81 ;  /* 0x0000005182437220 */ /* 0x040fe20000400000 */
[----:B------:R-:W-:Y:S01]  /*12900*/  SHF.L.U32 R27, R145, 0x10, RZ ;  /* 0x00000010911b7819 */ /* 0x000fe200000006ff */
[----:B------:R-:W-:Y:S01]  /*12910*/  FFMA R64, R133, R141, R64 ;  /* 0x0000008d85407223 */ /* 0x000fe20000000040 */
[----:B------:R2:W-:Y:S01]  /*12920*/  @!P1 STS.128 [R198+0x7010], R8 ;  /* 0x00701008c6009388 */ /* 0x0005e20000000c00 */
[C---:B------:R-:W-:Y:S01]  /*12930*/  FMUL R68, R130.reuse, R82 ;  /* 0x0000005282447220 */ /* 0x040fe20000400000 */
[----:B------:R-:W-:Y:S01]  /*12940*/  LOP3.LUT R26, R145, 0xffff0000, RZ, 0xc0, !PT ;  /* 0xffff0000911a7812 */ /* 0x000fe200078ec0ff */
[C---:B------:R-:W-:Y:S01]  /*12950*/  FFMA R65, R133.reuse, R142, R65 ;  /* 0x0000008e85417223 */ /* 0x040fe20000000041 */
[----:B------:R-:W-:Y:S01]  /*12960*/  FMUL R69, R130, R83 ;  /* 0x0000005382457220 */ /* 0x000fe20000400000 */
[----:B------:R-:W-:Y:S01]  /*12970*/  SHF.L.U32 R29, R146, 0x10, RZ ;  /* 0x00000010921d7819 */ /* 0x000fe200000006ff */
[C---:B------:R-:W-:Y:S01]  /*12980*/  FFMA R66, R133.reuse, R25, R66 ;  /* 0x0000001985427223 */ /* 0x040fe20000000042 */
[----:B------:R-:W-:Y:S01]  /*12990*/  FMUL R70, R130, R84 ;  /* 0x0000005482467220 */ /* 0x000fe20000400000 */
[----:B------:R-:W-:Y:S01]  /*129a0*/  LOP3.LUT R28, R146, 0xffff0000, RZ, 0xc0, !PT ;  /* 0xffff0000921c7812 */ /* 0x000fe200078ec0ff */
[----:B------:R-:W-:Y:S01]  /*129b0*/  FFMA R67, R133, R24, R67 ;  /* 0x0000001885437223 */ /* 0x000fe20000000043 */
[C---:B------:R-:W-:Y:S01]  /*129c0*/  FMUL R71, R130.reuse, R85 ;  /* 0x0000005582477220 */ /* 0x040fe20000400000 */
[----:B------:R-:W-:Y:S01]  /*129d0*/  SHF.L.U32 R31, R147, 0x10, RZ ;  /* 0x00000010931f7819 */ /* 0x000fe200000006ff */
[----:B------:R-:W-:Y:S01]  /*129e0*/  FFMA R68, R133, R27, R68 ;  /* 0x0000001b85447223 */ /* 0x000fe20000000044 */
[C---:B------:R-:W-:Y:S01]  /*129f0*/  FMUL R72, R130.reuse, R86 ;  /* 0x0000005682487220 */ /* 0x040fe20000400000 */
[----:B------:R-:W-:Y:S01]  /*12a00*/  LOP3.LUT R30, R147, 0xffff0000, RZ, 0xc0, !PT ;  /* 0xffff0000931e7812 */ /* 0x000fe200078ec0ff */
[----:B------:R-:W-:Y:S01]  /*12a10*/  FFMA R69, R133, R26, R69 ;  /* 0x0000001a85457223 */ /* 0x000fe20000000045 */
        /* <DEDUP_REMOVED lines=13> */
[----:B------:R-:W-:Y:S02]  /*12af0*/  F2FP.BF16.F32.PACK_AB R19, R73, R72 ;  /* 0x000000484913723e */ /* 0x000fe400000010ff */
[----:B------:R-:W-:Y:S03]  /*12b00*/  ISETP.NE.AND P0, PT, R189, RZ, PT ;  /* 0x000000ffbd00720c */ /* 0x000fe60003f05270 */
[----:B------:R2:W-:Y:S01]  /*12b10*/  @!P1 STS.128 [R195+0x7010], R16 ;  /* 0x00701010c3009388 */ /* 0x0005e20000000c00 */
[----:B------:R-:W-:Y:S01]  /*12b20*/  @!PT LDS RZ, [RZ] ;  /* 0x00000000fffff984 */ /* 0x000fe20000000800 */
[----:B------:R-:W-:Y:S01]  /*12b30*/  @!PT LDS RZ, [RZ] ;  /* 0x00000000fffff984 */ /* 0x000fe20000000800 */
[----:B------:R-:W-:Y:S01]  /*12b40*/  @!PT LDS RZ, [RZ] ;  /* 0x00000000fffff984 */ /* 0x000fe20000000800 */
[----:B------:R-:W-:Y:S01]  /*12b50*/  @!PT LDS RZ, [RZ] ;  /* 0x00000000fffff984 */ /* 0x000fe20000000800 */
[----:B------:R1:W-:Y:S07]  /*12b60*/  MEMBAR.ALL.CTA ;  /* 0x0000000000007992 */ /* 0x0003ee0000008000 */
[----:B-1----:R-:W1:Y:S01]  /*12b70*/  FENCE.VIEW.ASYNC.S ;  /* 0x00000000000073c6 */ /* 0x002e620000000000 */
[----:B------:R-:W-:Y:S05]  /*12b80*/  WARPSYNC.ALL ;  /* 0x0000000000007948 */ /* 0x000fea0003800000 */
[----:B------:R-:W-:Y:S01]  /*12b90*/  BSSY.RECONVERGENT B0, `(.L_x_189) ;  /* 0x0000011000007945 */ /* 0x000fe20003800200 */
        /* <DEDUP_REMOVED lines=16> */
.L_x_190:
[----:B------:R-:W-:Y:S05]  /*12ca0*/  BSYNC.RECONVERGENT B0 ;  /* 0x0000000000007941 */ /* 0x000fea0003800200 */
.L_x_189:
[----:B------:R-:W-:Y:S01]  /*12cb0*/  BAR.SYNC.DEFER_BLOCKING 0x1, 0x80 ;  /* 0x0042000000007b1d */ /* 0x000fe20000010000 */
[----:B------:R-:W-:Y:S09]  /*12cc0*/  UISETP.NE.AND UP0, UPT, UR53, -0x8, UPT ;  /* 0xfffffff83500788c */ /* 0x000ff2000bf05270 */
[----:B------:R-:W-:Y:S05]  /*12cd0*/  BRA.U !UP0, `(.L_x_191) ;  /* 0x0000000108247547 */ /* 0x000fea000b800000 */
[----:B------:R-:W-:Y:S01]  /*12ce0*/  ISETP.NE.AND P0, PT, R194, RZ, PT ;  /* 0x000000ffc200720c */ /* 0x000fe20003f05270 */
[----:B------:R-:W-:Y:S01]  /*12cf0*/  IMAD.U32 R0, RZ, RZ, UR47 ;  /* 0x0000002fff007e24 */ /* 0x000fe2000f8e00ff */
[----:B------:R-:W-:Y:S04]  /*12d00*/  UIADD3 UR4, UPT, UPT, UR47, 0x1, URZ ;  /* 0x000000012f047890 */ /* 0x000fe8000fffe0ff */
[----:B------:R-:W-:Y:S04]  /*12d10*/  UISETP.NE.AND UP0, UPT, UR4, 0x4, UPT ;  /* 0x000000040400788c */ /* 0x000fe8000bf05270 */
[----:B------:R-:W-:Y:S03]  /*12d20*/  USEL UR47, UR4, URZ, UP0 ;  /* 0x000000ff042f7287 */ /* 0x000fe60008000000 */
[----:B------:R-:W-:Y:S05]  /*12d30*/  @P0 LEA R0, R0, UR45, 0x3 ;  /* 0x0000002d00000c11 */ /* 0x000fea000f8e18ff */
[----:B------:R-:W-:Y:S05]  /*12d40*/  @P0 VIADD R3, R0, 0x90 ;  /* 0x0000009000030836 */ /* 0x000fea0000000000 */
[----:B------:R-:W-:Y:S04]  /*12d50*/  @P0 PRMT R3, R200, 0x654, R3 ;  /* 0x00000654c8030816 */ /* 0x000fe80000000003 */
[----:B------:R1:W-:Y:S03]  /*12d60*/  @P0 SYNCS.ARRIVE.TRANS64.RED.A1T0 RZ, [R3+URZ], RZ ;  /* 0x000000ff03ff09a7 */ /* 0x0003e600081004ff */
.L_x_191:
[----:B------:R-:W-:Y:S01]  /*12d70*/  R2UR UR6, R193 ;  /* 0x00000000c10672ca */ /* 0x000fe200000e0000 */
[----:B------:R-:W-:Y:S01]  /*12d80*/  UIADD3 UR53, UPT, UPT, UR53, 0x8, URZ ;  /* 0x0000000835357890 */ /* 0x000fe2000fffe0ff */
[----:B------:R-:W-:Y:S01]  /*12d90*/  R2UR UR5, R178 ;  /* 0x00000000b20572ca */ /* 0x000fe200000e0000 */
[----:B------:R-:W-:Y:S01]  /*12da0*/  ULOP3.LUT UR43, UR43, 0x1, URZ, 0x3c, !UPT ;  /* 0x000000012b2b7892 */ /* 0x000fe2000f8e3cff */
[----:B------:R-:W-:Y:S02]  /*12db0*/  R2UR UR4, R179 ;  /* 0x00000000b30472ca */ /* 0x000fe400000e0000 */
[----:B------:R-:W-:Y:S02]  /*12dc0*/  R2UR UR44, R192 ;  /* 0x00000000c02c72ca */ /* 0x000fe400000e0000 */
[C---:B------:R-:W-:Y:S04]  /*12dd0*/  ISETP.NE.AND P0, PT, R183.reuse, 0x2, PT ;  /* 0x00000002b700780c */ /* 0x040fe80003f05270 */
[----:B-1----:R-:W-:Y:S01]  /*12de0*/  SEL R3, RZ, 0x1, P0 ;  /* 0x00000001ff037807 */ /* 0x002fe20000000000 */
[----:B------:R-:W-:Y:S01]  /*12df0*/  UISETP.NE.AND UP0, UPT, UR6, URZ, UPT ;  /* 0x000000ff0600728c */ /* 0x000fe2000bf05270 */
[----:B------:R-:W-:Y:S01]  /*12e00*/  SEL R183, R183, RZ, P0 ;  /* 0x000000ffb7b77207 */ /* 0x000fe20000000000 */
[----:B------:R-:W-:Y:S01]  /*12e10*/  UIADD3 UR20, UPT, UPT, UR36, UR5, URZ ;  /* 0x0000000524147290 */ /* 0x000fe2000fffe0ff */
[----:B------:R-:W-:Y:S01]  /*12e20*/  LOP3.LUT R186, R186, R3, RZ, 0x3c, !PT ;  /* 0x00000003baba7212 */ /* 0x000fe200078e3cff */
[----:B------:R-:W-:Y:S05]  /*12e30*/  UIADD3 UR19, UPT, UPT, UR37, UR4, URZ ;  /* 0x0000000425137290 */ /* 0x000fea000fffe0ff */
[----:B------:R-:W-:Y:S07]  /*12e40*/  BRA.U UP0, `(.L_x_192) ;  /* 0xffffff3d00007547 */ /* 0x000fee000b83ffff */
[----:B------:R-:W-:Y:S01]  /*12e50*/  R2UR UR4, R180 ;  /* 0x00000000b40472ca */ /* 0x000fe200000e0000 */
[----:B------:R-:W-:-:S12]  /*12e60*/  SYNCS.ARRIVE.TRANS64.A1T0 RZ, [UR45+0x110], RZ ;  /* 0x000110ffffff79a7 */ /* 0x000fd8000810002d */
[----:B------:R-:W-:-:S09]  /*12e70*/  UISETP.NE.AND UP0, UPT, UR4, URZ, UPT ;  /* 0x000000ff0400728c */ /* 0x000fd2000bf05270 */
[----:B------:R-:W-:Y:S05]  /*12e80*/  BRA.U !UP0, `(.L_x_193) ;  /* 0x0000000108487547 */ /* 0x000fea000b800000 */
[----:B------:R-:W1:Y:S02]  /*12e90*/  LDCU.64 UR4, c[0x0][0xc90] ;  /* 0x00019200ff0477ac */ /* 0x000e640008000a00 */
[----:B-1----:R-:W-:-:S04]  /*12ea0*/  UISETP.NE.U32.AND UP0, UPT, UR4, URZ, UPT ;  /* 0x000000ff0400728c */ /* 0x002fc8000bf05070 */
[----:B------:R-:W-:-:S09]  /*12eb0*/  UISETP.NE.AND.EX UP0, UPT, UR5, URZ, UPT, UP0 ;  /* 0x000000ff0500728c */ /* 0x000fd2000bf05300 */
[----:B------:R-:W-:Y:S05]  /*12ec0*/  BRA.U UP0, `(.L_x_194) ;  /* 0x00000001000c7547 */ /* 0x000fea000b800000 */
[----:B------:R-:W-:-:S13]  /*12ed0*/  FSETP.NEU.AND P0, PT, R133, RZ, PT ;  /* 0x000000ff8500720b */ /* 0x000fda0003f0d000 */
[----:B------:R-:W-:Y:S05]  /*12ee0*/  @!P0 EXIT ;  /* 0x000000000000894d */ /* 0x000fea0003800000 */
[----:B------:R-:W-:Y:S05]  /*12ef0*/  BRA `(.L_x_193) ;  /* 0x00000000002c7947 */ /* 0x000fea0003800000 */
.L_x_194:
[----:B------:R-:W-:Y:S01]  /*12f00*/  ISETP.NE.AND P0, PT, R182, RZ, PT ;  /* 0x000000ffb600720c */ /* 0x000fe20003f05270 */
[----:B------:R-:W-:-:S12]  /*12f10*/  BSSY.RECONVERGENT B0, `(.L_x_193) ;  /* 0x0000009000007945 */ /* 0x000fd80003800200 */
[----:B------:R-:W-:Y:S05]  /*12f20*/  @P0 BRA `(.L_x_195) ;  /* 0x0000000000140947 */ /* 0x000fea0003800000 */
[----:B------:R-:W1:Y:S02]  /*12f30*/  LDCU.64 UR4, c[0x0][0xc88] ;  /* 0x00019100ff0477ac */ /* 0x000e640008000a00 */
[----:B-1----:R-:W-:-:S04]  /*12f40*/  ISETP.NE.U32.AND P0, PT, RZ, UR4, PT ;  /* 0x00000004ff007c0c */ /* 0x002fc8000bf05070 */
[----:B------:R-:W-:-:S13]  /*12f50*/  ISETP.NE.AND.EX P0, PT, RZ, UR5, PT, P0 ;  /* 0x00000005ff007c0c */ /* 0x000fda000bf05300 */
[----:B------:R-:W-:Y:S05]  /*12f60*/  @!P0 EXIT ;  /* 0x000000000000894d */ /* 0x000fea0003800000 */
[----:B------:R-:W-:Y:S05]  /*12f70*/  BRA `(.L_x_196) ;  /* 0x0000000000087947 */ /* 0x000fea0003800000 */
.L_x_195:
[----:B------:R-:W-:-:S13]  /*12f80*/  FSETP.NEU.AND P0, PT, R133, RZ, PT ;  /* 0x000000ff8500720b */ /* 0x000fda0003f0d000 */
[----:B------:R-:W-:Y:S05]  /*12f90*/  @!P0 EXIT ;  /* 0x000000000000894d */ /* 0x000fea0003800000 */
.L_x_196:
[----:B------:R-:W-:Y:S05]  /*12fa0*/  BSYNC.RECONVERGENT B0 ;  /* 0x0000000000007941 */ /* 0x000fea0003800200 */
.L_x_193:
[----:B------:R-:W1:Y:S01]  /*12fb0*/  S2UR UR5, SR_CgaCtaId ;  /* 0x00000000000579c3 */ /* 0x000e620000008800 */
[----:B------:R-:W-:Y:S01]  /*12fc0*/  ULEA UR4, UR47, UR45, 0x3 ;  /* 0x0000002d2f047291 */ /* 0x000fe2000f8e18ff */
[----:B------:R-:W-:-:S04]  /*12fd0*/  DEPBAR.LE SB0, 0x0 ;  /* 0x000080000000791a */ /* 0x000fc80000000000 */
[----:B------:R-:W-:-:S04]  /*12fe0*/  UIADD3 UR4, UPT, UPT, UR4, 0x90, URZ ;  /* 0x0000009004047890 */ /* 0x000fc8000fffe0ff */
[----:B-1----:R-:W-:-:S09]  /*12ff0*/  UPRMT UR4, UR5, 0x654, UR4 ;  /* 0x0000065405047896 */ /* 0x002fd20008000004 */
[----:B------:R-:W-:Y:S01]  /*13000*/  SYNCS.ARRIVE.TRANS64.RED.A1T0 RZ, [UR4], RZ ;  /* 0x000000ffffff79a7 */ /* 0x000fe20008100404 */
[----:B------:R-:W-:Y:S05]  /*13010*/  EXIT ;  /* 0x000000000000794d */ /* 0x000fea0003800000 */
.L_x_24:
[----:B-1----:R1:W3:Y:S02]  /*13020*/  SYNCS.PHASECHK.TRANS64.TRYWAIT P0, [R0+URZ+0x100], R3 ;  /* 0x00010003000075a7 */ /* 0x0022e400080011ff */
[----:B---3--:R-:W-:Y:S05]  /*13030*/  @!P0 NANOSLEEP.SYNCS 0x989680 ;  /* 0x009896800000895d */ /* 0x008fea0003900000 */
[----:B------:R-:W3:Y:S02]  /*13040*/  @!P0 SYNCS.PHASECHK.TRANS64 P0, [R0+URZ+0x100], R3 ;  /* 0x00010003000085a7 */ /* 0x000ee400080010ff */
[----:B---3--:R-:W-:Y:S05]  /*13050*/  @!P0 BRA `(.L_x_24) ;  /* 0xfffffffc00f08947 */ /* 0x008fea000383ffff */
[----:B------:R-:W-:Y:S05]  /*13060*/  BRA `(.L_x_197) ;  /* 0xfffffeec00107947 */ /* 0x000fea000383ffff */
.L_x_27:
[----:B-1----:R-:W-:-:S07]  /*13070*/  MOV R0, UR41 ;  /* 0x0000002900007c02 */ /* 0x002fce0008000f00 */
.L_x_198:
[----:B-1----:R1:W3:Y:S02]  /*13080*/  SYNCS.PHASECHK.TRANS64.TRYWAIT P0, [R0+URZ+0x38], R3 ;  /* 0x00003803000075a7 */ /* 0x0022e400080011ff */
[----:B---3--:R-:W-:Y:S05]  /*13090*/  @!P0 NANOSLEEP.SYNCS 0x989680 ;  /* 0x009896800000895d */ /* 0x008fea0003900000 */
[----:B------:R-:W3:Y:S02]  /*130a0*/  @!P0 SYNCS.PHASECHK.TRANS64 P0, [R0+URZ+0x38], R3 ;  /* 0x00003803000085a7 */ /* 0x000ee400080010ff */
[----:B---3--:R-:W-:Y:S05]  /*130b0*/  @!P0 BRA `(.L_x_198) ;  /* 0xfffffffc00f08947 */ /* 0x008fea000383ffff */
[----:B------:R-:W-:Y:S05]  /*130c0*/  BRA `(.L_x_26) ;  /* 0xfffffeec00587947 */ /* 0x000fea000383ffff */
.L_x_36:
[----:B-1----:R-:W-:-:S07]  /*130d0*/  MOV R0, UR41 ;  /* 0x0000002900007c02 */ /* 0x002fce0008000f00 */
.L_x_199:
[----:B-1----:R1:W2:Y:S02]  /*130e0*/  SYNCS.PHASECHK.TRANS64.TRYWAIT P0, [R0+URZ+0x38], R3 ;  /* 0x00003803000075a7 */ /* 0x0022a400080011ff */
[----:B--2---:R-:W-:Y:S05]  /*130f0*/  @!P0 NANOSLEEP.SYNCS 0x989680 ;  /* 0x009896800000895d */ /* 0x004fea0003900000 */
[----:B------:R-:W2:Y:S02]  /*13100*/  @!P0 SYNCS.PHASECHK.TRANS64 P0, [R0+URZ+0x38], R3 ;  /* 0x00003803000085a7 */ /* 0x000ea400080010ff */
[----:B--2---:R-:W-:Y:S05]  /*13110*/  @!P0 BRA `(.L_x_199) ;  /* 0xfffffffc00f08947 */ /* 0x004fea000383ffff */
[----:B------:R-:W-:Y:S05]  /*13120*/  BRA `(.L_x_35) ;  /* 0xfffffef000687947 */ /* 0x000fea000383ffff */
.L_x_43:
[----:B-1----:R1:W4:Y:S02]  /*13130*/  SYNCS.PHASECHK.TRANS64.TRYWAIT P0, [R3+URZ+0xc0], R0 ;  /* 0x0000c000030075a7 */ /* 0x00232400080011ff */
[----:B----4-:R-:W-:Y:S05]  /*13140*/  @!P0 NANOSLEEP.SYNCS 0x989680 ;  /* 0x009896800000895d */ /* 0x010fea0003900000 */
[----:B------:R-:W4:Y:S02]  /*13150*/  @!P0 SYNCS.PHASECHK.TRANS64 P0, [R3+URZ+0xc0], R0 ;  /* 0x0000c000030085a7 */ /* 0x000f2400080010ff */
[----:B----4-:R-:W-:Y:S05]  /*13160*/  @!P0 BRA `(.L_x_43) ;  /* 0xfffffffc00f08947 */ /* 0x010fea000383ffff */
[----:B------:R-:W-:Y:S05]  /*13170*/  BRA `(.L_x_200) ;  /* 0xfffffef400587947 */ /* 0x000fea000383ffff */
.L_x_47:
[----:B-1----:R-:W-:-:S07]  /*13180*/  MOV R0, UR4 ;  /* 0x0000000400007c02 */ /* 0x002fce0008000f00 */
.L_x_201:
[----:B-1----:R1:W2:Y:S02]  /*13190*/  SYNCS.PHASECHK.TRANS64.TRYWAIT P0, [R0+URZ], R3 ;  /* 0x00000003000075a7 */ /* 0x0022a400080011ff */
[----:B--2---:R-:W-:Y:S05]  /*131a0*/  @!P0 NANOSLEEP.SYNCS 0x989680 ;  /* 0x009896800000895d */ /* 0x004fea0003900000 */
[----:B------:R-:W2:Y:S02]  /*131b0*/  @!P0 SYNCS.PHASECHK.TRANS64 P0, [R0+URZ], R3 ;  /* 0x00000003000085a7 */ /* 0x000ea400080010ff */
[----:B--2---:R-:W-:Y:S05]  /*131c0*/  @!P0 BRA `(.L_x_201) ;  /* 0xfffffffc00f08947 */ /* 0x004fea000383ffff */
[----:B------:R-:W-:Y:S05]  /*131d0*/  BRA `(.L_x_202) ;  /* 0xfffffefc00047947 */ /* 0x000fea000383ffff */
.L_x_48:
[----:B------:R-:W-:-:S07]  /*131e0*/  MOV R0, UR5 ;  /* 0x0000000500007c02 */ /* 0x000fce0008000f00 */
.L_x_203:
[----:B-1----:R1:W2:Y:S02]  /*131f0*/  SYNCS.PHASECHK.TRANS64.TRYWAIT P0, [R0+URZ], R3 ;  /* 0x00000003000075a7 */ /* 0x0022a400080011ff */
[----:B--2---:R-:W-:Y:S05]  /*13200*/  @!P0 NANOSLEEP.SYNCS 0x989680 ;  /* 0x009896800000895d */ /* 0x004fea0003900000 */
[----:B------:R-:W2:Y:S02]  /*13210*/  @!P0 SYNCS.PHASECHK.TRANS64 P0, [R0+URZ], R3 ;  /* 0x00000003000085a7 */ /* 0x000ea400080010ff */
[----:B--2---:R-:W-:Y:S05]  /*13220*/  @!P0 BRA `(.L_x_203) ;  /* 0xfffffffc00f08947 */ /* 0x004fea000383ffff */
[----:B------:R-:W-:Y:S05]  /*13230*/  BRA `(.L_x_204) ;  /* 0xfffffefc00107947 */ /* 0x000fea000383ffff */
.L_x_49:
[----:B------:R-:W-:-:S07]  /*13240*/  MOV R0, UR5 ;  /* 0x0000000500007c02 */ /* 0x000fce0008000f00 */
.L_x_205:
[----:B-1----:R1:W2:Y:S02]  /*13250*/  SYNCS.PHASECHK.TRANS64.TRYWAIT P0, [R0+URZ], R3 ;  /* 0x00000003000075a7 */ /* 0x0022a400080011ff */
[----:B--2---:R-:W-:Y:S05]  /*13260*/  @!P0 NANOSLEEP.SYNCS 0x989680 ;  /* 0x009896800000895d */ /* 0x004fea0003900000 */
[----:B------:R-:W2:Y:S02]  /*13270*/  @!P0 SYNCS.PHASECHK.TRANS64 P0, [R0+URZ], R3 ;  /* 0x00000003000085a7 */ /* 0x000ea400080010ff */
[----:B--2---:R-:W-:Y:S05]  /*13280*/  @!P0 BRA `(.L_x_205) ;  /* 0xfffffffc00f08947 */ /* 0x004fea000383ffff */
[----:B------:R-:W-:Y:S05]  /*13290*/  BRA `(.L_x_206) ;  /* 0xfffffefc001c7947 */ /* 0x000fea000383ffff */
.L_x_50:
[----:B------:R-:W-:-:S07]  /*132a0*/  MOV R0, UR5 ;  /* 0x0000000500007c02 */ /* 0x000fce0008000f00 */
.L_x_207:
[----:B-1----:R1:W2:Y:S02]  /*132b0*/  SYNCS.PHASECHK.TRANS64.TRYWAIT P0, [R0+URZ], R3 ;  /* 0x00000003000075a7 */ /* 0x0022a400080011ff */
[----:B--2---:R-:W-:Y:S05]  /*132c0*/  @!P0 NANOSLEEP.SYNCS 0x989680 ;  /* 0x009896800000895d */ /* 0x004fea0003900000 */
[----:B------:R-:W2:Y:S02]  /*132d0*/  @!P0 SYNCS.PHASECHK.TRANS64 P0, [R0+URZ], R3 ;  /* 0x00000003000085a7 */ /* 0x000ea400080010ff */
[----:B--2---:R-:W-:Y:S05]  /*132e0*/  @!P0 BRA `(.L_x_207) ;  /* 0xfffffffc00f08947 */ /* 0x004fea000383ffff */
[----:B------:R-:W-:Y:S05]  /*132f0*/  BRA `(.L_x_208) ;  /* 0xfffffefc00287947 */ /* 0x000fea000383ffff */
.L_x_51:
[----:B------:R-:W-:-:S07]  /*13300*/  MOV R0, UR5 ;  /* 0x0000000500007c02 */ /* 0x000fce0008000f00 */
.L_x_209:
[----:B-1----:R1:W2:Y:S02]  /*13310*/  SYNCS.PHASECHK.TRANS64.TRYWAIT P0, [R0+URZ], R3 ;  /* 0x00000003000075a7 */ /* 0x0022a400080011ff */
[----:B--2---:R-:W-:Y:S05]  /*13320*/  @!P0 NANOSLEEP.SYNCS 0x989680 ;  /* 0x009896800000895d */ /* 0x004fea0003900000 */
[----:B------:R-:W2:Y:S02]  /*13330*/  @!P0 SYNCS.PHASECHK.TRANS64 P0, [R0+URZ], R3 ;  /* 0x00000003000085a7 */ /* 0x000ea400080010ff */
[----:B--2---:R-:W-:Y:S05]  /*13340*/  @!P0 BRA `(.L_x_209) ;  /* 0xfffffffc00f08947 */ /* 0x004fea000383ffff */
[----:B------:R-:W-:Y:S05]  /*13350*/  BRA `(.L_x_210) ;  /* 0xfffffefc00347947 */ /* 0x000fea000383ffff */
.L_x_52:
[----:B------:R-:W-:-:S07]  /*13360*/  MOV R0, UR5 ;  /* 0x0000000500007c02 */ /* 0x000fce0008000f00 */
.L_x_211:
[----:B-1----:R1:W2:Y:S02]  /*13370*/  SYNCS.PHASECHK.TRANS64.TRYWAIT P0, [R0+URZ], R3 ;  /* 0x00000003000075a7 */ /* 0x0022a400080011ff */
[----:B--2---:R-:W-:Y:S05]  /*13380*/  @!P0 NANOSLEEP.SYNCS 0x989680 ;  /* 0x009896800000895d */ /* 0x004fea0003900000 */
[----:B------:R-:W2:Y:S02]  /*13390*/  @!P0 SYNCS.PHASECHK.TRANS64 P0, [R0+URZ], R3 ;  /* 0x00000003000085a7 */ /* 0x000ea400080010ff */
[----:B--2---:R-:W-:Y:S05]  /*133a0*/  @!P0 BRA `(.L_x_211) ;  /* 0xfffffffc00f08947 */ /* 0x004fea000383ffff */
[----:B------:R-:W-:Y:S05]  /*133b0*/  BRA `(.L_x_212) ;  /* 0xfffffefc00407947 */ /* 0x000fea000383ffff */
.L_x_55:
[----:B--2---:R2:W3:Y:S02]  /*133c0*/  SYNCS.PHASECHK.TRANS64.TRYWAIT P0, [R0+URZ+0xf0], R5 ;  /* 0x0000f005000075a7 */ /* 0x0044e400080011ff */
[----:B---3--:R-:W-:Y:S05]  /*133d0*/  @!P0 NANOSLEEP.SYNCS 0x989680 ;  /* 0x009896800000895d */ /* 0x008fea0003900000 */
[----:B------:R-:W3:Y:S02]  /*133e0*/  @!P0 SYNCS.PHASECHK.TRANS64 P0, [R0+URZ+0xf0], R5 ;  /* 0x0000f005000085a7 */ /* 0x000ee400080010ff */
[----:B---3--:R-:W-:Y:S05]  /*133f0*/  @!P0 BRA `(.L_x_55) ;  /* 0xfffffffc00f08947 */ /* 0x008fea000383ffff */
[----:B------:R-:W-:Y:S05]  /*13400*/  BRA `(.L_x_213) ;  /* 0xfffffefc00a47947 */ /* 0x000fea000383ffff */
.L_x_56:
[----:B------:R-:W-:-:S07]  /*13410*/  MOV R0, UR4 ;  /* 0x0000000400007c02 */ /* 0x000fce0008000f00 */
.L_x_214:
[----:B--2---:R2:W3:Y:S02]  /*13420*/  SYNCS.PHASECHK.TRANS64.TRYWAIT P0, [R0+URZ+0xd0], R5 ;  /* 0x0000d005000075a7 */ /* 0x0044e400080011ff */
[----:B---3--:R-:W-:Y:S05]  /*13430*/  @!P0 NANOSLEEP.SYNCS 0x989680 ;  /* 0x009896800000895d */ /* 0x008fea0003900000 */
[----:B------:R-:W3:Y:S02]  /*13440*/  @!P0 SYNCS.PHASECHK.TRANS64 P0, [R0+URZ+0xd0], R5 ;  /* 0x0000d005000085a7 */ /* 0x000ee400080010ff */
[----:B---3--:R-:W-:Y:S05]  /*13450*/  @!P0 BRA `(.L_x_214) ;  /* 0xfffffffc00f08947 */ /* 0x008fea000383ffff */
[----:B------:R-:W-:Y:S05]  /*13460*/  BRA `(.L_x_215) ;  /* 0xfffffefc00b47947 */ /* 0x000fea000383ffff */
.L_x_57:
[----:B--2---:R2:W3:Y:S02]  /*13470*/  SYNCS.PHASECHK.TRANS64.TRYWAIT P1, [R0+URZ+0xc0], R5 ;  /* 0x0000c005000075a7 */ /* 0x0044e400080211ff */
[----:B---3--:R-:W-:Y:S05]  /*13480*/  @!P1 NANOSLEEP.SYNCS 0x989680 ;  /* 0x009896800000995d */ /* 0x008fea0003900000 */
[----:B------:R-:W3:Y:S02]  /*13490*/  @!P1 SYNCS.PHASECHK.TRANS64 P1, [R0+URZ+0xc0], R5 ;  /* 0x0000c005000095a7 */ /* 0x000ee400080210ff */
[----:B---3--:R-:W-:Y:S05]  /*134a0*/  @!P1 BRA `(.L_x_57) ;  /* 0xfffffffc00f09947 */ /* 0x008fea000383ffff */
[----:B------:R-:W-:Y:S05]  /*134b0*/  BRA `(.L_x_216) ;  /* 0xfffffefc00e47947 */ /* 0x000fea000383ffff */
.L_x_60:
[----:B------:R-:W-:-:S07]  /*134c0*/  MOV R0, UR4 ;  /* 0x0000000400007c02 */ /* 0x000fce0008000f00 */
.L_x_217:
[----:B--2---:R2:W3:Y:S02]  /*134d0*/  SYNCS.PHASECHK.TRANS64.TRYWAIT P0, [R0+URZ+0xd0], R3 ;  /* 0x0000d003000075a7 */ /* 0x0044e400080011ff */
[----:B---3--:R-:W-:Y:S05]  /*134e0*/  @!P0 NANOSLEEP.SYNCS 0x989680 ;  /* 0x009896800000895d */ /* 0x008fea0003900000 */
[----:B------:R-:W3:Y:S02]  /*134f0*/  @!P0 SYNCS.PHASECHK.TRANS64 P0, [R0+URZ+0xd0], R3 ;  /* 0x0000d003000085a7 */ /* 0x000ee400080010ff */
[----:B---3--:R-:W-:Y:S05]  /*13500*/  @!P0 BRA `(.L_x_217) ;  /* 0xfffffffc00f08947 */ /* 0x008fea000383ffff */
[----:B------:R-:W-:Y:S05]  /*13510*/  BRA `(.L_x_59) ;  /* 0xffffff0000387947 */ /* 0x000fea000383ffff */
.L_x_67:
[----:B--2---:R2:W3:Y:S02]  /*13520*/  SYNCS.PHASECHK.TRANS64.TRYWAIT P0, [R16+URZ+0xc0], R5 ;  /* 0x0000c005100075a7 */ /* 0x0044e400080011ff */
[----:B---3--:R-:W-:Y:S05]  /*13530*/  @!P0 NANOSLEEP.SYNCS 0x989680 ;  /* 0x009896800000895d */ /* 0x008fea0003900000 */
[----:B------:R-:W3:Y:S02]  /*13540*/  @!P0 SYNCS.PHASECHK.TRANS64 P0, [R16+URZ+0xc0], R5 ;  /* 0x0000c005100085a7 */ /* 0x000ee400080010ff */
[----:B---3--:R-:W-:Y:S05]  /*13550*/  @!P0 BRA `(.L_x_67) ;  /* 0xfffffffc00f08947 */ /* 0x008fea000383ffff */
[----:B------:R-:W-:Y:S05]  /*13560*/  BRA `(.L_x_218) ;  /* 0xffffff0400f07947 */ /* 0x000fea000383ffff */
.L_x_70:
[----:B--2---:R2:W3:Y:S02]  /*13570*/  SYNCS.PHASECHK.TRANS64.TRYWAIT P1, [R4+URZ], R5 ;  /* 0x00000005040075a7 */ /* 0x0044e400080211ff */
[----:B---3--:R-:W-:Y:S05]  /*13580*/  @!P1 NANOSLEEP.SYNCS 0x989680 ;  /* 0x009896800000995d */ /* 0x008fea0003900000 */
[----:B------:R-:W3:Y:S02]  /*13590*/  @!P1 SYNCS.PHASECHK.TRANS64 P1, [R4+URZ], R5 ;  /* 0x00000005040095a7 */ /* 0x000ee400080210ff */
[----:B---3--:R-:W-:Y:S05]  /*135a0*/  @!P1 BRA `(.L_x_70) ;  /* 0xfffffffc00f09947 */ /* 0x008fea000383ffff */
[----:B------:R-:W-:Y:S05]  /*135b0*/  BRA `(.L_x_69) ;  /* 0xffffff0800447947 */ /* 0x000fea000383ffff */
.L_x_71:
[----:B--2---:R2:W3:Y:S02]  /*135c0*/  SYNCS.PHASECHK.TRANS64.TRYWAIT P2, [R3+URZ+0xe8], R20 ;  /* 0x0000e814030075a7 */ /* 0x0044e400080411ff */
[----:B---3--:R-:W-:Y:S05]  /*135d0*/  @!P2 NANOSLEEP.SYNCS 0x989680 ;  /* 0x009896800000a95d */ /* 0x008fea0003900000 */
[----:B------:R-:W3:Y:S02]  /*135e0*/  @!P2 SYNCS.PHASECHK.TRANS64 P2, [R3+URZ+0xe8], R20 ;  /* 0x0000e8140300a5a7 */ /* 0x000ee400080410ff */
[----:B---3--:R-:W-:Y:S05]  /*135f0*/  @!P2 BRA `(.L_x_71) ;  /* 0xfffffffc00f0a947 */ /* 0x008fea000383ffff */
[----:B------:R-:W-:Y:S05]  /*13600*/  BRA `(.L_x_219) ;  /* 0xffffff0800c47947 */ /* 0x000fea000383ffff */
.L_x_74:
[----:B---3--:R3:W4:Y:S02]  /*13610*/  SYNCS.PHASECHK.TRANS64.TRYWAIT P2, [R7+URZ], R4 ;  /* 0x00000004070075a7 */ /* 0x00872400080411ff */
[----:B----4-:R-:W-:Y:S05]  /*13620*/  @!P2 NANOSLEEP.SYNCS 0x989680 ;  /* 0x009896800000a95d */ /* 0x010fea0003900000 */
[----:B------:R-:W4:Y:S02]  /*13630*/  @!P2 SYNCS.PHASECHK.TRANS64 P2, [R7+URZ], R4 ;  /* 0x000000040700a5a7 */ /* 0x000f2400080410ff */
[----:B----4-:R-:W-:Y:S05]  /*13640*/  @!P2 BRA `(.L_x_74) ;  /* 0xfffffffc00f0a947 */ /* 0x010fea000383ffff */
[----:B------:R-:W-:Y:S05]  /*13650*/  BRA `(.L_x_73) ;  /* 0xffffff0c00847947 */ /* 0x000fea000383ffff */
.L_x_77:
[----:B--2---:R2:W3:Y:S02]  /*13660*/  SYNCS.PHASECHK.TRANS64.TRYWAIT P0, [R3+URZ+0x110], R2 ;  /* 0x00011002030075a7 */ /* 0x0044e400080011ff */
[----:B---3--:R-:W-:Y:S05]  /*13670*/  @!P0 NANOSLEEP.SYNCS 0x989680 ;  /* 0x009896800000895d */ /* 0x008fea0003900000 */
[----:B------:R-:W3:Y:S02]  /*13680*/  @!P0 SYNCS.PHASECHK.TRANS64 P0, [R3+URZ+0x110], R2 ;  /* 0x00011002030085a7 */ /* 0x000ee400080010ff */
[----:B---3--:R-:W-:Y:S05]  /*13690*/  @!P0 BRA `(.L_x_77) ;  /* 0xfffffffc00f08947 */ /* 0x008fea000383ffff */
[----:B------:R-:W-:Y:S05]  /*136a0*/  BRA `(.L_x_220) ;  /* 0xffffff1000d47947 */ /* 0x000fea000383ffff */
.L_x_82:
[----:B-1----:R1:W2:Y:S02]  /*136b0*/  SYNCS.PHASECHK.TRANS64.TRYWAIT P0, [R12+URZ+0xc0], R9 ;  /* 0x0000c0090c0075a7 */ /* 0x0022a400080011ff */
[----:B--2---:R-:W-:Y:S05]  /*136c0*/  @!P0 NANOSLEEP.SYNCS 0x989680 ;  /* 0x009896800000895d */ /* 0x004fea0003900000 */
[----:B------:R-:W2:Y:S02]  /*136d0*/  @!P0 SYNCS.PHASECHK.TRANS64 P0, [R12+URZ+0xc0], R9 ;  /* 0x0000c0090c0085a7 */ /* 0x000ea400080010ff */
[----:B--2---:R-:W-:Y:S05]  /*136e0*/  @!P0 BRA `(.L_x_82) ;  /* 0xfffffffc00f08947 */ /* 0x004fea000383ffff */
[----:B------:R-:W-:Y:S05]  /*136f0*/  BRA `(.L_x_221) ;  /* 0xffffff1800047947 */ /* 0x000fea000383ffff */
.L_x_85:
[----:B------:R-:W-:Y:S07]  /*13700*/  MOV R0, UR21 ;  /* 0x0000001500007c02 */ /* 0x000fee0008000f00 */
.L_x_222:
[----:B-1----:R1:W2:Y:S02]  /*13710*/  SYNCS.PHASECHK.TRANS64.TRYWAIT P2, [R0+URZ+0xb8], R9 ;  /* 0x0000b809000075a7 */ /* 0x0022a400080411ff */
[----:B--2---:R-:W-:Y:S05]  /*13720*/  @!P2 NANOSLEEP.SYNCS 0x989680 ;  /* 0x009896800000a95d */ /* 0x004fea0003900000 */
[----:B------:R-:W2:Y:S02]  /*13730*/  @!P2 SYNCS.PHASECHK.TRANS64 P2, [R0+URZ+0xb8], R9 ;  /* 0x0000b8090000a5a7 */ /* 0x000ea400080410ff */
[----:B--2---:R-:W-:Y:S05]  /*13740*/  @!P2 BRA `(.L_x_222) ;  /* 0xfffffffc00f0a947 */ /* 0x004fea000383ffff */
[----:B------:R-:W-:Y:S05]  /*13750*/  BRA `(.L_x_84) ;  /* 0xffffff1c006c7947 */ /* 0x000fea000383ffff */
.L_x_88:
[----:B------:R-:W-:Y:S07]  /*13760*/  MOV R9, UR21 ;  /* 0x0000001500097c02 */ /* 0x000fee0008000f00 */
.L_x_223:
[----:B-1----:R1:W2:Y:S02]  /*13770*/  SYNCS.PHASECHK.TRANS64.TRYWAIT P0, [R9+URZ+0x90], R10 ;  /* 0x0000900a090075a7 */ /* 0x0022a400080011ff */
[----:B--2---:R-:W-:Y:S05]  /*13780*/  @!P0 NANOSLEEP.SYNCS 0x989680 ;  /* 0x009896800000895d */ /* 0x004fea0003900000 */
[----:B------:R-:W2:Y:S02]  /*13790*/  @!P0 SYNCS.PHASECHK.TRANS64 P0, [R9+URZ+0x90], R10 ;  /* 0x0000900a090085a7 */ /* 0x000ea400080010ff */
[----:B--2---:R-:W-:Y:S05]  /*137a0*/  @!P0 BRA `(.L_x_223) ;  /* 0xfffffffc00f08947 */ /* 0x004fea000383ffff */
[----:B------:R-:W-:Y:S05]  /*137b0*/  BRA `(.L_x_224) ;  /* 0xffffff1c00d47947 */ /* 0x000fea000383ffff */
.L_x_89:
[----:B------:R-:W-:Y:S07]  /*137c0*/  MOV R9, UR21 ;  /* 0x0000001500097c02 */ /* 0x000fee0008000f00 */
.L_x_225:
[----:B-1----:R1:W2:Y:S02]  /*137d0*/  SYNCS.PHASECHK.TRANS64.TRYWAIT P0, [R9+URZ+0x98], R10 ;  /* 0x0000980a090075a7 */ /* 0x0022a400080011ff */
[----:B--2---:R-:W-:Y:S05]  /*137e0*/  @!P0 NANOSLEEP.SYNCS 0x989680 ;  /* 0x009896800000895d */ /* 0x004fea0003900000 */
[----:B------:R-:W2:Y:S02]  /*137f0*/  @!P0 SYNCS.PHASECHK.TRANS64 P0, [R9+URZ+0x98], R10 ;  /* 0x0000980a090085a7 */ /* 0x000ea400080010ff */
[----:B--2---:R-:W-:Y:S05]  /*13800*/  @!P0 BRA `(.L_x_225) ;  /* 0xfffffffc00f08947 */ /* 0x004fea000383ffff */
[----:B------:R-:W-:Y:S05]  /*13810*/  BRA `(.L_x_226) ;  /* 0xffffff20002c7947 */ /* 0x000fea000383ffff */
.L_x_90:
[----:B------:R-:W-:Y:S07]  /*13820*/  MOV R9, UR21 ;  /* 0x0000001500097c02 */ /* 0x000fee0008000f00 */
.L_x_227:
[----:B-1----:R1:W2:Y:S02]  /*13830*/  SYNCS.PHASECHK.TRANS64.TRYWAIT P0, [R9+URZ+0xa0], R10 ;  /* 0x0000a00a090075a7 */ /* 0x0022a400080011ff */
[----:B--2---:R-:W-:Y:S05]  /*13840*/  @!P0 NANOSLEEP.SYNCS 0x989680 ;  /* 0x009896800000895d */ /* 0x004fea0003900000 */
[----:B------:R-:W2:Y:S02]  /*13850*/  @!P0 SYNCS.PHASECHK.TRANS64 P0, [R9+URZ+0xa0], R10 ;  /* 0x0000a00a090085a7 */ /* 0x000ea400080010ff */
[----:B--2---:R-:W-:Y:S05]  /*13860*/  @!P0 BRA `(.L_x_227) ;  /* 0xfffffffc00f08947 */ /* 0x004fea000383ffff */
[----:B------:R-:W-:Y:S05]  /*13870*/  BRA `(.L_x_228) ;  /* 0xffffff20008c7947 */ /* 0x000fea000383ffff */
.L_x_91:
[----:B------:R-:W-:Y:S07]  /*13880*/  MOV R9, UR21 ;  /* 0x0000001500097c02 */ /* 0x000fee0008000f00 */
.L_x_229:
[----:B-1----:R1:W2:Y:S02]  /*13890*/  SYNCS.PHASECHK.TRANS64.TRYWAIT P0, [R9+URZ+0xa8], R10 ;  /* 0x0000a80a090075a7 */ /* 0x0022a400080011ff */
[----:B--2---:R-:W-:Y:S05]  /*138a0*/  @!P0 NANOSLEEP.SYNCS 0x989680 ;  /* 0x009896800000895d */ /* 0x004fea0003900000 */
[----:B------:R-:W2:Y:S02]  /*138b0*/  @!P0 SYNCS.PHASECHK.TRANS64 P0, [R9+URZ+0xa8], R10 ;  /* 0x0000a80a090085a7 */ /* 0x000ea400080010ff */
[----:B--2---:R-:W-:Y:S05]  /*138c0*/  @!P0 BRA `(.L_x_229) ;  /* 0xfffffffc00f08947 */ /* 0x004fea000383ffff */
[----:B------:R-:W-:Y:S05]  /*138d0*/  BRA `(.L_x_230) ;  /* 0xffffff2000ec7947 */ /* 0x000fea000383ffff */
.L_x_92:
[----:B------:R-:W-:Y:S07]  /*138e0*/  MOV R0, UR21 ;  /* 0x0000001500007c02 */ /* 0x000fee0008000f00 */
.L_x_231:
[----:B-1----:R1:W2:Y:S02]  /*138f0*/  SYNCS.PHASECHK.TRANS64.TRYWAIT P0, [R0+URZ+0x90], R9 ;  /* 0x00009009000075a7 */ /* 0x0022a400080011ff */
[----:B--2---:R-:W-:Y:S05]  /*13900*/  @!P0 NANOSLEEP.SYNCS 0x989680 ;  /* 0x009896800000895d */ /* 0x004fea0003900000 */
[----:B------:R-:W2:Y:S02]  /*13910*/  @!P0 SYNCS.PHASECHK.TRANS64 P0, [R0+URZ+0x90], R9 ;  /* 0x00009009000085a7 */ /* 0x000ea400080010ff */
[----:B--2---:R-:W-:Y:S05]  /*13920*/  @!P0 BRA `(.L_x_231) ;  /* 0xfffffffc00f08947 */ /* 0x004fea000383ffff */
[----:B------:R-:W-:Y:S05]  /*13930*/  BRA `(.L_x_232) ;  /* 0xffffff2400507947 */ /* 0x000fea000383ffff */
.L_x_93:
[----:B------:R-:W-:Y:S07]  /*13940*/  MOV R0, UR21 ;  /* 0x0000001500007c02 */ /* 0x000fee0008000f00 */
.L_x_233:
[----:B-1----:R1:W2:Y:S02]  /*13950*/  SYNCS.PHASECHK.TRANS64.TRYWAIT P0, [R0+URZ+0x98], R9 ;  /* 0x00009809000075a7 */ /* 0x0022a400080011ff */
[----:B--2---:R-:W-:Y:S05]  /*13960*/  @!P0 NANOSLEEP.SYNCS 0x989680 ;  /* 0x009896800000895d */ /* 0x004fea0003900000 */
[----:B------:R-:W2:Y:S02]  /*13970*/  @!P0 SYNCS.PHASECHK.TRANS64 P0, [R0+URZ+0x98], R9 ;  /* 0x00009809000085a7 */ /* 0x000ea400080010ff */
[----:B--2---:R-:W-:Y:S05]  /*13980*/  @!P0 BRA `(.L_x_233) ;  /* 0xfffffffc00f08947 */ /* 0x004fea000383ffff */
[----:B------:R-:W-:Y:S05]  /*13990*/  BRA `(.L_x_234) ;  /* 0xffffff2400b07947 */ /* 0x000fea000383ffff */
.L_x_94:
[----:B------:R-:W-:Y:S07]  /*139a0*/  MOV R0, UR21 ;  /* 0x0000001500007c02 */ /* 0x000fee0008000f00 */
.L_x_235:
[----:B-1----:R1:W2:Y:S02]  /*139b0*/  SYNCS.PHASECHK.TRANS64.TRYWAIT P0, [R0+URZ+0xa0], R9 ;  /* 0x0000a009000075a7 */ /* 0x0022a400080011ff */
[----:B--2---:R-:W-:Y:S05]  /*139c0*/  @!P0 NANOSLEEP.SYNCS 0x989680 ;  /* 0x009896800000895d */ /* 0x004fea0003900000 */
[----:B------:R-:W2:Y:S02]  /*139d0*/  @!P0 SYNCS.PHASECHK.TRANS64 P0, [R0+URZ+0xa0], R9 ;  /* 0x0000a009000085a7 */ /* 0x000ea400080010ff */
[----:B--2---:R-:W-:Y:S05]  /*139e0*/  @!P0 BRA `(.L_x_235) ;  /* 0xfffffffc00f08947 */ /* 0x004fea000383ffff */
[----:B------:R-:W-:Y:S05]  /*139f0*/  BRA `(.L_x_236) ;  /* 0xffffff2800147947 */ /* 0x000fea000383ffff */
.L_x_95:
[----:B------:R-:W-:Y:S07]  /*13a00*/  MOV R0, UR21 ;  /* 0x0000001500007c02 */ /* 0x000fee0008000f00 */
.L_x_237:
[----:B-1----:R1:W2:Y:S02]  /*13a10*/  SYNCS.PHASECHK.TRANS64.TRYWAIT P0, [R0+URZ+0xa8], R9 ;  /* 0x0000a809000075a7 */ /* 0x0022a400080011ff */
[----:B--2---:R-:W-:Y:S05]  /*13a20*/  @!P0 NANOSLEEP.SYNCS 0x989680 ;  /* 0x009896800000895d */ /* 0x004fea0003900000 */
[----:B------:R-:W2:Y:S02]  /*13a30*/  @!P0 SYNCS.PHASECHK.TRANS64 P0, [R0+URZ+0xa8], R9 ;  /* 0x0000a809000085a7 */ /* 0x000ea400080010ff */
[----:B--2---:R-:W-:Y:S05]  /*13a40*/  @!P0 BRA `(.L_x_237) ;  /* 0xfffffffc00f08947 */ /* 0x004fea000383ffff */
[----:B------:R-:W-:Y:S05]  /*13a50*/  BRA `(.L_x_238) ;  /* 0xffffff2800707947 */ /* 0x000fea000383ffff */
.L_x_97:
[----:B------:R-:W-:-:S07]  /*13a60*/  MOV R3, UR21 ;  /* 0x0000001500037c02 */ /* 0x000fce0008000f00 */
.L_x_239:
[----:B-1----:R1:W3:Y:S02]  /*13a70*/  SYNCS.PHASECHK.TRANS64.TRYWAIT P0, [R3+URZ+0x90], R10 ;  /* 0x0000900a030075a7 */ /* 0x0022e400080011ff */
[----:B---3--:R-:W-:Y:S05]  /*13a80*/  @!P0 NANOSLEEP.SYNCS 0x989680 ;  /* 0x009896800000895d */ /* 0x008fea0003900000 */
[----:B------:R-:W3:Y:S02]  /*13a90*/  @!P0 SYNCS.PHASECHK.TRANS64 P0, [R3+URZ+0x90], R10 ;  /* 0x0000900a030085a7 */ /* 0x000ee400080010ff */
[----:B---3--:R-:W-:Y:S05]  /*13aa0*/  @!P0 BRA `(.L_x_239) ;  /* 0xfffffffc00f08947 */ /* 0x008fea000383ffff */
[----:B------:R-:W-:Y:S05]  /*13ab0*/  BRA `(.L_x_240) ;  /* 0xffffff2800f87947 */ /* 0x000fea000383ffff */
.L_x_98:
[----:B-1----:R-:W-:-:S07]  /*13ac0*/  MOV R3, UR21 ;  /* 0x0000001500037c02 */ /* 0x002fce0008000f00 */
.L_x_241:
[----:B-1----:R1:W3:Y:S02]  /*13ad0*/  SYNCS.PHASECHK.TRANS64.TRYWAIT P0, [R3+URZ+0x98], R10 ;  /* 0x0000980a030075a7 */ /* 0x0022e400080011ff */
[----:B---3--:R-:W-:Y:S05]  /*13ae0*/  @!P0 NANOSLEEP.SYNCS 0x989680 ;  /* 0x009896800000895d */ /* 0x008fea0003900000 */
[----:B------:R-:W3:Y:S02]  /*13af0*/  @!P0 SYNCS.PHASECHK.TRANS64 P0, [R3+URZ+0x98], R10 ;  /* 0x0000980a030085a7 */ /* 0x000ee400080010ff */
[----:B---3--:R-:W-:Y:S05]  /*13b00*/  @!P0 BRA `(.L_x_241) ;  /* 0xfffffffc00f08947 */ /* 0x008fea000383ffff */
[----:B------:R-:W-:Y:S05]  /*13b10*/  BRA `(.L_x_242) ;  /* 0xffffff2800e87947 */ /* 0x000fea000383ffff */
.L_x_99:
[----:B-1----:R-:W-:-:S07]  /*13b20*/  MOV R3, UR21 ;  /* 0x0000001500037c02 */ /* 0x002fce0008000f00 */
.L_x_243:
[----:B-1----:R1:W3:Y:S02]  /*13b30*/  SYNCS.PHASECHK.TRANS64.TRYWAIT P0, [R3+URZ+0xa0], R10 ;  /* 0x0000a00a030075a7 */ /* 0x0022e400080011ff */
[----:B---3--:R-:W-:Y:S05]  /*13b40*/  @!P0 NANOSLEEP.SYNCS 0x989680 ;  /* 0x009896800000895d */ /* 0x008fea0003900000 */
[----:B------:R-:W3:Y:S02]  /*13b50*/  @!P0 SYNCS.PHASECHK.TRANS64 P0, [R3+URZ+0xa0], R10 ;  /* 0x0000a00a030085a7 */ /* 0x000ee400080010ff */
[----:B---3--:R-:W-:Y:S05]  /*13b60*/  @!P0 BRA `(.L_x_243) ;  /* 0xfffffffc00f08947 */ /* 0x008fea000383ffff */
[----:B------:R-:W-:Y:S05]  /*13b70*/  BRA `(.L_x_244) ;  /* 0xffffff2800dc7947 */ /* 0x000fea000383ffff */
.L_x_101:
[----:B-1----:R1:W2:Y:S02]  /*13b80*/  SYNCS.PHASECHK.TRANS64.TRYWAIT P0, [R0+URZ+0xc0], R3 ;  /* 0x0000c003000075a7 */ /* 0x0022a400080011ff */
[----:B--2---:R-:W-:Y:S05]  /*13b90*/  @!P0 NANOSLEEP.SYNCS 0x989680 ;  /* 0x009896800000895d */ /* 0x004fea0003900000 */
[----:B------:R-:W2:Y:S02]  /*13ba0*/  @!P0 SYNCS.PHASECHK.TRANS64 P0, [R0+URZ+0xc0], R3 ;  /* 0x0000c003000085a7 */ /* 0x000ea400080010ff */
[----:B--2---:R-:W-:Y:S05]  /*13bb0*/  @!P0 BRA `(.L_x_101) ;  /* 0xfffffffc00f08947 */ /* 0x004fea000383ffff */
[----:B------:R-:W-:Y:S05]  /*13bc0*/  BRA `(.L_x_245) ;  /* 0xffffff2c00b47947 */ /* 0x000fea000383ffff */
.L_x_112:
[----:B-1----:R-:W-:Y:S04]  /*13bd0*/  MOV R3, UR45 ;  /* 0x0000002d00037c02 */ /* 0x002fe80008000f00 */
[----:B------:R1:W3:Y:S03]  /*13be0*/  SYNCS.PHASECHK.TRANS64.TRYWAIT P1, [R3+URZ+0x70], R6 ;  /* 0x00007006030075a7 */ /* 0x0002e600080211ff */
[----:B---3--:R-:W-:Y:S05]  /*13bf0*/  @!P1 NANOSLEEP.SYNCS 0x989680 ;  /* 0x009896800000995d */ /* 0x008fea0003900000 */
[----:B------:R-:W3:Y:S02]  /*13c00*/  @!P1 SYNCS.PHASECHK.TRANS64 P1, [R3+URZ+0x70], R6 ;  /* 0x00007006030095a7 */ /* 0x000ee400080210ff */
[----:B---3--:R-:W-:Y:S05]  /*13c10*/  @!P1 BRA `(.L_x_112) ;  /* 0xfffffffc00ec9947 */ /* 0x008fea000383ffff */
[----:B------:R-:W-:Y:S05]  /*13c20*/  BRA `(.L_x_111) ;  /* 0xffffff3c00947947 */ /* 0x000fea000383ffff */
.L_x_114:
[----:B-1----:R-:W-:Y:S04]  /*13c30*/  MOV R3, UR45 ;  /* 0x0000002d00037c02 */ /* 0x002fe80008000f00 */
[----:B------:R1:W4:Y:S03]  /*13c40*/  SYNCS.PHASECHK.TRANS64.TRYWAIT P0, [R3+URZ+0xe0], R4 ;  /* 0x0000e004030075a7 */ /* 0x00032600080011ff */
[----:B----4-:R-:W-:Y:S05]  /*13c50*/  @!P0 NANOSLEEP.SYNCS 0x989680 ;  /* 0x009896800000895d */ /* 0x010fea0003900000 */
[----:B------:R-:W4:Y:S02]  /*13c60*/  @!P0 SYNCS.PHASECHK.TRANS64 P0, [R3+URZ+0xe0], R4 ;  /* 0x0000e004030085a7 */ /* 0x000f2400080010ff */
[----:B----4-:R-:W-:Y:S05]  /*13c70*/  @!P0 BRA `(.L_x_114) ;  /* 0xfffffffc00ec8947 */ /* 0x010fea000383ffff */
[----:B------:R-:W-:Y:S05]  /*13c80*/  BRA `(.L_x_113) ;  /* 0xffffff3c00c47947 */ /* 0x000fea000383ffff */
.L_x_125:
[----:B--2---:R2:W4:Y:S02]  /*13c90*/  SYNCS.PHASECHK.TRANS64.TRYWAIT P0, [R3+URZ+0x70], R0 ;  /* 0x00007000030075a7 */ /* 0x00452400080011ff */
[----:B----4-:R-:W-:Y:S05]  /*13ca0*/  @!P0 NANOSLEEP.SYNCS 0x989680 ;  /* 0x009896800000895d */ /* 0x010fea0003900000 */
[----:B------:R-:W4:Y:S02]  /*13cb0*/  @!P0 SYNCS.PHASECHK.TRANS64 P0, [R3+URZ+0x70], R0 ;  /* 0x00007000030085a7 */ /* 0x000f2400080010ff */
[----:B----4-:R-:W-:Y:S05]  /*13cc0*/  @!P0 BRA `(.L_x_125) ;  /* 0xfffffffc00f08947 */ /* 0x010fea000383ffff */
[----:B------:R-:W-:Y:S05]  /*13cd0*/  BRA `(.L_x_124) ;  /* 0xffffff5400787947 */ /* 0x000fea000383ffff */
.L_x_135:
[----:B-1----:R1:W2:Y:S02]  /*13ce0*/  SYNCS.PHASECHK.TRANS64.TRYWAIT P0, [R11+URZ+0x70], R8 ;  /* 0x000070080b0075a7 */ /* 0x0022a400080011ff */
[----:B--2---:R-:W-:Y:S05]  /*13cf0*/  @!P0 NANOSLEEP.SYNCS 0x989680 ;  /* 0x009896800000895d */ /* 0x004fea0003900000 */
[----:B------:R-:W2:Y:S02]  /*13d00*/  @!P0 SYNCS.PHASECHK.TRANS64 P0, [R11+URZ+0x70], R8 ;  /* 0x000070080b0085a7 */ /* 0x000ea400080010ff */
[----:B--2---:R-:W-:Y:S05]  /*13d10*/  @!P0 BRA `(.L_x_135) ;  /* 0xfffffffc00f08947 */ /* 0x004fea000383ffff */
[----:B------:R-:W-:Y:S05]  /*13d20*/  BRA `(.L_x_134) ;  /* 0xffffff6c00147947 */ /* 0x000fea000383ffff */
.L_x_145:
[----:B-1----:R1:W2:Y:S02]  /*13d30*/  SYNCS.PHASECHK.TRANS64.TRYWAIT P0, [R0+URZ+0x70], R5 ;  /* 0x00007005000075a7 */ /* 0x0022a400080011ff */
[----:B--2---:R-:W-:Y:S05]  /*13d40*/  @!P0 NANOSLEEP.SYNCS 0x989680 ;  /* 0x009896800000895d */ /* 0x004fea0003900000 */
[----:B------:R-:W2:Y:S02]  /*13d50*/  @!P0 SYNCS.PHASECHK.TRANS64 P0, [R0+URZ+0x70], R5 ;  /* 0x00007005000085a7 */ /* 0x000ea400080010ff */
[----:B--2---:R-:W-:Y:S05]  /*13d60*/  @!P0 BRA `(.L_x_145) ;  /* 0xfffffffc00f08947 */ /* 0x004fea000383ffff */
[----:B------:R-:W-:Y:S05]  /*13d70*/  BRA `(.L_x_144) ;  /* 0xffffff80006c7947 */ /* 0x000fea000383ffff */
.L_x_155:
[----:B-1----:R1:W4:Y:S02]  /*13d80*/  SYNCS.PHASECHK.TRANS64.TRYWAIT P0, [R8+URZ+0x70], R5 ;  /* 0x00007005080075a7 */ /* 0x00232400080011ff */
[----:B----4-:R-:W-:Y:S05]  /*13d90*/  @!P0 NANOSLEEP.SYNCS 0x989680 ;  /* 0x009896800000895d */ /* 0x010fea0003900000 */
[----:B------:R-:W4:Y:S02]  /*13da0*/  @!P0 SYNCS.PHASECHK.TRANS64 P0, [R8+URZ+0x70], R5 ;  /* 0x00007005080085a7 */ /* 0x000f2400080010ff */
[----:B----4-:R-:W-:Y:S05]  /*13db0*/  @!P0 BRA `(.L_x_155) ;  /* 0xfffffffc00f08947 */ /* 0x010fea000383ffff */
[----:B------:R-:W-:Y:S05]  /*13dc0*/  BRA `(.L_x_154) ;  /* 0xffffff9800007947 */ /* 0x000fea000383ffff */
.L_x_165:
[----:B-1----:R1:W4:Y:S02]  /*13dd0*/  SYNCS.PHASECHK.TRANS64.TRYWAIT P0, [R8+URZ+0x70], R5 ;  /* 0x00007005080075a7 */ /* 0x00232400080011ff */
[----:B----4-:R-:W-:Y:S05]  /*13de0*/  @!P0 NANOSLEEP.SYNCS 0x989680 ;  /* 0x009896800000895d */ /* 0x010fea0003900000 */
[----:B------:R-:W4:Y:S02]  /*13df0*/  @!P0 SYNCS.PHASECHK.TRANS64 P0, [R8+URZ+0x70], R5 ;  /* 0x00007005080085a7 */ /* 0x000f2400080010ff */
[----:B----4-:R-:W-:Y:S05]  /*13e00*/  @!P0 BRA `(.L_x_165) ;  /* 0xfffffffc00f08947 */ /* 0x010fea000383ffff */
[----:B------:R-:W-:Y:S05]  /*13e10*/  BRA `(.L_x_164) ;  /* 0xffffffac00707947 */ /* 0x000fea000383ffff */
.L_x_175:
[----:B-1----:R1:W4:Y:S02]  /*13e20*/  SYNCS.PHASECHK.TRANS64.TRYWAIT P0, [R0+URZ+0x70], R5 ;  /* 0x00007005000075a7 */ /* 0x00232400080011ff */
[----:B----4-:R-:W-:Y:S05]  /*13e30*/  @!P0 NANOSLEEP.SYNCS 0x989680 ;  /* 0x009896800000895d */ /* 0x010fea0003900000 */
[----:B------:R-:W4:Y:S02]  /*13e40*/  @!P0 SYNCS.PHASECHK.TRANS64 P0, [R0+URZ+0x70], R5 ;  /* 0x00007005000085a7 */ /* 0x000f2400080010ff */
[----:B----4-:R-:W-:Y:S05]  /*13e50*/  @!P0 BRA `(.L_x_175) ;  /* 0xfffffffc00f08947 */ /* 0x010fea000383ffff */
[----:B------:R-:W-:Y:S05]  /*13e60*/  BRA `(.L_x_174) ;  /* 0xffffffc400047947 */ /* 0x000fea000383ffff */
.L_x_185:
[----:B-1----:R1:W4:Y:S02]  /*13e70*/  SYNCS.PHASECHK.TRANS64.TRYWAIT P0, [R0+URZ+0x70], R3 ;  /* 0x00007003000075a7 */ /* 0x00232400080011ff */
[----:B----4-:R-:W-:Y:S05]  /*13e80*/  @!P0 NANOSLEEP.SYNCS 0x989680 ;  /* 0x009896800000895d */ /* 0x010fea0003900000 */
[----:B------:R-:W4:Y:S02]  /*13e90*/  @!P0 SYNCS.PHASECHK.TRANS64 P0, [R0+URZ+0x70], R3 ;  /* 0x00007003000085a7 */ /* 0x000f2400080010ff */
[----:B----4-:R-:W-:Y:S05]  /*13ea0*/  @!P0 BRA `(.L_x_185) ;  /* 0xfffffffc00f08947 */ /* 0x010fea000383ffff */
[----:B------:R-:W-:Y:S05]  /*13eb0*/  BRA `(.L_x_184) ;  /* 0xffffffd800687947 */ /* 0x000fea000383ffff */
        .weak           $__internal_0_$__cuda_sm10x_tcgen05_guardrail_trap_col_being_dealloced_not_returned_by_alloc
        .type           $__internal_0_$__cuda_sm10x_tcgen05_guardrail_trap_col_being_dealloced_not_returned_by_alloc,@function
        .size           $__internal_0_$__cuda_sm10x_tcgen05_guardrail_trap_col_being_dealloced_not_returned_by_alloc,($__internal_1_$__cuda_sm10x_tcgen05_guardrail_trap_phase_invalid_during_alloc - $__internal_0_$__cuda_sm10x_tcgen05_guardrail_trap_col_being_dealloced_not_returned_by_alloc)
$__internal_0_$__cuda_sm10x_tcgen05_guardrail_trap_col_being_dealloced_not_returned_by_alloc:
[----:B------:R-:W-:Y:S05]  /*13ec0*/  BPT.TRAP 0x1 ;  /* 0x000000040000795c */ /* 0x000fea0000300000 */
[----:B------:R-:W-:-:S04]  /*13ed0*/  HFMA2 R3, -RZ, RZ, 0, 0 ;  /* 0x00000000ff037431 */ /* 0x000fc800000001ff */
[----:B------:R-:W-:Y:S05]  /*13ee0*/  RET.REL.NODEC R2 `(_ZN7cutlass13device_kernelINS_4gemm6kernel13GemmUniversalIN4cute5tupleIJiiiiEEENS1_10collective13CollectiveMmaINS1_46MainloopSm100TmaUmmaWarpSpecializedBlockScaledILi7ELi2ELi1ENS5_IJNS4_1CILi4EEENSA_ILi2EEENSA_ILi1EEEEEEEENS5_IJNSA_ILi128EEENSA_ILi256EEESG_EEENS5_IJNS_12float_e2m1_tENS_13float_ue8m0_tEEEENS5_IJNS5_IJlSD_lEEENS4_6LayoutINS5_IJNS5_IJNS5_IJNSA_ILi32EEESB_EEEiEEESQ_NS5_IJSD_iEEEEEENS5_IJNS5_IJNS5_IJNSA_ILi16EEESB_EEEiEEENS5_IJNS5_IJNSA_ILi0EEESD_EEENSA_ILi512EEEEEENS5_IJSW_iEEEEEEEEEEESL_S13_NS4_8TiledMMAINS4_8MMA_AtomIJNS4_17SM100_MMA_MXF4_SSISJ_SJ_fSK_Li128ELi256ELi32ELNS4_4UMMA5MajorE0ELS18_0ELNS17_7ScaleInE0ELS19_0EEEEEENSN_INS5_IJSD_SD_SD_EEENS5_IJSW_SW_SW_EEEEENS5_IJNS4_10UnderscoreES1F_S1F_EEEEENS5_IJNS4_23SM90_TMA_LOAD_MULTICASTES1I_EEENS5_IJNS4_14ComposedLayoutINS4_7SwizzleILi2ELi4ELi3EEENS4_18smem_ptr_flag_bitsILi4EEENSN_INS5_IJNSA_ILi8EEESG_EEENS5_IJSG_SD_EEEEEEENSN_INS5_IJNS5_IJNS5_IJSP_SD_EEENS5_IJSO_SC_EEEEEESD_NS5_IJSC_SD_EEEEEENS5_IJNS5_IJNS5_IJSU_SY_EEESX_EEESW_NS5_IJSC_SY_EEEEEEEEEEEvNS4_8identityES1J_NS5_IJS1T_NSN_INS5_IJNS5_IJNS5_IJSP_SC_EEES1V_EEESD_S1X_EEENS5_IJS20_SW_NS5_IJSC_NSA_ILi1024EEEEEEEEEEEEEEvS25_EENS_8epilogue10collective18CollectiveEpilogueINS2F_23Sm100TmaWarpSpecializedILi4ELi2ELi32ELb1ELb0EEEJNS5_IJNSA_ILi64EEESH_SG_EEENS5_IJNSN_IS2K_SD_EENSN_IS1V_NS5_IJSD_SG_EEEEEEEENS_10bfloat16_tESM_S2Q_SM_NS2F_6fusion15FusionCallbacksIS2J_NS2R_17LinearCombinationIS2Q_fS2Q_fLNS_15FloatRoundStyleE2EEES2L_S2P_JEEENS4_5SM1004TMEM4LOAD26SM100_TMEM_LOAD_32dp32b32xENS4_13SM90_TMA_LOADENS1K_IS1M_NS1N_ILi16EEENSN_INS5_IJS1P_SO_EEENS5_IJSO_SD_EEEEEEENS4_39AutoVectorizingCopyWithAssumedAlignmentILi128EEENS4_14SM90_TMA_STOREES36_S38_S38_EEEvvEEEEvNT_6ParamsE) ;  /* 0xfffffec002447950 */ /* 0x000fea0003c3ffff */
        .weak           $__internal_1_$__cuda_sm10x_tcgen05_guardrail_trap_phase_invalid_during_alloc
        .type           $__internal_1_$__cuda_sm10x_tcgen05_guardrail_trap_phase_invalid_during_alloc,@function
        .size           $__internal_1_$__cuda_sm10x_tcgen05_guardrail_trap_phase_invalid_during_alloc,($__internal_2_$__cuda_sm10x_tcgen05_guardrail_trap_unallocated_columns_being_dealloced - $__internal_1_$__cuda_sm10x_tcgen05_guardrail_trap_phase_invalid_during_alloc)
$__internal_1_$__cuda_sm10x_tcgen05_guardrail_trap_phase_invalid_during_alloc:
[----:B------:R-:W-:Y:S05]  /*13ef0*/  BPT.TRAP 0x1 ;  /* 0x000000040000795c */ /* 0x000fea0000300000 */
[----:B------:R-:W-:-:S04]  /*13f00*/  MOV R3, 0x0 ;  /* 0x0000000000037802 */ /* 0x000fc80000000f00 */
[----:B------:R-:W-:Y:S05]  /*13f10*/  RET.REL.NODEC R2 `(_ZN7cutlass13device_kernelINS_4gemm6kernel13GemmUniversalIN4cute5tupleIJiiiiEEENS1_10collective13CollectiveMmaINS1_46MainloopSm100TmaUmmaWarpSpecializedBlockScaledILi7ELi2ELi1ENS5_IJNS4_1CILi4EEENSA_ILi2EEENSA_ILi1EEEEEEEENS5_IJNSA_ILi128EEENSA_ILi256EEESG_EEENS5_IJNS_12float_e2m1_tENS_13float_ue8m0_tEEEENS5_IJNS5_IJlSD_lEEENS4_6LayoutINS5_IJNS5_IJNS5_IJNSA_ILi32EEESB_EEEiEEESQ_NS5_IJSD_iEEEEEENS5_IJNS5_IJNS5_IJNSA_ILi16EEESB_EEEiEEENS5_IJNS5_IJNSA_ILi0EEESD_EEENSA_ILi512EEEEEENS5_IJSW_iEEEEEEEEEEESL_S13_NS4_8TiledMMAINS4_8MMA_AtomIJNS4_17SM100_MMA_MXF4_SSISJ_SJ_fSK_Li128ELi256ELi32ELNS4_4UMMA5MajorE0ELS18_0ELNS17_7ScaleInE0ELS19_0EEEEEENSN_INS5_IJSD_SD_SD_EEENS5_IJSW_SW_SW_EEEEENS5_IJNS4_10UnderscoreES1F_S1F_EEEEENS5_IJNS4_23SM90_TMA_LOAD_MULTICASTES1I_EEENS5_IJNS4_14ComposedLayoutINS4_7SwizzleILi2ELi4ELi3EEENS4_18smem_ptr_flag_bitsILi4EEENSN_INS5_IJNSA_ILi8EEESG_EEENS5_IJSG_SD_EEEEEEENSN_INS5_IJNS5_IJNS5_IJSP_SD_EEENS5_IJSO_SC_EEEEEESD_NS5_IJSC_SD_EEEEEENS5_IJNS5_IJNS5_IJSU_SY_EEESX_EEESW_NS5_IJSC_SY_EEEEEEEEEEEvNS4_8identityES1J_NS5_IJS1T_NSN_INS5_IJNS5_IJNS5_IJSP_SC_EEES1V_EEESD_S1X_EEENS5_IJS20_SW_NS5_IJSC_NSA_ILi1024EEEEEEEEEEEEEEvS25_EENS_8epilogue10collective18CollectiveEpilogueINS2F_23Sm100TmaWarpSpecializedILi4ELi2ELi32ELb1ELb0EEEJNS5_IJNSA_ILi64EEESH_SG_EEENS5_IJNSN_IS2K_SD_EENSN_IS1V_NS5_IJSD_SG_EEEEEEEENS_10bfloat16_tESM_S2Q_SM_NS2F_6fusion15FusionCallbacksIS2J_NS2R_17LinearCombinationIS2Q_fS2Q_fLNS_15FloatRoundStyleE2EEES2L_S2P_JEEENS4_5SM1004TMEM4LOAD26SM100_TMEM_LOAD_32dp32b32xENS4_13SM90_TMA_LOADENS1K_IS1M_NS1N_ILi16EEENSN_INS5_IJS1P_SO_EEENS5_IJSO_SD_EEEEEEENS4_39AutoVectorizingCopyWithAssumedAlignmentILi128EEENS4_14SM90_TMA_STOREES36_S38_S38_EEEvvEEEEvNT_6ParamsE) ;  /* 0xfffffec002387950 */ /* 0x000fea0003c3ffff */
        .weak           $__internal_2_$__cuda_sm10x_tcgen05_guardrail_trap_unallocated_columns_being_dealloced
        .type           $__internal_2_$__cuda_sm10x_tcgen05_guardrail_trap_unallocated_columns_being_dealloced,@function
        .size           $__internal_2_$__cuda_sm10x_tcgen05_guardrail_trap_unallocated_columns_being_dealloced,(.L_x_247 - $__internal_2_$__cuda_sm10x_tcgen05_guardrail_trap_unallocated_columns_being_dealloced)
$__internal_2_$__cuda_sm10x_tcgen05_guardrail_trap_unallocated_columns_being_dealloced:
[----:B------:R-:W-:Y:S05]  /*13f20*/  BPT.TRAP 0x1 ;  /* 0x000000040000795c */ /* 0x000fea0000300000 */
[----:B------:R-:W-:-:S04]  /*13f30*/  HFMA2 R3, -RZ, RZ, 0, 0 ;  /* 0x00000000ff037431 */ /* 0x000fc800000001ff */
[----:B------:R-:W-:Y:S05]  /*13f40*/  RET.REL.NODEC R2 `(_ZN7cutlass13device_kernelINS_4gemm6kernel13GemmUniversalIN4cute5tupleIJiiiiEEENS1_10collective13CollectiveMmaINS1_46MainloopSm100TmaUmmaWarpSpecializedBlockScaledILi7ELi2ELi1ENS5_IJNS4_1CILi4EEENSA_ILi2EEENSA_ILi1EEEEEEEENS5_IJNSA_ILi128EEENSA_ILi256EEESG_EEENS5_IJNS_12float_e2m1_tENS_13float_ue8m0_tEEEENS5_IJNS5_IJlSD_lEEENS4_6LayoutINS5_IJNS5_IJNS5_IJNSA_ILi32EEESB_EEEiEEESQ_NS5_IJSD_iEEEEEENS5_IJNS5_IJNS5_IJNSA_ILi16EEESB_EEEiEEENS5_IJNS5_IJNSA_ILi0EEESD_EEENSA_ILi512EEEEEENS5_IJSW_iEEEEEEEEEEESL_S13_NS4_8TiledMMAINS4_8MMA_AtomIJNS4_17SM100_MMA_MXF4_SSISJ_SJ_fSK_Li128ELi256ELi32ELNS4_4UMMA5MajorE0ELS18_0ELNS17_7ScaleInE0ELS19_0EEEEEENSN_INS5_IJSD_SD_SD_EEENS5_IJSW_SW_SW_EEEEENS5_IJNS4_10UnderscoreES1F_S1F_EEEEENS5_IJNS4_23SM90_TMA_LOAD_MULTICASTES1I_EEENS5_IJNS4_14ComposedLayoutINS4_7SwizzleILi2ELi4ELi3EEENS4_18smem_ptr_flag_bitsILi4EEENSN_INS5_IJNSA_ILi8EEESG_EEENS5_IJSG_SD_EEEEEEENSN_INS5_IJNS5_IJNS5_IJSP_SD_EEENS5_IJSO_SC_EEEEEESD_NS5_IJSC_SD_EEEEEENS5_IJNS5_IJNS5_IJSU_SY_EEESX_EEESW_NS5_IJSC_SY_EEEEEEEEEEEvNS4_8identityES1J_NS5_IJS1T_NSN_INS5_IJNS5_IJNS5_IJSP_SC_EEES1V_EEESD_S1X_EEENS5_IJS20_SW_NS5_IJSC_NSA_ILi1024EEEEEEEEEEEEEEvS25_EENS_8epilogue10collective18CollectiveEpilogueINS2F_23Sm100TmaWarpSpecializedILi4ELi2ELi32ELb1ELb0EEEJNS5_IJNSA_ILi64EEESH_SG_EEENS5_IJNSN_IS2K_SD_EENSN_IS1V_NS5_IJSD_SG_EEEEEEEENS_10bfloat16_tESM_S2Q_SM_NS2F_6fusion15FusionCallbacksIS2J_NS2R_17LinearCombinationIS2Q_fS2Q_fLNS_15FloatRoundStyleE2EEES2L_S2P_JEEENS4_5SM1004TMEM4LOAD26SM100_TMEM_LOAD_32dp32b32xENS4_13SM90_TMA_LOADENS1K_IS1M_NS1N_ILi16EEENSN_INS5_IJS1P_SO_EEENS5_IJSO_SD_EEEEEEENS4_39AutoVectorizingCopyWithAssumedAlignmentILi128EEENS4_14SM90_TMA_STOREES36_S38_S38_EEEvvEEEEvNT_6ParamsE) ;  /* 0xfffffec0022c7950 */ /* 0x000fea0003c3ffff */
.L_x_246:
[----:B------:R-:W-:-:S00]  /*13f50*/  BRA `(.L_x_246) ;  /* 0xfffffffc00fc7947 */ /* 0x000fc0000383ffff */
[----:B------:R-:W-:-:S00]  /*13f60*/  NOP ;  /* 0x0000000000007918 */ /* 0x000fc00000000000 */
        /* <DEDUP_REMOVED lines=9> */
.L_x_247:


//--------------------- .nv.global.init           --------------------------
	.section	.nv.global.init,"aw",@progbits
.nv.global.init:
	.type		$str$29,@object
	.size		$str$29,($str$30 - $str$29)
$str$29:
        /*0000*/ 	.byte	0x28, 0x61, 0x64, 0x64, 0x72, 0x65, 0x73, 0x73, 0x20, 0x26, 0x20, 0x6d, 0x61, 0x73, 0x6b, 0x29
        /*0010*/ 	.byte	0x20, 0x3d, 0x3d, 0x20, 0x30, 0x00
	.type		$str$30,@object
	.size		$str$30,($str$26 - $str$30)
$str$30:
        /*0016*/ 	.byte	0x2f, 0x74, 0x6d, 0x70, 0x2f, 0x63, 0x75, 0x74, 0x6c, 0x61, 0x73, 0x73, 0x5f, 0x73, 0x77, 0x65
        /*0026*/ 	.byte	0x65, 0x70, 0x5f, 0x73, 0x72, 0x63, 0x2f, 0x69, 0x6e, 0x63, 0x6c, 0x75, 0x64, 0x65, 0x2f, 0x63
        /*0036*/ 	.byte	0x75, 0x74, 0x65, 0x2f, 0x70, 0x6f, 0x69, 0x6e, 0x74, 0x65, 0x72, 0x5f, 0x66, 0x6c, 0x61, 0x67
        /*0046*/ 	.byte	0x67, 0x65, 0x64, 0x2e, 0x68, 0x70, 0x70, 0x00
	.type		$str$26,@object
	.size		$str$26,($str$25 - $str$26)
$str$26:
        /*004e*/ 	.byte	0x2f, 0x74, 0x6d, 0x70, 0x2f, 0x63, 0x75, 0x74, 0x6c, 0x61, 0x73, 0x73, 0x5f, 0x73, 0x77, 0x65
        /*005e*/ 	.byte	0x65, 0x70, 0x5f, 0x73, 0x72, 0x63, 0x2f, 0x69, 0x6e, 0x63, 0x6c, 0x75, 0x64, 0x65, 0x2f, 0x63
        /*006e*/ 	.byte	0x75, 0x74, 0x65, 0x2f, 0x61, 0x74, 0x6f, 0x6d, 0x2f, 0x63, 0x6f, 0x70, 0x79, 0x5f, 0x74, 0x72
        /*007e*/ 	.byte	0x61, 0x69, 0x74, 0x73, 0x5f, 0x73, 0x6d, 0x31, 0x30, 0x30, 0x2e, 0x68, 0x70, 0x70, 0x00
	.type		$str$25,@object
	.size		$str$25,(__unnamed_1 - $str$25)
$str$25:
        /*008d*/ 	.byte	0x28, 0x28, 0x75, 0x69, 0x6e, 0x74, 0x33, 0x32, 0x5f, 0x74, 0x28, 0x74, 0x68, 0x72, 0x65, 0x61
        /*009d*/ 	.byte	0x64, 0x49, 0x64, 0x78, 0x2e, 0x78, 0x29, 0x20, 0x2f, 0x20, 0x33, 0x32, 0x29, 0x20, 0x25, 0x20
        /*00ad*/ 	.byte	0x34, 0x29, 0x20, 0x3d, 0x3d, 0x20, 0x28, 0x28, 0x28, 0x74, 0x6d, 0x65, 0x6d, 0x5f, 0x61, 0x64
        /*00bd*/ 	.byte	0x64, 0x72, 0x20, 0x3e, 0x3e, 0x20, 0x31, 0x36, 0x29, 0x20, 0x2f, 0x20, 0x33, 0x32, 0x29, 0x20
        /*00cd*/ 	.byte	0x25, 0x20, 0x34, 0x29, 0x00
	.type		__unnamed_1,@object
	.size		__unnamed_1,(__unnamed_2 - __unnamed_1)
__unnamed_1:
        /*00d2*/ 	.byte	0x61, 0x75, 0x74, 0x6f, 0x20, 0x63, 0x75, 0x74, 0x65, 0x3a, 0x3a, 0x61, 0x73, 0x5f, 0x70, 0x6f
        /* <DEDUP_REMOVED lines=24> */
        /*0262*/ 	.byte	0x43, 0x3c, 0x34, 0x30, 0x39, 0x36, 0x3e, 0x3e, 0x3e, 0x3e, 0x5d, 0x00
	.type		__unnamed_2,@object
	.size		__unnamed_2,(.L_2 - __unnamed_2)
__unnamed_2:
        /* <DEDUP_REMOVED lines=42> */
        /*050e*/ 	.byte	0x3e, 0x3e, 0x5d, 0x00
.L_2:


//--------------------- .nv.shared._ZN7cutlass13device_kernelINS_4gemm6kernel13GemmUniversalIN4cute5tupleIJiiiiEEENS1_10collective13CollectiveMmaINS1_46MainloopSm100TmaUmmaWarpSpecializedBlockScaledILi7ELi2ELi1ENS5_IJNS4_1CILi4EEENSA_ILi2EEENSA_ILi1EEEEEEEENS5_IJNSA_ILi128EEENSA_ILi256EEESG_EEENS5_IJNS_12float_e2m1_tENS_13float_ue8m0_tEEEENS5_IJNS5_IJlSD_lEEENS4_6LayoutINS5_IJNS5_IJNS5_IJNSA_ILi32EEESB_EEEiEEESQ_NS5_IJSD_iEEEEEENS5_IJNS5_IJNS5_IJNSA_ILi16EEESB_EEEiEEENS5_IJNS5_IJNSA_ILi0EEESD_EEENSA_ILi512EEEEEENS5_IJSW_iEEEEEEEEEEESL_S13_NS4_8TiledMMAINS4_8MMA_AtomIJNS4_17SM100_MMA_MXF4_SSISJ_SJ_fSK_Li128ELi256ELi32ELNS4_4UMMA5MajorE0ELS18_0ELNS17_7ScaleInE0ELS19_0EEEEEENSN_INS5_IJSD_SD_SD_EEENS5_IJSW_SW_SW_EEEEENS5_IJNS4_10UnderscoreES1F_S1F_EEEEENS5_IJNS4_23SM90_TMA_LOAD_MULTICASTES1I_EEENS5_IJNS4_14ComposedLayoutINS4_7SwizzleILi2ELi4ELi3EEENS4_18smem_ptr_flag_bitsILi4EEENSN_INS5_IJNSA_ILi8EEESG_EEENS5_IJSG_SD_EEEEEEENSN_INS5_IJNS5_IJNS5_IJSP_SD_EEENS5_IJSO_SC_EEEEEESD_NS5_IJSC_SD_EEEEEENS5_IJNS5_IJNS5_IJSU_SY_EEESX_EEESW_NS5_IJSC_SY_EEEEEEEEEEEvNS4_8identityES1J_NS5_IJS1T_NSN_INS5_IJNS5_IJNS5_IJSP_SC_EEES1V_EEESD_S1X_EEENS5_IJS20_SW_NS5_IJSC_NSA_ILi1024EEEEEEEEEEEEEEvS25_EENS_8epilogue10collective18CollectiveEpilogueINS2F_23Sm100TmaWarpSpecializedILi4ELi2ELi32ELb1ELb0EEEJNS5_IJNSA_ILi64EEESH_SG_EEENS5_IJNSN_IS2K_SD_EENSN_IS1V_NS5_IJSD_SG_EEEEEEEENS_10bfloat16_tESM_S2Q_SM_NS2F_6fusion15FusionCallbacksIS2J_NS2R_17LinearCombinationIS2Q_fS2Q_fLNS_15FloatRoundStyleE2EEES2L_S2P_JEEENS4_5SM1004TMEM4LOAD26SM100_TMEM_LOAD_32dp32b32xENS4_13SM90_TMA_LOADENS1K_IS1M_NS1N_ILi16EEENSN_INS5_IJS1P_SO_EEENS5_IJSO_SD_EEEEEEENS4_39AutoVectorizingCopyWithAssumedAlignmentILi128EEENS4_14SM90_TMA_STOREES36_S38_S38_EEEvvEEEEvNT_6ParamsE --------------------------
	.section	.nv.shared._ZN7cutlass13device_kernelINS_4gemm6kernel13GemmUniversalIN4cute5tupleIJiiiiEEENS1_10collective13CollectiveMmaINS1_46MainloopSm100TmaUmmaWarpSpecializedBlockScaledILi7ELi2ELi1ENS5_IJNS4_1CILi4EEENSA_ILi2EEENSA_ILi1EEEEEEEENS5_IJNSA_ILi128EEENSA_ILi256EEESG_EEENS5_IJNS_12float_e2m1_tENS_13float_ue8m0_tEEEENS5_IJNS5_IJlSD_lEEENS4_6LayoutINS5_IJNS5_IJNS5_IJNSA_ILi32EEESB_EEEiEEESQ_NS5_IJSD_iEEEEEENS5_IJNS5_IJNS5_IJNSA_ILi16EEESB_EEEiEEENS5_IJNS5_IJNSA_ILi0EEESD_EEENSA_ILi512EEEEEENS5_IJSW_iEEEEEEEEEEESL_S13_NS4_8TiledMMAINS4_8MMA_AtomIJNS4_17SM100_MMA_MXF4_SSISJ_SJ_fSK_Li128ELi256ELi32ELNS4_4UMMA5MajorE0ELS18_0ELNS17_7ScaleInE0ELS19_0EEEEEENSN_INS5_IJSD_SD_SD_EEENS5_IJSW_SW_SW_EEEEENS5_IJNS4_10UnderscoreES1F_S1F_EEEEENS5_IJNS4_23SM90_TMA_LOAD_MULTICASTES1I_EEENS5_IJNS4_14ComposedLayoutINS4_7SwizzleILi2ELi4ELi3EEENS4_18smem_ptr_flag_bitsILi4EEENSN_INS5_IJNSA_ILi8EEESG_EEENS5_IJSG_SD_EEEEEEENSN_INS5_IJNS5_IJNS5_IJSP_SD_EEENS5_IJSO_SC_EEEEEESD_NS5_IJSC_SD_EEEEEENS5_IJNS5_IJNS5_IJSU_SY_EEESX_EEESW_NS5_IJSC_SY_EEEEEEEEEEEvNS4_8identityES1J_NS5_IJS1T_NSN_INS5_IJNS5_IJNS5_IJSP_SC_EEES1V_EEESD_S1X_EEENS5_IJS20_SW_NS5_IJSC_NSA_ILi1024EEEEEEEEEEEEEEvS25_EENS_8epilogue10collective18CollectiveEpilogueINS2F_23Sm100TmaWarpSpecializedILi4ELi2ELi32ELb1ELb0EEEJNS5_IJNSA_ILi64EEESH_SG_EEENS5_IJNSN_IS2K_SD_EENSN_IS1V_NS5_IJSD_SG_EEEEEEEENS_10bfloat16_tESM_S2Q_SM_NS2F_6fusion15FusionCallbacksIS2J_NS2R_17LinearCombinationIS2Q_fS2Q_fLNS_15FloatRoundStyleE2EEES2L_S2P_JEEENS4_5SM1004TMEM4LOAD26SM100_TMEM_LOAD_32dp32b32xENS4_13SM90_TMA_LOADENS1K_IS1M_NS1N_ILi16EEENSN_INS5_IJS1P_SO_EEENS5_IJSO_SD_EEEEEEENS4_39AutoVectorizingCopyWithAssumedAlignmentILi128EEENS4_14SM90_TMA_STOREES36_S38_S38_EEEvvEEEEvNT_6ParamsE,"aw",@nobits
	.sectionflags	@""
	.align	16
	.zero		1024


//--------------------- .nv.shared.reserved.0     --------------------------
	.section	.nv.shared.reserved.0,"aw",@nobits
	.weak		__nv_reservedSMEM_offset_0_alias
	.size		__nv_reservedSMEM_offset_0_alias, 0, 64
	.other		__nv_reservedSMEM_offset_0_alias,@"STO_CUDA_RESERVED_SHARED STV_DEFAULT"
__nv_reservedSMEM_offset_0_alias:
	.zero		0
.nv.shared.reserved.0:
	.zero		64
	.weak		__nv_reservedSMEM_tcgen05_partition
	.type		__nv_reservedSMEM_tcgen05_partition,@object
	.size		__nv_reservedSMEM_tcgen05_partition,(.L_0 - __nv_reservedSMEM_tcgen05_partition)
__nv_reservedSMEM_tcgen05_partition:
	.zero		32
.L_0:


//--------------------- .nv.global                --------------------------
	.section	.nv.global,"aw",@nobits
.nv.global:
	.type		_ZN40_INTERNAL_5046fd47_4_k_cu_dae8bc52_289494cute1_E,@object
	.size		_ZN40_INTERNAL_5046fd47_4_k_cu_dae8bc52_289494cute1_E,(_ZN40_INTERNAL_5046fd47_4_k_cu_dae8bc52_289494cuda3std3__45__cpo6cbeginE - _ZN40_INTERNAL_5046fd47_4_k_cu_dae8bc52_289494cute1_E)
_ZN40_INTERNAL_5046fd47_4_k_cu_dae8bc52_289494cute1_E:
	.zero		1
	.type		_ZN40_INTERNAL_5046fd47_4_k_cu_dae8bc52_289494cuda3std3__45__cpo6cbeginE,@object
	.size		_ZN40_INTERNAL_5046fd47_4_k_cu_dae8bc52_289494cuda3std3__45__cpo6cbeginE,(_ZN40_INTERNAL_5046fd47_4_k_cu_dae8bc52_289494cuda3std3__48in_placeE - _ZN40_INTERNAL_5046fd47_4_k_cu_dae8bc52_289494cuda3std3__45__cpo6cbeginE)
_ZN40_INTERNAL_5046fd47_4_k_cu_dae8bc52_289494cuda3std3__45__cpo6cbeginE:
	.zero		1
	.type		_ZN40_INTERNAL_5046fd47_4_k_cu_dae8bc52_289494cuda3std3__48in_placeE,@object
	.size		_ZN40_INTERNAL_5046fd47_4_k_cu_dae8bc52_289494cuda3std3__48in_placeE,(_ZN40_INTERNAL_5046fd47_4_k_cu_dae8bc52_289494cuda3std6ranges3__45__cpo9iter_moveE - _ZN40_INTERNAL_5046fd47_4_k_cu_dae8bc52_289494cuda3std3__48in_placeE)
_ZN40_INTERNAL_5046fd47_4_k_cu_dae8bc52_289494cuda3std3__48in_placeE:
	.zero		1
	.type		_ZN40_INTERNAL_5046fd47_4_k_cu_dae8bc52_289494cuda3std6ranges3__45__cpo9iter_moveE,@object
	.size		_ZN40_INTERNAL_5046fd47_4_k_cu_dae8bc52_289494cuda3std6ranges3__45__cpo9iter_moveE,(_ZN40_INTERNAL_5046fd47_4_k_cu_dae8bc52_289494cuda3std3__45__cpo5beginE - _ZN40_INTERNAL_5046fd47_4_k_cu_dae8bc52_289494cuda3std6ranges3__45__cpo9iter_moveE)
_ZN40_INTERNAL_5046fd47_4_k_cu_dae8bc52_289494cuda3std6ranges3__45__cpo9iter_moveE:
	.zero		1
	.type		_ZN40_INTERNAL_5046fd47_4_k_cu_dae8bc52_289494cuda3std3__45__cpo5beginE,@object
	.size		_ZN40_INTERNAL_5046fd47_4_k_cu_dae8bc52_289494cuda3std3__45__cpo5beginE,(_ZN40_INTERNAL_5046fd47_4_k_cu_dae8bc52_289494cuda3std3__442_GLOBAL__N__5046fd47_4_k_cu_dae8bc52_289496ignoreE - _ZN40_INTERNAL_5046fd47_4_k_cu_dae8bc52_289494cuda3std3__45__cpo5beginE)
_ZN40_INTERNAL_5046fd47_4_k_cu_dae8bc52_289494cuda3std3__45__cpo5beginE:
	.zero		1
	.type		_ZN40_INTERNAL_5046fd47_4_k_cu_dae8bc52_289494cuda3std3__442_GLOBAL__N__5046fd47_4_k_cu_dae8bc52_289496ignoreE,@object
	.size		_ZN40_INTERNAL_5046fd47_4_k_cu_dae8bc52_289494cuda3std3__442_GLOBAL__N__5046fd47_4_k_cu_dae8bc52_289496ignoreE,(_ZN40_INTERNAL_5046fd47_4_k_cu_dae8bc52_289494cute7productE - _ZN40_INTERNAL_5046fd47_4_k_cu_dae8bc52_289494cuda3std3__442_GLOBAL__N__5046fd47_4_k_cu_dae8bc52_289496ignoreE)
_ZN40_INTERNAL_5046fd47_4_k_cu_dae8bc52_289494cuda3std3__442_GLOBAL__N__5046fd47_4_k_cu_dae8bc52_289496ignoreE:
	.zero		1
	.type		_ZN40_INTERNAL_5046fd47_4_k_cu_dae8bc52_289494cute7productE,@object
	.size		_ZN40_INTERNAL_5046fd47_4_k_cu_dae8bc52_289494cute7productE,(_ZN40_INTERNAL_5046fd47_4_k_cu_dae8bc52_289494cuda3std3__45__cpo3endE - _ZN40_INTERNAL_5046fd47_4_k_cu_dae8bc52_289494cute7productE)
_ZN40_INTERNAL_5046fd47_4_k_cu_dae8bc52_289494cute7productE:
	.zero		1
	.type		_ZN40_INTERNAL_5046fd47_4_k_cu_dae8bc52_289494cuda3std3__45__cpo3endE,@object
	.size		_ZN40_INTERNAL_5046fd47_4_k_cu_dae8bc52_289494cuda3std3__45__cpo3endE,(_ZN40_INTERNAL_5046fd47_4_k_cu_dae8bc52_289494cuda3std3__419piecewise_constructE - _ZN40_INTERNAL_5046fd47_4_k_cu_dae8bc52_289494cuda3std3__45__cpo3endE)
_ZN40_INTERNAL_5046fd47_4_k_cu_dae8bc52_289494cuda3std3__45__cpo3endE:
	.zero		1
	.type		_ZN40_INTERNAL_5046fd47_4_k_cu_dae8bc52_289494cuda3std3__419piecewise_constructE,@object
	.size		_ZN40_INTERNAL_5046fd47_4_k_cu_dae8bc52_289494cuda3std3__419piecewise_constructE,(_ZN40_INTERNAL_5046fd47_4_k_cu_dae8bc52_289494cuda3std3__45__cpo4cendE - _ZN40_INTERNAL_5046fd47_4_k_cu_dae8bc52_289494cuda3std3__419piecewise_constructE)
_ZN40_INTERNAL_5046fd47_4_k_cu_dae8bc52_289494cuda3std3__419piecewise_constructE:
	.zero		1
	.type		_ZN40_INTERNAL_5046fd47_4_k_cu_dae8bc52_289494cuda3std3__45__cpo4cendE,@object
	.size		_ZN40_INTERNAL_5046fd47_4_k_cu_dae8bc52_289494cuda3std3__45__cpo4cendE,(_ZN40_INTERNAL_5046fd47_4_k_cu_dae8bc52_289494cuda3std6ranges3__45__cpo4swapE - _ZN40_INTERNAL_5046fd47_4_k_cu_dae8bc52_289494cuda3std3__45__cpo4cendE)
_ZN40_INTERNAL_5046fd47_4_k_cu_dae8bc52_289494cuda3std3__45__cpo4cendE:
	.zero		1
	.type		_ZN40_INTERNAL_5046fd47_4_k_cu_dae8bc52_289494cuda3std6ranges3__45__cpo4swapE,@object
	.size		_ZN40_INTERNAL_5046fd47_4_k_cu_dae8bc52_289494cuda3std6ranges3__45__cpo4swapE,(.L_10 - _ZN40_INTERNAL_5046fd47_4_k_cu_dae8bc52_289494cuda3std6ranges3__45__cpo4swapE)
_ZN40_INTERNAL_5046fd47_4_k_cu_dae8bc52_289494cuda3std6ranges3__45__cpo4swapE:
	.zero		1
.L_10:


//--------------------- .nv.constant0._ZN7cutlass13device_kernelINS_4gemm6kernel13GemmUniversalIN4cute5tupleIJiiiiEEENS1_10collective13CollectiveMmaINS1_46MainloopSm100TmaUmmaWarpSpecializedBlockScaledILi7ELi2ELi1ENS5_IJNS4_1CILi4EEENSA_ILi2EEENSA_ILi1EEEEEEEENS5_IJNSA_ILi128EEENSA_ILi256EEESG_EEENS5_IJNS_12float_e2m1_tENS_13float_ue8m0_tEEEENS5_IJNS5_IJlSD_lEEENS4_6LayoutINS5_IJNS5_IJNS5_IJNSA_ILi32EEESB_EEEiEEESQ_NS5_IJSD_iEEEEEENS5_IJNS5_IJNS5_IJNSA_ILi16EEESB_EEEiEEENS5_IJNS5_IJNSA_ILi0EEESD_EEENSA_ILi512EEEEEENS5_IJSW_iEEEEEEEEEEESL_S13_NS4_8TiledMMAINS4_8MMA_AtomIJNS4_17SM100_MMA_MXF4_SSISJ_SJ_fSK_Li128ELi256ELi32ELNS4_4UMMA5MajorE0ELS18_0ELNS17_7ScaleInE0ELS19_0EEEEEENSN_INS5_IJSD_SD_SD_EEENS5_IJSW_SW_SW_EEEEENS5_IJNS4_10UnderscoreES1F_S1F_EEEEENS5_IJNS4_23SM90_TMA_LOAD_MULTICASTES1I_EEENS5_IJNS4_14ComposedLayoutINS4_7SwizzleILi2ELi4ELi3EEENS4_18smem_ptr_flag_bitsILi4EEENSN_INS5_IJNSA_ILi8EEESG_EEENS5_IJSG_SD_EEEEEEENSN_INS5_IJNS5_IJNS5_IJSP_SD_EEENS5_IJSO_SC_EEEEEESD_NS5_IJSC_SD_EEEEEENS5_IJNS5_IJNS5_IJSU_SY_EEESX_EEESW_NS5_IJSC_SY_EEEEEEEEEEEvNS4_8identityES1J_NS5_IJS1T_NSN_INS5_IJNS5_IJNS5_IJSP_SC_EEES1V_EEESD_S1X_EEENS5_IJS20_SW_NS5_IJSC_NSA_ILi1024EEEEEEEEEEEEEEvS25_EENS_8epilogue10collective18CollectiveEpilogueINS2F_23Sm100TmaWarpSpecializedILi4ELi2ELi32ELb1ELb0EEEJNS5_IJNSA_ILi64EEESH_SG_EEENS5_IJNSN_IS2K_SD_EENSN_IS1V_NS5_IJSD_SG_EEEEEEEENS_10bfloat16_tESM_S2Q_SM_NS2F_6fusion15FusionCallbacksIS2J_NS2R_17LinearCombinationIS2Q_fS2Q_fLNS_15FloatRoundStyleE2EEES2L_S2P_JEEENS4_5SM1004TMEM4LOAD26SM100_TMEM_LOAD_32dp32b32xENS4_13SM90_TMA_LOADENS1K_IS1M_NS1N_ILi16EEENSN_INS5_IJS1P_SO_EEENS5_IJSO_SD_EEEEEEENS4_39AutoVectorizingCopyWithAssumedAlignmentILi128EEENS4_14SM90_TMA_STOREES36_S38_S38_EEEvvEEEEvNT_6ParamsE --------------------------
	.section	.nv.constant0._ZN7cutlass13device_kernelINS_4gemm6kernel13GemmUniversalIN4cute5tupleIJiiiiEEENS1_10collective13CollectiveMmaINS1_46MainloopSm100TmaUmmaWarpSpecializedBlockScaledILi7ELi2ELi1ENS5_IJNS4_1CILi4EEENSA_ILi2EEENSA_ILi1EEEEEEEENS5_IJNSA_ILi128EEENSA_ILi256EEESG_EEENS5_IJNS_12float_e2m1_tENS_13float_ue8m0_tEEEENS5_IJNS5_IJlSD_lEEENS4_6LayoutINS5_IJNS5_IJNS5_IJNSA_ILi32EEESB_EEEiEEESQ_NS5_IJSD_iEEEEEENS5_IJNS5_IJNS5_IJNSA_ILi16EEESB_EEEiEEENS5_IJNS5_IJNSA_ILi0EEESD_EEENSA_ILi512EEEEEENS5_IJSW_iEEEEEEEEEEESL_S13_NS4_8TiledMMAINS4_8MMA_AtomIJNS4_17SM100_MMA_MXF4_SSISJ_SJ_fSK_Li128ELi256ELi32ELNS4_4UMMA5MajorE0ELS18_0ELNS17_7ScaleInE0ELS19_0EEEEEENSN_INS5_IJSD_SD_SD_EEENS5_IJSW_SW_SW_EEEEENS5_IJNS4_10UnderscoreES1F_S1F_EEEEENS5_IJNS4_23SM90_TMA_LOAD_MULTICASTES1I_EEENS5_IJNS4_14ComposedLayoutINS4_7SwizzleILi2ELi4ELi3EEENS4_18smem_ptr_flag_bitsILi4EEENSN_INS5_IJNSA_ILi8EEESG_EEENS5_IJSG_SD_EEEEEEENSN_INS5_IJNS5_IJNS5_IJSP_SD_EEENS5_IJSO_SC_EEEEEESD_NS5_IJSC_SD_EEEEEENS5_IJNS5_IJNS5_IJSU_SY_EEESX_EEESW_NS5_IJSC_SY_EEEEEEEEEEEvNS4_8identityES1J_NS5_IJS1T_NSN_INS5_IJNS5_IJNS5_IJSP_SC_EEES1V_EEESD_S1X_EEENS5_IJS20_SW_NS5_IJSC_NSA_ILi1024EEEEEEEEEEEEEEvS25_EENS_8epilogue10collective18CollectiveEpilogueINS2F_23Sm100TmaWarpSpecializedILi4ELi2ELi32ELb1ELb0EEEJNS5_IJNSA_ILi64EEESH_SG_EEENS5_IJNSN_IS2K_SD_EENSN_IS1V_NS5_IJSD_SG_EEEEEEEENS_10bfloat16_tESM_S2Q_SM_NS2F_6fusion15FusionCallbacksIS2J_NS2R_17LinearCombinationIS2Q_fS2Q_fLNS_15FloatRoundStyleE2EEES2L_S2P_JEEENS4_5SM1004TMEM4LOAD26SM100_TMEM_LOAD_32dp32b32xENS4_13SM90_TMA_LOADENS1K_IS1M_NS1N_ILi16EEENSN_INS5_IJS1P_SO_EEENS5_IJSO_SD_EEEEEEENS4_39AutoVectorizingCopyWithAssumedAlignmentILi128EEENS4_14SM90_TMA_STOREES36_S38_S38_EEEvvEEEEvNT_6ParamsE,"a",@progbits
	.sectionflags	@""
	.align	4
.nv.constant0._ZN7cutlass13device_kernelINS_4gemm6kernel13GemmUniversalIN4cute5tupleIJiiiiEEENS1_10collective13CollectiveMmaINS1_46MainloopSm100TmaUmmaWarpSpecializedBlockScaledILi7ELi2ELi1ENS5_IJNS4_1CILi4EEENSA_ILi2EEENSA_ILi1EEEEEEEENS5_IJNSA_ILi128EEENSA_ILi256EEESG_EEENS5_IJNS_12float_e2m1_tENS_13float_ue8m0_tEEEENS5_IJNS5_IJlSD_lEEENS4_6LayoutINS5_IJNS5_IJNS5_IJNSA_ILi32EEESB_EEEiEEESQ_NS5_IJSD_iEEEEEENS5_IJNS5_IJNS5_IJNSA_ILi16EEESB_EEEiEEENS5_IJNS5_IJNSA_ILi0EEESD_EEENSA_ILi512EEEEEENS5_IJSW_iEEEEEEEEEEESL_S13_NS4_8TiledMMAINS4_8MMA_AtomIJNS4_17SM100_MMA_MXF4_SSISJ_SJ_fSK_Li128ELi256ELi32ELNS4_4UMMA5MajorE0ELS18_0ELNS17_7ScaleInE0ELS19_0EEEEEENSN_INS5_IJSD_SD_SD_EEENS5_IJSW_SW_SW_EEEEENS5_IJNS4_10UnderscoreES1F_S1F_EEEEENS5_IJNS4_23SM90_TMA_LOAD_MULTICASTES1I_EEENS5_IJNS4_14ComposedLayoutINS4_7SwizzleILi2ELi4ELi3EEENS4_18smem_ptr_flag_bitsILi4EEENSN_INS5_IJNSA_ILi8EEESG_EEENS5_IJSG_SD_EEEEEEENSN_INS5_IJNS5_IJNS5_IJSP_SD_EEENS5_IJSO_SC_EEEEEESD_NS5_IJSC_SD_EEEEEENS5_IJNS5_IJNS5_IJSU_SY_EEESX_EEESW_NS5_IJSC_SY_EEEEEEEEEEEvNS4_8identityES1J_NS5_IJS1T_NSN_INS5_IJNS5_IJNS5_IJSP_SC_EEES1V_EEESD_S1X_EEENS5_IJS20_SW_NS5_IJSC_NSA_ILi1024EEEEEEEEEEEEEEvS25_EENS_8epilogue10collective18CollectiveEpilogueINS2F_23Sm100TmaWarpSpecializedILi4ELi2ELi32ELb1ELb0EEEJNS5_IJNSA_ILi64EEESH_SG_EEENS5_IJNSN_IS2K_SD_EENSN_IS1V_NS5_IJSD_SG_EEEEEEEENS_10bfloat16_tESM_S2Q_SM_NS2F_6fusion15FusionCallbacksIS2J_NS2R_17LinearCombinationIS2Q_fS2Q_fLNS_15FloatRoundStyleE2EEES2L_S2P_JEEENS4_5SM1004TMEM4LOAD26SM100_TMEM_LOAD_32dp32b32xENS4_13SM90_TMA_LOADENS1K_IS1M_NS1N_ILi16EEENSN_INS5_IJS1P_SO_EEENS5_IJSO_SD_EEEEEEENS4_39AutoVectorizingCopyWithAssumedAlignmentILi128EEENS4_14SM90_TMA_STOREES36_S38_S38_EEEvvEEEEvNT_6ParamsE:
	.zero		3968


//--------------------- SYMBOLS --------------------------

	.type		.nv.reservedSmem.offset0,@object
	.size		.nv.reservedSmem.offset0,0x4
	.type		.nv.reservedSmem.cap,@object
	.size		.nv.reservedSmem.cap,0x4
	.type		__assertfail,@function
